	.target	sm_90a

	.elftype	@"ET_EXEC"


//--------------------- .note.nv.tkinfo           --------------------------
	.section	.note.nv.tkinfo,"",@"SHT_NOTE"
	.sectionflags	@"SHF_NOTE_NV_TKINFO"
	.tkinfo
        /*0018*/ 	.word	0x00000002
        /*0030*/ 	.string	""
        /*0030*/ 	.string	"ptxas"
        /*0030*/ 	.string	"Cuda compilation tools, release 13.0, V13.0.88"
        /*0030*/ 	.string	"Build cuda_13.0.r13.0/compiler.36424714_0"
        /*0030*/ 	.string	"-arch sm_90a -m 64 "



//--------------------- .note.nv.cuinfo           --------------------------
	.section	.note.nv.cuinfo,"",@"SHT_NOTE"
	.sectionflags	@"SHF_NOTE_NV_CUINFO"
        /*0018*/ 	.short	0x0002
        /*001a*/ 	.short	0x005a
        /*001c*/ 	.short	0x0082
	.zero		2


//--------------------- .nv.info                  --------------------------
	.section	.nv.info,"",@"SHT_CUDA_INFO"
	.align	4


	//----- nvinfo : EIATTR_REGCOUNT
	.align		4
        /*0000*/ 	.byte	0x04, 0x2f
        /*0002*/ 	.short	(.L_15 - .L_14)
	.align		4
.L_14:
        /*0004*/ 	.word	index@(_ZN7cutlass13device_kernelINS_4gemm6kernel13GemmUniversalINS1_17GroupProblemShapeIN4cute5tupleIJiiiEEEEENS1_10collective13CollectiveMmaINS1_39MainloopSm90ArrayTmaGmmaWarpSpecializedILi6ENS6_IJNS5_1CILi2EEENSC_ILi1EEESE_EEENS1_55KernelPtrArrayTmaWarpSpecializedCooperativeFP8FastAccumEEENS6_IJNSC_ILi128EEESI_SI_EEENS_12float_e4m3_tEPNS6_IJlSE_NSC_ILi0EEEEEESK_SN_NS5_8TiledMMAINS5_8MMA_AtomIJNS5_4SM904GMMA31MMA_64x128x32_F32E4M3E4M3_SS_TNILNSR_7ScaleInE1ELST_1EEEEEENS5_6LayoutISF_NS6_IJSE_SL_SL_EEEEENS6_IJNS5_10UnderscoreESZ_SZ_EEEEENS5_13SM90_TMA_LOADENS5_14ComposedLayoutINS5_7SwizzleILi3ELi4ELi3EEENS5_18smem_ptr_flag_bitsILi8EEENSW_INS6_IJNSC_ILi8EEESI_EEENS6_IJSI_SE_EEEEEEEvNS5_8identityENS5_23SM90_TMA_LOAD_MULTICASTES1C_vS1D_EENS_8epilogue10collective18CollectiveEpilogueINS1G_30Sm90PtrArrayTmaWarpSpecializedILi4ELi2ELi16ELb1ELb0ELi2EEEJSJ_NS6_IJSI_NSC_ILi32EEEEEENS_6half_tEPNS6_IJSE_lSL_EEES1N_S1P_NS1G_6fusion15FusionCallbacksIS1K_NS1Q_17LinearCombinationIS1N_fS1N_fLNS_15FloatRoundStyleE2EEESJ_S1M_JEEES12_NS13_IS15_NS16_ILi16EEENSW_INS6_IJNSC_ILi64EEES18_EEENS6_IJSE_S1X_EEEEEEENS5_17SM75_U16x8_LDSM_TENS5_14SM90_TMA_STOREES21_NS5_17SM90_U16x8_STSM_TENS5_9Copy_AtomIJNS5_17SM90_U32x4_STSM_NES1N_EEEvEEEvvEEEEvNT_6ParamsE)
        /*0008*/ 	.word	0x000000a8


	//----- nvinfo : EIATTR_FRAME_SIZE
	.align		4
.L_15:
        /*000c*/ 	.byte	0x04, 0x11
        /*000e*/ 	.short	(.L_17 - .L_16)
	.align		4
.L_16:
        /*0010*/ 	.word	index@($__internal_0_$__cuda_sm20_div_u64)
        /*0014*/ 	.word	0x00000000


	//----- nvinfo : EIATTR_FRAME_SIZE
	.align		4
.L_17:
        /*0018*/ 	.byte	0x04, 0x11
        /*001a*/ 	.short	(.L_19 - .L_18)
	.align		4
.L_18:
        /*001c*/ 	.word	index@(_ZN7cutlass13device_kernelINS_4gemm6kernel13GemmUniversalINS1_17GroupProblemShapeIN4cute5tupleIJiiiEEEEENS1_10collective13CollectiveMmaINS1_39MainloopSm90ArrayTmaGmmaWarpSpecializedILi6ENS6_IJNS5_1CILi2EEENSC_ILi1EEESE_EEENS1_55KernelPtrArrayTmaWarpSpecializedCooperativeFP8FastAccumEEENS6_IJNSC_ILi128EEESI_SI_EEENS_12float_e4m3_tEPNS6_IJlSE_NSC_ILi0EEEEEESK_SN_NS5_8TiledMMAINS5_8MMA_AtomIJNS5_4SM904GMMA31MMA_64x128x32_F32E4M3E4M3_SS_TNILNSR_7ScaleInE1ELST_1EEEEEENS5_6LayoutISF_NS6_IJSE_SL_SL_EEEEENS6_IJNS5_10UnderscoreESZ_SZ_EEEEENS5_13SM90_TMA_LOADENS5_14ComposedLayoutINS5_7SwizzleILi3ELi4ELi3EEENS5_18smem_ptr_flag_bitsILi8EEENSW_INS6_IJNSC_ILi8EEESI_EEENS6_IJSI_SE_EEEEEEEvNS5_8identityENS5_23SM90_TMA_LOAD_MULTICASTES1C_vS1D_EENS_8epilogue10collective18CollectiveEpilogueINS1G_30Sm90PtrArrayTmaWarpSpecializedILi4ELi2ELi16ELb1ELb0ELi2EEEJSJ_NS6_IJSI_NSC_ILi32EEEEEENS_6half_tEPNS6_IJSE_lSL_EEES1N_S1P_NS1G_6fusion15FusionCallbacksIS1K_NS1Q_17LinearCombinationIS1N_fS1N_fLNS_15FloatRoundStyleE2EEESJ_S1M_JEEES12_NS13_IS15_NS16_ILi16EEENSW_INS6_IJNSC_ILi64EEES18_EEENS6_IJSE_S1X_EEEEEEENS5_17SM75_U16x8_LDSM_TENS5_14SM90_TMA_STOREES21_NS5_17SM90_U16x8_STSM_TENS5_9Copy_AtomIJNS5_17SM90_U32x4_STSM_NES1N_EEEvEEEvvEEEEvNT_6ParamsE)
        /*0020*/ 	.word	0x00000000


	//----- nvinfo : EIATTR_MIN_STACK_SIZE
	.align		4
.L_19:
        /*0024*/ 	.byte	0x04, 0x12
        /*0026*/ 	.short	(.L_21 - .L_20)
	.align		4
.L_20:
        /*0028*/ 	.word	index@(_ZN7cutlass13device_kernelINS_4gemm6kernel13GemmUniversalINS1_17GroupProblemShapeIN4cute5tupleIJiiiEEEEENS1_10collective13CollectiveMmaINS1_39MainloopSm90ArrayTmaGmmaWarpSpecializedILi6ENS6_IJNS5_1CILi2EEENSC_ILi1EEESE_EEENS1_55KernelPtrArrayTmaWarpSpecializedCooperativeFP8FastAccumEEENS6_IJNSC_ILi128EEESI_SI_EEENS_12float_e4m3_tEPNS6_IJlSE_NSC_ILi0EEEEEESK_SN_NS5_8TiledMMAINS5_8MMA_AtomIJNS5_4SM904GMMA31MMA_64x128x32_F32E4M3E4M3_SS_TNILNSR_7ScaleInE1ELST_1EEEEEENS5_6LayoutISF_NS6_IJSE_SL_SL_EEEEENS6_IJNS5_10UnderscoreESZ_SZ_EEEEENS5_13SM90_TMA_LOADENS5_14ComposedLayoutINS5_7SwizzleILi3ELi4ELi3EEENS5_18smem_ptr_flag_bitsILi8EEENSW_INS6_IJNSC_ILi8EEESI_EEENS6_IJSI_SE_EEEEEEEvNS5_8identityENS5_23SM90_TMA_LOAD_MULTICASTES1C_vS1D_EENS_8epilogue10collective18CollectiveEpilogueINS1G_30Sm90PtrArrayTmaWarpSpecializedILi4ELi2ELi16ELb1ELb0ELi2EEEJSJ_NS6_IJSI_NSC_ILi32EEEEEENS_6half_tEPNS6_IJSE_lSL_EEES1N_S1P_NS1G_6fusion15FusionCallbacksIS1K_NS1Q_17LinearCombinationIS1N_fS1N_fLNS_15FloatRoundStyleE2EEESJ_S1M_JEEES12_NS13_IS15_NS16_ILi16EEENSW_INS6_IJNSC_ILi64EEES18_EEENS6_IJSE_S1X_EEEEEEENS5_17SM75_U16x8_LDSM_TENS5_14SM90_TMA_STOREES21_NS5_17SM90_U16x8_STSM_TENS5_9Copy_AtomIJNS5_17SM90_U32x4_STSM_NES1N_EEEvEEEvvEEEEvNT_6ParamsE)
        /*002c*/ 	.word	0x00000000
.L_21:


//--------------------- .nv.compat                --------------------------
	.section	.nv.compat,"",@"SHT_CUDA_COMPAT_INFO"
	.align	4
        /*0000*/ 	.byte	0x02, 0x09, 0x01, 0x00, 0x02, 0x02, 0x04, 0x00, 0x02, 0x05, 0x05, 0x00, 0x03, 0x07, 0x01, 0x01
        /*0010*/ 	.byte	0x02, 0x03, 0x03, 0x00, 0x02, 0x06, 0x01, 0x00, 0x04, 0x0b, 0x08, 0x00, 0x00, 0x00, 0x00, 0x00
        /*0020*/ 	.byte	0x00, 0x00, 0x00, 0x00


//--------------------- .nv.info._ZN7cutlass13device_kernelINS_4gemm6kernel13GemmUniversalINS1_17GroupProblemShapeIN4cute5tupleIJiiiEEEEENS1_10collective13CollectiveMmaINS1_39MainloopSm90ArrayTmaGmmaWarpSpecializedILi6ENS6_IJNS5_1CILi2EEENSC_ILi1EEESE_EEENS1_55KernelPtrArrayTmaWarpSpecializedCooperativeFP8FastAccumEEENS6_IJNSC_ILi128EEESI_SI_EEENS_12float_e4m3_tEPNS6_IJlSE_NSC_ILi0EEEEEESK_SN_NS5_8TiledMMAINS5_8MMA_AtomIJNS5_4SM904GMMA31MMA_64x128x32_F32E4M3E4M3_SS_TNILNSR_7ScaleInE1ELST_1EEEEEENS5_6LayoutISF_NS6_IJSE_SL_SL_EEEEENS6_IJNS5_10UnderscoreESZ_SZ_EEEEENS5_13SM90_TMA_LOADENS5_14ComposedLayoutINS5_7SwizzleILi3ELi4ELi3EEENS5_18smem_ptr_flag_bitsILi8EEENSW_INS6_IJNSC_ILi8EEESI_EEENS6_IJSI_SE_EEEEEEEvNS5_8identityENS5_23SM90_TMA_LOAD_MULTICASTES1C_vS1D_EENS_8epilogue10collective18CollectiveEpilogueINS1G_30Sm90PtrArrayTmaWarpSpecializedILi4ELi2ELi16ELb1ELb0ELi2EEEJSJ_NS6_IJSI_NSC_ILi32EEEEEENS_6half_tEPNS6_IJSE_lSL_EEES1N_S1P_NS1G_6fusion15FusionCallbacksIS1K_NS1Q_17LinearCombinationIS1N_fS1N_fLNS_15FloatRoundStyleE2EEESJ_S1M_JEEES12_NS13_IS15_NS16_ILi16EEENSW_INS6_IJNSC_ILi64EEES18_EEENS6_IJSE_S1X_EEEEEEENS5_17SM75_U16x8_LDSM_TENS5_14SM90_TMA_STOREES21_NS5_17SM90_U16x8_STSM_TENS5_9Copy_AtomIJNS5_17SM90_U32x4_STSM_NES1N_EEEvEEEvvEEEEvNT_6ParamsE --------------------------
	.section	.nv.info._ZN7cutlass13device_kernelINS_4gemm6kernel13GemmUniversalINS1_17GroupProblemShapeIN4cute5tupleIJiiiEEEEENS1_10collective13CollectiveMmaINS1_39MainloopSm90ArrayTmaGmmaWarpSpecializedILi6ENS6_IJNS5_1CILi2EEENSC_ILi1EEESE_EEENS1_55KernelPtrArrayTmaWarpSpecializedCooperativeFP8FastAccumEEENS6_IJNSC_ILi128EEESI_SI_EEENS_12float_e4m3_tEPNS6_IJlSE_NSC_ILi0EEEEEESK_SN_NS5_8TiledMMAINS5_8MMA_AtomIJNS5_4SM904GMMA31MMA_64x128x32_F32E4M3E4M3_SS_TNILNSR_7ScaleInE1ELST_1EEEEEENS5_6LayoutISF_NS6_IJSE_SL_SL_EEEEENS6_IJNS5_10UnderscoreESZ_SZ_EEEEENS5_13SM90_TMA_LOADENS5_14ComposedLayoutINS5_7SwizzleILi3ELi4ELi3EEENS5_18smem_ptr_flag_bitsILi8EEENSW_INS6_IJNSC_ILi8EEESI_EEENS6_IJSI_SE_EEEEEEEvNS5_8identityENS5_23SM90_TMA_LOAD_MULTICASTES1C_vS1D_EENS_8epilogue10collective18CollectiveEpilogueINS1G_30Sm90PtrArrayTmaWarpSpecializedILi4ELi2ELi16ELb1ELb0ELi2EEEJSJ_NS6_IJSI_NSC_ILi32EEEEEENS_6half_tEPNS6_IJSE_lSL_EEES1N_S1P_NS1G_6fusion15FusionCallbacksIS1K_NS1Q_17LinearCombinationIS1N_fS1N_fLNS_15FloatRoundStyleE2EEESJ_S1M_JEEES12_NS13_IS15_NS16_ILi16EEENSW_INS6_IJNSC_ILi64EEES18_EEENS6_IJSE_S1X_EEEEEEENS5_17SM75_U16x8_LDSM_TENS5_14SM90_TMA_STOREES21_NS5_17SM90_U16x8_STSM_TENS5_9Copy_AtomIJNS5_17SM90_U32x4_STSM_NES1N_EEEvEEEvvEEEEvNT_6ParamsE,"",@"SHT_CUDA_INFO"
	.sectionflags	@""
	.align	4


	//----- nvinfo : EIATTR_CUDA_API_VERSION
	.align		4
        /*0000*/ 	.byte	0x04, 0x37
        /*0002*/ 	.short	(.L_23 - .L_22)
.L_22:
        /*0004*/ 	.word	0x00000082


	//----- nvinfo : EIATTR_KPARAM_INFO
	.align		4
.L_23:
        /*0008*/ 	.byte	0x04, 0x17
        /*000a*/ 	.short	(.L_25 - .L_24)
.L_24:
        /*000c*/ 	.word	0x00000000
        /*0010*/ 	.short	0x0000
        /*0012*/ 	.short	0x0070
        /*0014*/ 	.byte	0x00, 0xf0, 0x01, 0x1c


	//----- nvinfo : EIATTR_SPARSE_MMA_MASK
	.align		4
.L_25:
        /*0018*/ 	.byte	0x03, 0x50
        /*001a*/ 	.short	0x0000


	//----- nvinfo : EIATTR_MAXREG_COUNT
	.align		4
        /*001c*/ 	.byte	0x03, 0x1b
        /*001e*/ 	.short	0x00a8


	//----- nvinfo : EIATTR_NUM_BARRIERS
	.align		4
        /*0020*/ 	.byte	0x02, 0x4c
        /*0022*/ 	.byte	0x02
	.zero		1


	//----- nvinfo : EIATTR_EXTERNS
	.align		4
        /*0024*/ 	.byte	0x04, 0x0f
        /*0026*/ 	.short	(.L_27 - .L_26)


	//   ....[0]....
	.align		4
.L_26:
        /*0028*/ 	.word	index@(__assertfail)


	//----- nvinfo : EIATTR_MERCURY_ISA_VERSION
	.align		4
.L_27:
        /*002c*/ 	.byte	0x03, 0x5f
        /*002e*/ 	.short	0x0101


	//----- nvinfo : EIATTR_INT_WARP_WIDE_INSTR_OFFSETS
	.align		4
        /*0030*/ 	.byte	0x04, 0x31
        /*0032*/ 	.short	(.L_29 - .L_28)


	//   ....[0]....
.L_28:
        /*0034*/ 	.word	0x00001350


	//   ....[1]....
        /*0038*/ 	.word	0x00001360


	//   ....[2]....
        /*003c*/ 	.word	0x00001450


	//----- nvinfo : EIATTR_COOP_GROUP_MASK_REGIDS
	.align		4
.L_29:
        /*0040*/ 	.byte	0x04, 0x29
        /*0042*/ 	.short	(.L_31 - .L_30)


	//   ....[0]....
.L_30:
        /*0044*/ 	.word	0xffffffff


	//   ....[1]....
        /*0048*/ 	.word	0xffffffff


	//   ....[2]....
        /*004c*/ 	.word	0xffffffff


	//   ....[3]....
        /*0050*/ 	.word	0xffffffff


	//   ....[4]....
        /*0054*/ 	.word	0xffffffff


	//   ....[5]....
        /*0058*/ 	.word	0xffffffff


	//   ....[6]....
        /*005c*/ 	.word	0xffffffff


	//   ....[7]....
        /*0060*/ 	.word	0xffffffff


	//   ....[8]....
        /*0064*/ 	.word	0xffffffff


	//   ....[9]....
        /*0068*/ 	.word	0xffffffff


	//   ....[10]....
        /*006c*/ 	.word	0xffffffff


	//   ....[11]....
        /*0070*/ 	.word	0xffffffff


	//   ....[12]....
        /*0074*/ 	.word	0xffffffff


	//   ....[13]....
        /*0078*/ 	.word	0xffffffff


	//   ....[14]....
        /*007c*/ 	.word	0xffffffff


	//   ....[15]....
        /*0080*/ 	.word	0xffffffff


	//   ....[16]....
        /*0084*/ 	.word	0xffffffff


	//   ....[17]....
        /*0088*/ 	.word	0xffffffff


	//   ....[18]....
        /*008c*/ 	.word	0xffffffff


	//   ....[19]....
        /*0090*/ 	.word	0xffffffff


	//   ....[20]....
        /*0094*/ 	.word	0xffffffff


	//   ....[21]....
        /*0098*/ 	.word	0xffffffff


	//   ....[22]....
        /*009c*/ 	.word	0xffffffff


	//   ....[23]....
        /*00a0*/ 	.word	0xffffffff


	//   ....[24]....
        /*00a4*/ 	.word	0xffffffff


	//   ....[25]....
        /*00a8*/ 	.word	0xffffffff


	//   ....[26]....
        /*00ac*/ 	.word	0xffffffff


	//   ....[27]....
        /*00b0*/ 	.word	0xffffffff


	//   ....[28]....
        /*00b4*/ 	.word	0xffffffff


	//   ....[29]....
        /*00b8*/ 	.word	0xffffffff


	//   ....[30]....
        /*00bc*/ 	.word	0xffffffff


	//   ....[31]....
        /*00c0*/ 	.word	0xffffffff


	//   ....[32]....
        /*00c4*/ 	.word	0xffffffff


	//   ....[33]....
        /*00c8*/ 	.word	0xffffffff


	//   ....[34]....
        /*00cc*/ 	.word	0xffffffff


	//   ....[35]....
        /*00d0*/ 	.word	0xffffffff


	//   ....[36]....
        /*00d4*/ 	.word	0xffffffff


	//   ....[37]....
        /*00d8*/ 	.word	0xffffffff


	//   ....[38]....
        /*00dc*/ 	.word	0xffffffff


	//   ....[39]....
        /*00e0*/ 	.word	0xffffffff


	//   ....[40]....
        /*00e4*/ 	.word	0xffffffff


	//   ....[41]....
        /*00e8*/ 	.word	0xffffffff


	//   ....[42]....
        /*00ec*/ 	.word	0xffffffff


	//   ....[43]....
        /*00f0*/ 	.word	0xffffffff


	//   ....[44]....
        /*00f4*/ 	.word	0xffffffff


	//   ....[45]....
        /*00f8*/ 	.word	0xffffffff


	//   ....[46]....
        /*00fc*/ 	.word	0xffffffff


	//   ....[47]....
        /*0100*/ 	.word	0xffffffff


	//   ....[48]....
        /*0104*/ 	.word	0xffffffff


	//   ....[49]....
        /*0108*/ 	.word	0xffffffff


	//   ....[50]....
        /*010c*/ 	.word	0xffffffff


	//   ....[51]....
        /*0110*/ 	.word	0xffffffff


	//   ....[52]....
        /*0114*/ 	.word	0xffffffff


	//   ....[53]....
        /*0118*/ 	.word	0xffffffff


	//   ....[54]....
        /*011c*/ 	.word	0xffffffff


	//   ....[55]....
        /*0120*/ 	.word	0xffffffff


	//   ....[56]....
        /*0124*/ 	.word	0xffffffff


	//   ....[57]....
        /*0128*/ 	.word	0xffffffff


	//   ....[58]....
        /*012c*/ 	.word	0xffffffff


	//   ....[59]....
        /*0130*/ 	.word	0xffffffff


	//   ....[60]....
        /*0134*/ 	.word	0xffffffff


	//   ....[61]....
        /*0138*/ 	.word	0xffffffff


	//   ....[62]....
        /*013c*/ 	.word	0xffffffff


	//   ....[63]....
        /*0140*/ 	.word	0xffffffff


	//   ....[64]....
        /*0144*/ 	.word	0xffffffff


	//   ....[65]....
        /*0148*/ 	.word	0xffffffff


	//   ....[66]....
        /*014c*/ 	.word	0xffffffff


	//   ....[67]....
        /*0150*/ 	.word	0xffffffff


	//   ....[68]....
        /*0154*/ 	.word	0xffffffff


	//   ....[69]....
        /*0158*/ 	.word	0xffffffff


	//   ....[70]....
        /*015c*/ 	.word	0xffffffff


	//   ....[71]....
        /*0160*/ 	.word	0xffffffff


	//   ....[72]....
        /*0164*/ 	.word	0xffffffff


	//   ....[73]....
        /*0168*/ 	.word	0xffffffff


	//   ....[74]....
        /*016c*/ 	.word	0xffffffff


	//   ....[75]....
        /*0170*/ 	.word	0xffffffff


	//   ....[76]....
        /*0174*/ 	.word	0xffffffff


	//   ....[77]....
        /*0178*/ 	.word	0xffffffff


	//   ....[78]....
        /*017c*/ 	.word	0xffffffff


	//   ....[79]....
        /*0180*/ 	.word	0x0500000f


	//----- nvinfo : EIATTR_COOP_GROUP_INSTR_OFFSETS
	.align		4
.L_31:
        /*0184*/ 	.byte	0x04, 0x28
        /*0186*/ 	.short	(.L_33 - .L_32)


	//   ....[0]....
.L_32:
        /*0188*/ 	.word	0x000007c0


	//   ....[1]....
        /*018c*/ 	.word	0x00000880


	//   ....[2]....
        /*0190*/ 	.word	0x00000d20


	//   ....[3]....
        /*0194*/ 	.word	0x00000f60


	//   ....[4]....
        /*0198*/ 	.word	0x000011d0


	//   ....[5]....
        /*019c*/ 	.word	0x00001580


	//   ....[6]....
        /*01a0*/ 	.word	0x00001cd0


	//   ....[7]....
        /*01a4*/ 	.word	0x00001d00


	//   ....[8]....
        /*01a8*/ 	.word	0x00001d80


	//   ....[9]....
        /*01ac*/ 	.word	0x00001d90


	//   ....[10]....
        /*01b0*/ 	.word	0x00001dd0


	//   ....[11]....
        /*01b4*/ 	.word	0x00001df0


	//   ....[12]....
        /*01b8*/ 	.word	0x00001e30


	//   ....[13]....
        /*01bc*/ 	.word	0x00001e50


	//   ....[14]....
        /*01c0*/ 	.word	0x00001e90


	//   ....[15]....
        /*01c4*/ 	.word	0x00001eb0


	//   ....[16]....
        /*01c8*/ 	.word	0x00001f20


	//   ....[17]....
        /*01cc*/ 	.word	0x000020b0


	//   ....[18]....
        /*01d0*/ 	.word	0x000020c0


	//   ....[19]....
        /*01d4*/ 	.word	0x000026a0


	//   ....[20]....
        /*01d8*/ 	.word	0x000026b0


	//   ....[21]....
        /*01dc*/ 	.word	0x00002700


	//   ....[22]....
        /*01e0*/ 	.word	0x00002710


	//   ....[23]....
        /*01e4*/ 	.word	0x00002760


	//   ....[24]....
        /*01e8*/ 	.word	0x00002770


	//   ....[25]....
        /*01ec*/ 	.word	0x000027c0


	//   ....[26]....
        /*01f0*/ 	.word	0x000027d0


	//   ....[27]....
        /*01f4*/ 	.word	0x00002820


	//   ....[28]....
        /*01f8*/ 	.word	0x00002830


	//   ....[29]....
        /*01fc*/ 	.word	0x000028c0


	//   ....[30]....
        /*0200*/ 	.word	0x00002920


	//   ....[31]....
        /*0204*/ 	.word	0x000029b0


	//   ....[32]....
        /*0208*/ 	.word	0x000029d0


	//   ....[33]....
        /*020c*/ 	.word	0x000029e0


	//   ....[34]....
        /*0210*/ 	.word	0x000029f0


	//   ....[35]....
        /*0214*/ 	.word	0x00002a00


	//   ....[36]....
        /*0218*/ 	.word	0x00002a10


	//   ....[37]....
        /*021c*/ 	.word	0x00002fb0


	//   ....[38]....
        /*0220*/ 	.word	0x00003250


	//   ....[39]....
        /*0224*/ 	.word	0x00003600


	//   ....[40]....
        /*0228*/ 	.word	0x00003a90


	//   ....[41]....
        /*022c*/ 	.word	0x00006c30


	//   ....[42]....
        /*0230*/ 	.word	0x000070d0


	//   ....[43]....
        /*0234*/ 	.word	0x00007470


	//   ....[44]....
        /*0238*/ 	.word	0x00008400


	//   ....[45]....
        /*023c*/ 	.word	0x00008ad0


	//   ....[46]....
        /*0240*/ 	.word	0x00008fc0


	//   ....[47]....
        /*0244*/ 	.word	0x00009de0


	//   ....[48]....
        /*0248*/ 	.word	0x0000ad40


	//   ....[49]....
        /*024c*/ 	.word	0x0000ad60


	//   ....[50]....
        /*0250*/ 	.word	0x0000adb0


	//   ....[51]....
        /*0254*/ 	.word	0x0000add0


	//   ....[52]....
        /*0258*/ 	.word	0x0000ae10


	//   ....[53]....
        /*025c*/ 	.word	0x0000ae40


	//   ....[54]....
        /*0260*/ 	.word	0x0000ae80


	//   ....[55]....
        /*0264*/ 	.word	0x0000aeb0


	//   ....[56]....
        /*0268*/ 	.word	0x0000aef0


	//   ....[57]....
        /*026c*/ 	.word	0x0000af20


	//   ....[58]....
        /*0270*/ 	.word	0x0000afb0


	//   ....[59]....
        /*0274*/ 	.word	0x0000b0d0


	//   ....[60]....
        /*0278*/ 	.word	0x0000b0f0


	//   ....[61]....
        /*027c*/ 	.word	0x0000b740


	//   ....[62]....
        /*0280*/ 	.word	0x0000b750


	//   ....[63]....
        /*0284*/ 	.word	0x0000b7a0


	//   ....[64]....
        /*0288*/ 	.word	0x0000b7b0


	//   ....[65]....
        /*028c*/ 	.word	0x0000b800


	//   ....[66]....
        /*0290*/ 	.word	0x0000b810


	//   ....[67]....
        /*0294*/ 	.word	0x0000b860


	//   ....[68]....
        /*0298*/ 	.word	0x0000b870


	//   ....[69]....
        /*029c*/ 	.word	0x0000b8c0


	//   ....[70]....
        /*02a0*/ 	.word	0x0000b8d0


	//   ....[71]....
        /*02a4*/ 	.word	0x0000b960


	//   ....[72]....
        /*02a8*/ 	.word	0x0000b9d0


	//   ....[73]....
        /*02ac*/ 	.word	0x0000ba60


	//   ....[74]....
        /*02b0*/ 	.word	0x0000ba80


	//   ....[75]....
        /*02b4*/ 	.word	0x0000ba90


	//   ....[76]....
        /*02b8*/ 	.word	0x0000baa0


	//   ....[77]....
        /*02bc*/ 	.word	0x0000bab0


	//   ....[78]....
        /*02c0*/ 	.word	0x0000bac0


	//   ....[79]....
        /*02c4*/ 	.word	0x0000cef0


	//----- nvinfo : EIATTR_REG_RECONFIG
	.align		4
.L_33:
        /*02c8*/ 	.byte	0x01, 0x54
	.zero		2


	//----- nvinfo : EIATTR_SYSCALL_OFFSETS
	.align		4
        /*02cc*/ 	.byte	0x04, 0x46
        /*02ce*/ 	.short	(.L_35 - .L_34)


	//   ....[0]....
.L_34:
        /*02d0*/ 	.word	0x00004980


	//   ....[1]....
        /*02d4*/ 	.word	0x00004a70


	//----- nvinfo : EIATTR_MBARRIER_INSTR_OFFSETS
	.align		4
.L_35:
        /*02d8*/ 	.byte	0x04, 0x39
        /*02da*/ 	.short	(.L_37 - .L_36)


	//   ....[0]....
.L_36:
        /*02dc*/ 	.word	0x00000c00
        /*02e0*/ 	.word	0x000000ff
        /*02e4*/ 	.word	0x00038400
        /*02e8*/ 	.short	0x0100
        /*02ea*/ 	.byte	0x0b
	.zero		1


	//   ....[1]....
        /*02ec*/ 	.word	0x00000c10
        /*02f0*/ 	.word	0x000000ff
        /*02f4*/ 	.word	0x00038440
        /*02f8*/ 	.short	0x0100
        /*02fa*/ 	.byte	0x0b
	.zero		1


	//   ....[2]....
        /*02fc*/ 	.word	0x00000c20
        /*0300*/ 	.word	0x000000ff
        /*0304*/ 	.word	0x00038408
        /*0308*/ 	.short	0x0100
        /*030a*/ 	.byte	0x0b
	.zero		1


	//   ....[3]....
        /*030c*/ 	.word	0x00000c30
        /*0310*/ 	.word	0x000000ff
        /*0314*/ 	.word	0x00038448
        /*0318*/ 	.short	0x0100
        /*031a*/ 	.byte	0x0b
	.zero		1


	//   ....[4]....
        /*031c*/ 	.word	0x00000c40
        /*0320*/ 	.word	0x000000ff
        /*0324*/ 	.word	0x00038410
        /*0328*/ 	.short	0x0100
        /*032a*/ 	.byte	0x0b
	.zero		1


	//   ....[5]....
        /*032c*/ 	.word	0x00000c50
        /*0330*/ 	.word	0x000000ff
        /*0334*/ 	.word	0x00038450
        /*0338*/ 	.short	0x0100
        /*033a*/ 	.byte	0x0b
	.zero		1


	//   ....[6]....
        /*033c*/ 	.word	0x00000c60
        /*0340*/ 	.word	0x000000ff
        /*0344*/ 	.word	0x00038418
        /*0348*/ 	.short	0x0100
        /*034a*/ 	.byte	0x0b
	.zero		1


	//   ....[7]....
        /*034c*/ 	.word	0x00000c70
        /*0350*/ 	.word	0x000000ff
        /*0354*/ 	.word	0x00038458
        /*0358*/ 	.short	0x0100
        /*035a*/ 	.byte	0x0b
	.zero		1


	//   ....[8]....
        /*035c*/ 	.word	0x00000c80
        /*0360*/ 	.word	0x000000ff
        /*0364*/ 	.word	0x00038420
        /*0368*/ 	.short	0x0100
        /*036a*/ 	.byte	0x0b
	.zero		1


	//   ....[9]....
        /*036c*/ 	.word	0x00000c90
        /*0370*/ 	.word	0x000000ff
        /*0374*/ 	.word	0x00038460
        /*0378*/ 	.short	0x0100
        /*037a*/ 	.byte	0x0b
	.zero		1


	//   ....[10]....
        /*037c*/ 	.word	0x00000ca0
        /*0380*/ 	.word	0x000000ff
        /*0384*/ 	.word	0x00038428
        /*0388*/ 	.short	0x0100
        /*038a*/ 	.byte	0x0b
	.zero		1


	//   ....[11]....
        /*038c*/ 	.word	0x00000cb0
        /*0390*/ 	.word	0x000000ff
        /*0394*/ 	.word	0x00038468
        /*0398*/ 	.short	0x0100
        /*039a*/ 	.byte	0x0b
	.zero		1


	//   ....[12]....
        /*039c*/ 	.word	0x00000cc0
        /*03a0*/ 	.word	0x000000ff
        /*03a4*/ 	.word	0x00038430
        /*03a8*/ 	.short	0x0100
        /*03aa*/ 	.byte	0x0b
	.zero		1


	//   ....[13]....
        /*03ac*/ 	.word	0x00000cd0
        /*03b0*/ 	.word	0x000000ff
        /*03b4*/ 	.word	0x00038470
        /*03b8*/ 	.short	0x0100
        /*03ba*/ 	.byte	0x0b
	.zero		1


	//   ....[14]....
        /*03bc*/ 	.word	0x00000ce0
        /*03c0*/ 	.word	0x000000ff
        /*03c4*/ 	.word	0x00038438
        /*03c8*/ 	.short	0x0100
        /*03ca*/ 	.byte	0x0b
	.zero		1


	//   ....[15]....
        /*03cc*/ 	.word	0x00000cf0
        /*03d0*/ 	.word	0x000000ff
        /*03d4*/ 	.word	0x00038478
        /*03d8*/ 	.short	0x0100
        /*03da*/ 	.byte	0x0b
	.zero		1


	//   ....[16]....
        /*03dc*/ 	.word	0x00000e90
        /*03e0*/ 	.word	0x000000ff
        /*03e4*/ 	.word	0x00038480
        /*03e8*/ 	.short	0x0100
        /*03ea*/ 	.byte	0x0b
	.zero		1


	//   ....[17]....
        /*03ec*/ 	.word	0x00000ea0
        /*03f0*/ 	.word	0x000000ff
        /*03f4*/ 	.word	0x000384b0
        /*03f8*/ 	.short	0x0100
        /*03fa*/ 	.byte	0x0b
	.zero		1


	//   ....[18]....
        /*03fc*/ 	.word	0x00000eb0
        /*0400*/ 	.word	0x000000ff
        /*0404*/ 	.word	0x00038488
        /*0408*/ 	.short	0x0100
        /*040a*/ 	.byte	0x0b
	.zero		1


	//   ....[19]....
        /*040c*/ 	.word	0x00000ec0
        /*0410*/ 	.word	0x000000ff
        /*0414*/ 	.word	0x000384b8
        /*0418*/ 	.short	0x0100
        /*041a*/ 	.byte	0x0b
	.zero		1


	//   ....[20]....
        /*041c*/ 	.word	0x00000ed0
        /*0420*/ 	.word	0x000000ff
        /*0424*/ 	.word	0x00038490
        /*0428*/ 	.short	0x0100
        /*042a*/ 	.byte	0x0b
	.zero		1


	//   ....[21]....
        /*042c*/ 	.word	0x00000ee0
        /*0430*/ 	.word	0x000000ff
        /*0434*/ 	.word	0x000384c0
        /*0438*/ 	.short	0x0100
        /*043a*/ 	.byte	0x0b
	.zero		1


	//   ....[22]....
        /*043c*/ 	.word	0x00000ef0
        /*0440*/ 	.word	0x000000ff
        /*0444*/ 	.word	0x00038498
        /*0448*/ 	.short	0x0100
        /*044a*/ 	.byte	0x0b
	.zero		1


	//   ....[23]....
        /*044c*/ 	.word	0x00000f00
        /*0450*/ 	.word	0x000000ff
        /*0454*/ 	.word	0x000384c8
        /*0458*/ 	.short	0x0100
        /*045a*/ 	.byte	0x0b
	.zero		1


	//   ....[24]....
        /*045c*/ 	.word	0x00000f10
        /*0460*/ 	.word	0x000000ff
        /*0464*/ 	.word	0x000384a0
        /*0468*/ 	.short	0x0100
        /*046a*/ 	.byte	0x0b
	.zero		1


	//   ....[25]....
        /*046c*/ 	.word	0x00000f20
        /*0470*/ 	.word	0x000000ff
        /*0474*/ 	.word	0x000384d0
        /*0478*/ 	.short	0x0100
        /*047a*/ 	.byte	0x0b
	.zero		1


	//   ....[26]....
        /*047c*/ 	.word	0x00000f30
        /*0480*/ 	.word	0x000000ff
        /*0484*/ 	.word	0x000384a8
        /*0488*/ 	.short	0x0100
        /*048a*/ 	.byte	0x0b
	.zero		1


	//   ....[27]....
        /*048c*/ 	.word	0x00000f40
        /*0490*/ 	.word	0x000000ff
        /*0494*/ 	.word	0x000384d8
        /*0498*/ 	.short	0x0100
        /*049a*/ 	.byte	0x0b
	.zero		1


	//   ....[28]....
        /*049c*/ 	.word	0x00001130
        /*04a0*/ 	.word	0x000000ff
        /*04a4*/ 	.word	0x000384e0
        /*04a8*/ 	.short	0x0100
        /*04aa*/ 	.byte	0x06
	.zero		1


	//   ....[29]....
        /*04ac*/ 	.word	0x00001140
        /*04b0*/ 	.word	0x000000ff
        /*04b4*/ 	.word	0x00038500
        /*04b8*/ 	.short	0x0100
        /*04ba*/ 	.byte	0x06
	.zero		1


	//   ....[30]....
        /*04bc*/ 	.word	0x00001150
        /*04c0*/ 	.word	0x000000ff
        /*04c4*/ 	.word	0x000384e8
        /*04c8*/ 	.short	0x0100
        /*04ca*/ 	.byte	0x06
	.zero		1


	//   ....[31]....
        /*04cc*/ 	.word	0x00001160
        /*04d0*/ 	.word	0x000000ff
        /*04d4*/ 	.word	0x00038508
        /*04d8*/ 	.short	0x0100
        /*04da*/ 	.byte	0x06
	.zero		1


	//   ....[32]....
        /*04dc*/ 	.word	0x00001170
        /*04e0*/ 	.word	0x000000ff
        /*04e4*/ 	.word	0x000384f0
        /*04e8*/ 	.short	0x0100
        /*04ea*/ 	.byte	0x06
	.zero		1


	//   ....[33]....
        /*04ec*/ 	.word	0x00001180
        /*04f0*/ 	.word	0x000000ff
        /*04f4*/ 	.word	0x00038510
        /*04f8*/ 	.short	0x0100
        /*04fa*/ 	.byte	0x06
	.zero		1


	//   ....[34]....
        /*04fc*/ 	.word	0x00001190
        /*0500*/ 	.word	0x000000ff
        /*0504*/ 	.word	0x000384f8
        /*0508*/ 	.short	0x0100
        /*050a*/ 	.byte	0x06
	.zero		1


	//   ....[35]....
        /*050c*/ 	.word	0x000011a0
        /*0510*/ 	.word	0x000000ff
        /*0514*/ 	.word	0x00038518
        /*0518*/ 	.short	0x0100
        /*051a*/ 	.byte	0x06
	.zero		1


	//   ....[36]....
        /*051c*/ 	.word	0x000014b0
        /*0520*/ 	.word	0x000000ff
        /*0524*/ 	.word	0x00038520
        /*0528*/ 	.short	0x0100
        /*052a*/ 	.byte	0x06
	.zero		1


	//   ....[37]....
        /*052c*/ 	.word	0x00001510
        /*0530*/ 	.word	0x000000ff
        /*0534*/ 	.word	0x00038528
        /*0538*/ 	.short	0x0100
        /*053a*/ 	.byte	0x06
	.zero		1


	//   ....[38]....
        /*053c*/ 	.word	0x00003dd0
        /*0540*/ 	.word	0x000000ff
        /*0544*/ 	.word	0x00038480
        /*0548*/ 	.short	0x010a
        /*054a*/ 	.byte	0x04
	.zero		1


	//   ....[39]....
        /*054c*/ 	.word	0x00003e10
        /*0550*/ 	.word	0x000000ff
        /*0554*/ 	.word	0x00038480
        /*0558*/ 	.short	0x010a
        /*055a*/ 	.byte	0x04
	.zero		1


	//   ....[40]....
        /*055c*/ 	.word	0x000041c0
        /*0560*/ 	.word	0x000000ff
        /*0564*/ 	.word	0x00038480
        /*0568*/ 	.short	0x010a
        /*056a*/ 	.byte	0x04
	.zero		1


	//   ....[41]....
        /*056c*/ 	.word	0x00004200
        /*0570*/ 	.word	0x000000ff
        /*0574*/ 	.word	0x00038480
        /*0578*/ 	.short	0x010a
        /*057a*/ 	.byte	0x04
	.zero		1


	//   ....[42]....
        /*057c*/ 	.word	0x000044c0
        /*0580*/ 	.word	0x00000005
        /*0584*/ 	.word	0x00000000
        /*0588*/ 	.short	0x0101
        /*058a*/ 	.byte	0x3f
	.zero		1


	//   ....[43]....
        /*058c*/ 	.word	0x000046a0
        /*0590*/ 	.word	0x00000003
        /*0594*/ 	.word	0x00000000
        /*0598*/ 	.short	0x0101
        /*059a*/ 	.byte	0x3f
	.zero		1


	//   ....[44]....
        /*059c*/ 	.word	0x00004e40
        /*05a0*/ 	.word	0x000000ff
        /*05a4*/ 	.word	0x000384e0
        /*05a8*/ 	.short	0x010a
        /*05aa*/ 	.byte	0x2b
	.zero		1


	//   ....[45]....
        /*05ac*/ 	.word	0x000054c0
        /*05b0*/ 	.word	0x000000ff
        /*05b4*/ 	.word	0x00000000
        /*05b8*/ 	.short	0x0101
        /*05ba*/ 	.byte	0x04
	.zero		1


	//   ....[46]....
        /*05bc*/ 	.word	0x000054f0
        /*05c0*/ 	.word	0x000000ff
        /*05c4*/ 	.word	0x000384e8
        /*05c8*/ 	.short	0x010a
        /*05ca*/ 	.byte	0x2b
	.zero		1


	//   ....[47]....
        /*05cc*/ 	.word	0x00005ab0
        /*05d0*/ 	.word	0x000000ff
        /*05d4*/ 	.word	0x00000000
        /*05d8*/ 	.short	0x0101
        /*05da*/ 	.byte	0x04
	.zero		1


	//   ....[48]....
        /*05dc*/ 	.word	0x00005ae0
        /*05e0*/ 	.word	0x000000ff
        /*05e4*/ 	.word	0x000384f0
        /*05e8*/ 	.short	0x010a
        /*05ea*/ 	.byte	0x2b
	.zero		1


	//   ....[49]....
        /*05ec*/ 	.word	0x000060d0
        /*05f0*/ 	.word	0x000000ff
        /*05f4*/ 	.word	0x00000000
        /*05f8*/ 	.short	0x0101
        /*05fa*/ 	.byte	0x04
	.zero		1


	//   ....[50]....
        /*05fc*/ 	.word	0x00006100
        /*0600*/ 	.word	0x000000ff
        /*0604*/ 	.word	0x000384f8
        /*0608*/ 	.short	0x010a
        /*060a*/ 	.byte	0x2b
	.zero		1


	//   ....[51]....
        /*060c*/ 	.word	0x00006770
        /*0610*/ 	.word	0x000000ff
        /*0614*/ 	.word	0x00000000
        /*0618*/ 	.short	0x0101
        /*061a*/ 	.byte	0x05
	.zero		1


	//   ....[52]....
        /*061c*/ 	.word	0x000067c0
        /*0620*/ 	.word	0x000000ff
        /*0624*/ 	.word	0x00038400
        /*0628*/ 	.short	0x010a
        /*062a*/ 	.byte	0x04
	.zero		1


	//   ....[53]....
        /*062c*/ 	.word	0x000068d0
        /*0630*/ 	.word	0x000000ff
        /*0634*/ 	.word	0x00000000
        /*0638*/ 	.short	0x0101
        /*063a*/ 	.byte	0x04
	.zero		1


	//   ....[54]....
        /*063c*/ 	.word	0x00006e00
        /*0640*/ 	.word	0x000000ff
        /*0644*/ 	.word	0x00000000
        /*0648*/ 	.short	0x0101
        /*064a*/ 	.byte	0x2b
	.zero		1


	//   ....[55]....
        /*064c*/ 	.word	0x00007580
        /*0650*/ 	.word	0x000000ff
        /*0654*/ 	.word	0x00038528
        /*0658*/ 	.short	0x010a
        /*065a*/ 	.byte	0x05
	.zero		1


	//   ....[56]....
        /*065c*/ 	.word	0x00007690
        /*0660*/ 	.word	0x000000ff
        /*0664*/ 	.word	0x00038400
        /*0668*/ 	.short	0x010a
        /*066a*/ 	.byte	0x08
	.zero		1


	//   ....[57]....
        /*066c*/ 	.word	0x000077c0
        /*0670*/ 	.word	0x000000ff
        /*0674*/ 	.word	0x00000000
        /*0678*/ 	.short	0x0101
        /*067a*/ 	.byte	0x08
	.zero		1


	//   ....[58]....
        /*067c*/ 	.word	0x000079a0
        /*0680*/ 	.word	0x000000ff
        /*0684*/ 	.word	0x00038500
        /*0688*/ 	.short	0x010a
        /*068a*/ 	.byte	0x05
	.zero		1


	//   ....[59]....
        /*068c*/ 	.word	0x00007ab0
        /*0690*/ 	.word	0x000000ff
        /*0694*/ 	.word	0x000384e0
        /*0698*/ 	.short	0x010b
        /*069a*/ 	.byte	0x05
	.zero		1


	//   ....[60]....
        /*069c*/ 	.word	0x00007b10
        /*06a0*/ 	.word	0x000000ff
        /*06a4*/ 	.word	0x00000000
        /*06a8*/ 	.short	0x0101
        /*06aa*/ 	.byte	0x08
	.zero		1


	//   ....[61]....
        /*06ac*/ 	.word	0x00007b40
        /*06b0*/ 	.word	0x000000ff
        /*06b4*/ 	.word	0x00038508
        /*06b8*/ 	.short	0x010a
        /*06ba*/ 	.byte	0x05
	.zero		1


	//   ....[62]....
        /*06bc*/ 	.word	0x00007c70
        /*06c0*/ 	.word	0x000000ff
        /*06c4*/ 	.word	0x000384e8
        /*06c8*/ 	.short	0x010b
        /*06ca*/ 	.byte	0x05
	.zero		1


	//   ....[63]....
        /*06cc*/ 	.word	0x00007cd0
        /*06d0*/ 	.word	0x000000ff
        /*06d4*/ 	.word	0x00000000
        /*06d8*/ 	.short	0x0101
        /*06da*/ 	.byte	0x08
	.zero		1


	//   ....[64]....
        /*06dc*/ 	.word	0x00007d00
        /*06e0*/ 	.word	0x000000ff
        /*06e4*/ 	.word	0x00038510
        /*06e8*/ 	.short	0x010a
        /*06ea*/ 	.byte	0x05
	.zero		1


	//   ....[65]....
        /*06ec*/ 	.word	0x00007e30
        /*06f0*/ 	.word	0x000000ff
        /*06f4*/ 	.word	0x000384f0
        /*06f8*/ 	.short	0x010b
        /*06fa*/ 	.byte	0x05
	.zero		1


	//   ....[66]....
        /*06fc*/ 	.word	0x00007e90
        /*0700*/ 	.word	0x000000ff
        /*0704*/ 	.word	0x00000000
        /*0708*/ 	.short	0x0101
        /*070a*/ 	.byte	0x08
	.zero		1


	//   ....[67]....
        /*070c*/ 	.word	0x00007ec0
        /*0710*/ 	.word	0x000000ff
        /*0714*/ 	.word	0x00038518
        /*0718*/ 	.short	0x010a
        /*071a*/ 	.byte	0x05
	.zero		1


	//   ....[68]....
        /*071c*/ 	.word	0x00007ff0
        /*0720*/ 	.word	0x000000ff
        /*0724*/ 	.word	0x000384f8
        /*0728*/ 	.short	0x010b
        /*072a*/ 	.byte	0x05
	.zero		1


	//   ....[69]....
        /*072c*/ 	.word	0x00008090
        /*0730*/ 	.word	0x000000ff
        /*0734*/ 	.word	0x00000000
        /*0738*/ 	.short	0x0101
        /*073a*/ 	.byte	0x08
	.zero		1


	//   ....[70]....
        /*073c*/ 	.word	0x000085d0
        /*0740*/ 	.word	0x000000ff
        /*0744*/ 	.word	0x00038500
        /*0748*/ 	.short	0x010a
        /*074a*/ 	.byte	0x05
	.zero		1


	//   ....[71]....
        /*074c*/ 	.word	0x00008610
        /*0750*/ 	.word	0x000000ff
        /*0754*/ 	.word	0x00038508
        /*0758*/ 	.short	0x010a
        /*075a*/ 	.byte	0x05
	.zero		1


	//   ....[72]....
        /*075c*/ 	.word	0x00008650
        /*0760*/ 	.word	0x000000ff
        /*0764*/ 	.word	0x00038510
        /*0768*/ 	.short	0x010a
        /*076a*/ 	.byte	0x05
	.zero		1


	//   ....[73]....
        /*076c*/ 	.word	0x000086b0
        /*0770*/ 	.word	0x00000003
        /*0774*/ 	.word	0x00038518
        /*0778*/ 	.short	0x010a
        /*077a*/ 	.byte	0x3f
	.zero		1


	//   ....[74]....
        /*077c*/ 	.word	0x000093d0
        /*0780*/ 	.word	0x00000008
        /*0784*/ 	.word	0x000384b0
        /*0788*/ 	.short	0x010a
        /*078a*/ 	.byte	0x3f
	.zero		1


	//   ....[75]....
        /*078c*/ 	.word	0x00009690
        /*0790*/ 	.word	0x000000ff
        /*0794*/ 	.word	0x00038528
        /*0798*/ 	.short	0x0101
        /*079a*/ 	.byte	0x11
	.zero		1


	//   ....[76]....
        /*079c*/ 	.word	0x00009750
        /*07a0*/ 	.word	0x00000003
        /*07a4*/ 	.word	0x00038400
        /*07a8*/ 	.short	0x010a
        /*07aa*/ 	.byte	0x3f
	.zero		1


	//   ....[77]....
        /*07ac*/ 	.word	0x00009890
        /*07b0*/ 	.word	0x00000002
        /*07b4*/ 	.word	0x00000000
        /*07b8*/ 	.short	0x0101
        /*07ba*/ 	.byte	0x3f
	.zero		1


	//   ....[78]....
        /*07bc*/ 	.word	0x0000a070
        /*07c0*/ 	.word	0x00000007
        /*07c4*/ 	.word	0x00000000
        /*07c8*/ 	.short	0x010a
        /*07ca*/ 	.byte	0x3f
	.zero		1


	//   ....[79]....
        /*07cc*/ 	.word	0x0000a0f0
        /*07d0*/ 	.word	0x00000009
        /*07d4*/ 	.word	0x00000000
        /*07d8*/ 	.short	0x010a
        /*07da*/ 	.byte	0x3f
	.zero		1


	//   ....[80]....
        /*07dc*/ 	.word	0x0000a180
        /*07e0*/ 	.word	0x00000006
        /*07e4*/ 	.word	0x00000000
        /*07e8*/ 	.short	0x010a
        /*07ea*/ 	.byte	0x3f
	.zero		1


	//   ....[81]....
        /*07ec*/ 	.word	0x0000a210
        /*07f0*/ 	.word	0x00000009
        /*07f4*/ 	.word	0x00000000
        /*07f8*/ 	.short	0x010a
        /*07fa*/ 	.byte	0x3f
	.zero		1


	//   ....[82]....
        /*07fc*/ 	.word	0x0000a2a0
        /*0800*/ 	.word	0x00000006
        /*0804*/ 	.word	0x00000000
        /*0808*/ 	.short	0x010a
        /*080a*/ 	.byte	0x3f
	.zero		1


	//   ....[83]....
        /*080c*/ 	.word	0x0000a330
        /*0810*/ 	.word	0x00000003
        /*0814*/ 	.word	0x00000000
        /*0818*/ 	.short	0x010a
        /*081a*/ 	.byte	0x3f
	.zero		1


	//   ....[84]....
        /*081c*/ 	.word	0x0000bfb0
        /*0820*/ 	.word	0x00000011
        /*0824*/ 	.word	0x00038440
        /*0828*/ 	.short	0x010a
        /*082a*/ 	.byte	0x3f
	.zero		1


	//   ....[85]....
        /*082c*/ 	.word	0x0000c0d0
        /*0830*/ 	.word	0x00000011
        /*0834*/ 	.word	0x00038400
        /*0838*/ 	.short	0x0101
        /*083a*/ 	.byte	0x3f
	.zero		1


	//   ....[86]....
        /*083c*/ 	.word	0x0000c1a0
        /*0840*/ 	.word	0x00000005
        /*0844*/ 	.word	0x00038440
        /*0848*/ 	.short	0x010a
        /*084a*/ 	.byte	0x3f
	.zero		1


	//   ....[87]....
        /*084c*/ 	.word	0x0000c250
        /*0850*/ 	.word	0x00000007
        /*0854*/ 	.word	0x00038440
        /*0858*/ 	.short	0x010a
        /*085a*/ 	.byte	0x3f
	.zero		1


	//   ....[88]....
        /*085c*/ 	.word	0x0000c300
        /*0860*/ 	.word	0x00000007
        /*0864*/ 	.word	0x00038440
        /*0868*/ 	.short	0x010a
        /*086a*/ 	.byte	0x3f
	.zero		1


	//   ....[89]....
        /*086c*/ 	.word	0x0000c3b0
        /*0870*/ 	.word	0x00000007
        /*0874*/ 	.word	0x00038440
        /*0878*/ 	.short	0x010a
        /*087a*/ 	.byte	0x3f
	.zero		1


	//   ....[90]....
        /*087c*/ 	.word	0x0000c460
        /*0880*/ 	.word	0x00000007
        /*0884*/ 	.word	0x00038440
        /*0888*/ 	.short	0x010a
        /*088a*/ 	.byte	0x3f
	.zero		1


	//   ....[91]....
        /*088c*/ 	.word	0x0000c510
        /*0890*/ 	.word	0x00000007
        /*0894*/ 	.word	0x00038440
        /*0898*/ 	.short	0x010a
        /*089a*/ 	.byte	0x3f
	.zero		1


	//   ....[92]....
        /*089c*/ 	.word	0x0000c5c0
        /*08a0*/ 	.word	0x00000007
        /*08a4*/ 	.word	0x00038440
        /*08a8*/ 	.short	0x010a
        /*08aa*/ 	.byte	0x3f
	.zero		1


	//   ....[93]....
        /*08ac*/ 	.word	0x0000c670
        /*08b0*/ 	.word	0x00000003
        /*08b4*/ 	.word	0x00038440
        /*08b8*/ 	.short	0x010a
        /*08ba*/ 	.byte	0x3f
	.zero		1


	//   ....[94]....
        /*08bc*/ 	.word	0x0000c6d0
        /*08c0*/ 	.word	0x00000003
        /*08c4*/ 	.word	0x00038480
        /*08c8*/ 	.short	0x010a
        /*08ca*/ 	.byte	0x3f
	.zero		1


	//   ....[95]....
        /*08cc*/ 	.word	0x0000c730
        /*08d0*/ 	.word	0x00000008
        /*08d4*/ 	.word	0x00038480
        /*08d8*/ 	.short	0x010a
        /*08da*/ 	.byte	0x3f
	.zero		1


	//   ....[96]....
        /*08dc*/ 	.word	0x0000c7f0
        /*08e0*/ 	.word	0x00000004
        /*08e4*/ 	.word	0x000384e0
        /*08e8*/ 	.short	0x010a
        /*08ea*/ 	.byte	0x3f
	.zero		1


	//   ....[97]....
        /*08ec*/ 	.word	0x0000c850
        /*08f0*/ 	.word	0x0000000e
        /*08f4*/ 	.word	0x000384e8
        /*08f8*/ 	.short	0x010a
        /*08fa*/ 	.byte	0x3f
	.zero		1


	//   ....[98]....
        /*08fc*/ 	.word	0x0000c8b0
        /*0900*/ 	.word	0x0000000e
        /*0904*/ 	.word	0x000384f0
        /*0908*/ 	.short	0x010a
        /*090a*/ 	.byte	0x3f
	.zero		1


	//   ....[99]....
        /*090c*/ 	.word	0x0000c910
        /*0910*/ 	.word	0x0000000e
        /*0914*/ 	.word	0x000384f8
        /*0918*/ 	.short	0x010a
        /*091a*/ 	.byte	0x3f
	.zero		1


	//   ....[100]....
        /*091c*/ 	.word	0x0000c970
        /*0920*/ 	.word	0x00000003
        /*0924*/ 	.word	0x00038400
        /*0928*/ 	.short	0x010a
        /*092a*/ 	.byte	0x3f
	.zero		1


	//   ....[101]....
        /*092c*/ 	.word	0x0000c9d0
        /*0930*/ 	.word	0x00000003
        /*0934*/ 	.word	0x00038528
        /*0938*/ 	.short	0x010a
        /*093a*/ 	.byte	0x3f
	.zero		1


	//   ....[102]....
        /*093c*/ 	.word	0x0000ca30
        /*0940*/ 	.word	0x00000004
        /*0944*/ 	.word	0x00038400
        /*0948*/ 	.short	0x010a
        /*094a*/ 	.byte	0x3f
	.zero		1


	//   ....[103]....
        /*094c*/ 	.word	0x0000ca90
        /*0950*/ 	.word	0x00000003
        /*0954*/ 	.word	0x00038500
        /*0958*/ 	.short	0x010a
        /*095a*/ 	.byte	0x3f
	.zero		1


	//   ....[104]....
        /*095c*/ 	.word	0x0000caf0
        /*0960*/ 	.word	0x00000003
        /*0964*/ 	.word	0x00038508
        /*0968*/ 	.short	0x010a
        /*096a*/ 	.byte	0x3f
	.zero		1


	//   ....[105]....
        /*096c*/ 	.word	0x0000cb50
        /*0970*/ 	.word	0x00000003
        /*0974*/ 	.word	0x00038510
        /*0978*/ 	.short	0x010a
        /*097a*/ 	.byte	0x3f
	.zero		1


	//   ....[106]....
        /*097c*/ 	.word	0x0000cbb0
        /*0980*/ 	.word	0x00000003
        /*0984*/ 	.word	0x00038518
        /*0988*/ 	.short	0x010a
        /*098a*/ 	.byte	0x3f
	.zero		1


	//   ....[107]....
        /*098c*/ 	.word	0x0000cc10
        /*0990*/ 	.word	0x00000003
        /*0994*/ 	.word	0x00038500
        /*0998*/ 	.short	0x010a
        /*099a*/ 	.byte	0x3f
	.zero		1


	//   ....[108]....
        /*099c*/ 	.word	0x0000cc70
        /*09a0*/ 	.word	0x00000003
        /*09a4*/ 	.word	0x00038508
        /*09a8*/ 	.short	0x010a
        /*09aa*/ 	.byte	0x3f
	.zero		1


	//   ....[109]....
        /*09ac*/ 	.word	0x0000ccd0
        /*09b0*/ 	.word	0x00000003
        /*09b4*/ 	.word	0x00038510
        /*09b8*/ 	.short	0x010a
        /*09ba*/ 	.byte	0x3f
	.zero		1


	//   ....[110]....
        /*09bc*/ 	.word	0x0000cda0
        /*09c0*/ 	.word	0x00000008
        /*09c4*/ 	.word	0x000384b0
        /*09c8*/ 	.short	0x010a
        /*09ca*/ 	.byte	0x3f
	.zero		1


	//   ....[111]....
        /*09cc*/ 	.word	0x0000cdf0
        /*09d0*/ 	.word	0x00000003
        /*09d4*/ 	.word	0x00038400
        /*09d8*/ 	.short	0x010a
        /*09da*/ 	.byte	0x3f
	.zero		1


	//   ....[112]....
        /*09dc*/ 	.word	0x0000d000
        /*09e0*/ 	.word	0x00000007
        /*09e4*/ 	.word	0x00000000
        /*09e8*/ 	.short	0x010a
        /*09ea*/ 	.byte	0x3f
	.zero		1


	//   ....[113]....
        /*09ec*/ 	.word	0x0000d050
        /*09f0*/ 	.word	0x00000009
        /*09f4*/ 	.word	0x00000000
        /*09f8*/ 	.short	0x010a
        /*09fa*/ 	.byte	0x3f
	.zero		1


	//   ....[114]....
        /*09fc*/ 	.word	0x0000d0a0
        /*0a00*/ 	.word	0x00000006
        /*0a04*/ 	.word	0x00000000
        /*0a08*/ 	.short	0x010a
        /*0a0a*/ 	.byte	0x3f
	.zero		1


	//   ....[115]....
        /*0a0c*/ 	.word	0x0000d0f0
        /*0a10*/ 	.word	0x00000009
        /*0a14*/ 	.word	0x00000000
        /*0a18*/ 	.short	0x010a
        /*0a1a*/ 	.byte	0x3f
	.zero		1


	//   ....[116]....
        /*0a1c*/ 	.word	0x0000d140
        /*0a20*/ 	.word	0x00000006
        /*0a24*/ 	.word	0x00000000
        /*0a28*/ 	.short	0x010a
        /*0a2a*/ 	.byte	0x3f
	.zero		1


	//   ....[117]....
        /*0a2c*/ 	.word	0x0000d190
        /*0a30*/ 	.word	0x00000011
        /*0a34*/ 	.word	0x00038440
        /*0a38*/ 	.short	0x010a
        /*0a3a*/ 	.byte	0x3f
	.zero		1


	//   ....[118]....
        /*0a3c*/ 	.word	0x0000d1e0
        /*0a40*/ 	.word	0x00000005
        /*0a44*/ 	.word	0x00038440
        /*0a48*/ 	.short	0x010a
        /*0a4a*/ 	.byte	0x3f
	.zero		1


	//   ....[119]....
        /*0a4c*/ 	.word	0x0000d230
        /*0a50*/ 	.word	0x00000007
        /*0a54*/ 	.word	0x00038440
        /*0a58*/ 	.short	0x010a
        /*0a5a*/ 	.byte	0x3f
	.zero		1


	//   ....[120]....
        /*0a5c*/ 	.word	0x0000d280
        /*0a60*/ 	.word	0x00000007
        /*0a64*/ 	.word	0x00038440
        /*0a68*/ 	.short	0x010a
        /*0a6a*/ 	.byte	0x3f
	.zero		1


	//   ....[121]....
        /*0a6c*/ 	.word	0x0000d2d0
        /*0a70*/ 	.word	0x00000007
        /*0a74*/ 	.word	0x00038440
        /*0a78*/ 	.short	0x010a
        /*0a7a*/ 	.byte	0x3f
	.zero		1


	//   ....[122]....
        /*0a7c*/ 	.word	0x0000d320
        /*0a80*/ 	.word	0x00000007
        /*0a84*/ 	.word	0x00038440
        /*0a88*/ 	.short	0x010a
        /*0a8a*/ 	.byte	0x3f
	.zero		1


	//   ....[123]....
        /*0a8c*/ 	.word	0x0000d370
        /*0a90*/ 	.word	0x00000007
        /*0a94*/ 	.word	0x00038440
        /*0a98*/ 	.short	0x010a
        /*0a9a*/ 	.byte	0x3f
	.zero		1


	//   ....[124]....
        /*0a9c*/ 	.word	0x0000d3c0
        /*0aa0*/ 	.word	0x00000007
        /*0aa4*/ 	.word	0x00038440
        /*0aa8*/ 	.short	0x010a
        /*0aaa*/ 	.byte	0x3f
	.zero		1


	//----- nvinfo : EIATTR_NUM_MBARRIERS
	.align		4
.L_37:
        /*0aac*/ 	.byte	0x03, 0x38
        /*0aae*/ 	.short	0x0026


	//----- nvinfo : EIATTR_EXIT_INSTR_OFFSETS
	.align		4
        /*0ab0*/ 	.byte	0x04, 0x1c
        /*0ab2*/ 	.short	(.L_39 - .L_38)


	//   ....[0]....
.L_38:
        /*0ab4*/ 	.word	0x00002ea0


	//   ....[1]....
        /*0ab8*/ 	.word	0x00002f60


	//   ....[2]....
        /*0abc*/ 	.word	0x00006e10


	//   ....[3]....
        /*0ac0*/ 	.word	0x00006eb0


	//   ....[4]....
        /*0ac4*/ 	.word	0x00008700


	//   ....[5]....
        /*0ac8*/ 	.word	0x0000a380


	//   ....[6]....
        /*0acc*/ 	.word	0x0000c6a0


	//----- nvinfo : EIATTR_MAX_THREADS
	.align		4
.L_39:
        /*0ad0*/ 	.byte	0x04, 0x05
        /*0ad2*/ 	.short	(.L_41 - .L_40)
.L_40:
        /*0ad4*/ 	.word	0x00000180
        /*0ad8*/ 	.word	0x00000001
        /*0adc*/ 	.word	0x00000001


	//----- nvinfo : EIATTR_CRS_STACK_SIZE
	.align		4
.L_41:
        /*0ae0*/ 	.byte	0x04, 0x1e
        /*0ae2*/ 	.short	(.L_43 - .L_42)
.L_42:
        /*0ae4*/ 	.word	0x00000000


	//----- nvinfo : EIATTR_CBANK_PARAM_SIZE
	.align		4
.L_43:
        /*0ae8*/ 	.byte	0x03, 0x19
        /*0aea*/ 	.short	0x0770


	//----- nvinfo : EIATTR_PARAM_CBANK
	.align		4
        /*0aec*/ 	.byte	0x04, 0x0a
        /*0aee*/ 	.short	(.L_45 - .L_44)
	.align		4
.L_44:
        /*0af0*/ 	.word	index@(.nv.constant0._ZN7cutlass13device_kernelINS_4gemm6kernel13GemmUniversalINS1_17GroupProblemShapeIN4cute5tupleIJiiiEEEEENS1_10collective13CollectiveMmaINS1_39MainloopSm90ArrayTmaGmmaWarpSpecializedILi6ENS6_IJNS5_1CILi2EEENSC_ILi1EEESE_EEENS1_55KernelPtrArrayTmaWarpSpecializedCooperativeFP8FastAccumEEENS6_IJNSC_ILi128EEESI_SI_EEENS_12float_e4m3_tEPNS6_IJlSE_NSC_ILi0EEEEEESK_SN_NS5_8TiledMMAINS5_8MMA_AtomIJNS5_4SM904GMMA31MMA_64x128x32_F32E4M3E4M3_SS_TNILNSR_7ScaleInE1ELST_1EEEEEENS5_6LayoutISF_NS6_IJSE_SL_SL_EEEEENS6_IJNS5_10UnderscoreESZ_SZ_EEEEENS5_13SM90_TMA_LOADENS5_14ComposedLayoutINS5_7SwizzleILi3ELi4ELi3EEENS5_18smem_ptr_flag_bitsILi8EEENSW_INS6_IJNSC_ILi8EEESI_EEENS6_IJSI_SE_EEEEEEEvNS5_8identityENS5_23SM90_TMA_LOAD_MULTICASTES1C_vS1D_EENS_8epilogue10collective18CollectiveEpilogueINS1G_30Sm90PtrArrayTmaWarpSpecializedILi4ELi2ELi16ELb1ELb0ELi2EEEJSJ_NS6_IJSI_NSC_ILi32EEEEEENS_6half_tEPNS6_IJSE_lSL_EEES1N_S1P_NS1G_6fusion15FusionCallbacksIS1K_NS1Q_17LinearCombinationIS1N_fS1N_fLNS_15FloatRoundStyleE2EEESJ_S1M_JEEES12_NS13_IS15_NS16_ILi16EEENSW_INS6_IJNSC_ILi64EEES18_EEENS6_IJSE_S1X_EEEEEEENS5_17SM75_U16x8_LDSM_TENS5_14SM90_TMA_STOREES21_NS5_17SM90_U16x8_STSM_TENS5_9Copy_AtomIJNS5_17SM90_U32x4_STSM_NES1N_EEEvEEEvvEEEEvNT_6ParamsE)
        /*0af4*/ 	.short	0x0210
        /*0af6*/ 	.short	0x0770


	//----- nvinfo : EIATTR_SW_WAR
	.align		4
.L_45:
        /*0af8*/ 	.byte	0x04, 0x36
        /*0afa*/ 	.short	(.L_47 - .L_46)
.L_46:
        /*0afc*/ 	.word	0x00000008
.L_47:


//--------------------- .nv.callgraph             --------------------------
	.section	.nv.callgraph,"",@"SHT_CUDA_CALLGRAPH"
	.align	4
	.sectionentsize	8
	.align		4
        /*0000*/ 	.word	0x00000000
	.align		4
        /*0004*/ 	.word	0xffffffff
	.align		4
        /*0008*/ 	.word	index@(_ZN7cutlass13device_kernelINS_4gemm6kernel13GemmUniversalINS1_17GroupProblemShapeIN4cute5tupleIJiiiEEEEENS1_10collective13CollectiveMmaINS1_39MainloopSm90ArrayTmaGmmaWarpSpecializedILi6ENS6_IJNS5_1CILi2EEENSC_ILi1EEESE_EEENS1_55KernelPtrArrayTmaWarpSpecializedCooperativeFP8FastAccumEEENS6_IJNSC_ILi128EEESI_SI_EEENS_12float_e4m3_tEPNS6_IJlSE_NSC_ILi0EEEEEESK_SN_NS5_8TiledMMAINS5_8MMA_AtomIJNS5_4SM904GMMA31MMA_64x128x32_F32E4M3E4M3_SS_TNILNSR_7ScaleInE1ELST_1EEEEEENS5_6LayoutISF_NS6_IJSE_SL_SL_EEEEENS6_IJNS5_10UnderscoreESZ_SZ_EEEEENS5_13SM90_TMA_LOADENS5_14ComposedLayoutINS5_7SwizzleILi3ELi4ELi3EEENS5_18smem_ptr_flag_bitsILi8EEENSW_INS6_IJNSC_ILi8EEESI_EEENS6_IJSI_SE_EEEEEEEvNS5_8identityENS5_23SM90_TMA_LOAD_MULTICASTES1C_vS1D_EENS_8epilogue10collective18CollectiveEpilogueINS1G_30Sm90PtrArrayTmaWarpSpecializedILi4ELi2ELi16ELb1ELb0ELi2EEEJSJ_NS6_IJSI_NSC_ILi32EEEEEENS_6half_tEPNS6_IJSE_lSL_EEES1N_S1P_NS1G_6fusion15FusionCallbacksIS1K_NS1Q_17LinearCombinationIS1N_fS1N_fLNS_15FloatRoundStyleE2EEESJ_S1M_JEEES12_NS13_IS15_NS16_ILi16EEENSW_INS6_IJNSC_ILi64EEES18_EEENS6_IJSE_S1X_EEEEEEENS5_17SM75_U16x8_LDSM_TENS5_14SM90_TMA_STOREES21_NS5_17SM90_U16x8_STSM_TENS5_9Copy_AtomIJNS5_17SM90_U32x4_STSM_NES1N_EEEvEEEvvEEEEvNT_6ParamsE)
	.align		4
        /*000c*/ 	.word	index@(__assertfail)
	.align		4
        /*0010*/ 	.word	0x00000000
	.align		4
        /*0014*/ 	.word	0xfffffffe
	.align		4
        /*0018*/ 	.word	0x00000000
	.align		4
        /*001c*/ 	.word	0xfffffffd
	.align		4
        /*0020*/ 	.word	0x00000000
	.align		4
        /*0024*/ 	.word	0xfffffffc


//--------------------- .nv.constant4             --------------------------
	.section	.nv.constant4,"a",@progbits
	.align	8
	.align		8
.nv.constant4:
        /*0000*/ 	.dword	__assertfail
	.align		8
        /*0008*/ 	.dword	__unnamed_1
	.align		8
        /*0010*/ 	.dword	_ZN39_INTERNAL_3ce5737b_4_k_cu_c68b8549_32734cuda3std3__45__cpo5beginE
	.align		8
        /*0018*/ 	.dword	_ZN39_INTERNAL_3ce5737b_4_k_cu_c68b8549_32734cuda3std3__45__cpo3endE
	.align		8
        /*0020*/ 	.dword	_ZN39_INTERNAL_3ce5737b_4_k_cu_c68b8549_32734cuda3std3__45__cpo6cbeginE
	.align		8
        /*0028*/ 	.dword	_ZN39_INTERNAL_3ce5737b_4_k_cu_c68b8549_32734cuda3std3__45__cpo4cendE
	.align		8
        /*0030*/ 	.dword	_ZN39_INTERNAL_3ce5737b_4_k_cu_c68b8549_32734cuda3std3__441_GLOBAL__N__3ce5737b_4_k_cu_c68b8549_32736ignoreE
	.align		8
        /*0038*/ 	.dword	_ZN39_INTERNAL_3ce5737b_4_k_cu_c68b8549_32734cuda3std3__419piecewise_constructE
	.align		8
        /*0040*/ 	.dword	_ZN39_INTERNAL_3ce5737b_4_k_cu_c68b8549_32734cuda3std3__48in_placeE
	.align		8
        /*0048*/ 	.dword	_ZN39_INTERNAL_3ce5737b_4_k_cu_c68b8549_32734cuda3std6ranges3__45__cpo4swapE
	.align		8
        /*0050*/ 	.dword	_ZN39_INTERNAL_3ce5737b_4_k_cu_c68b8549_32734cuda3std6ranges3__45__cpo9iter_moveE
	.align		8
        /*0058*/ 	.dword	_ZN39_INTERNAL_3ce5737b_4_k_cu_c68b8549_32734cute7productE
	.align		8
        /*0060*/ 	.dword	_ZN39_INTERNAL_3ce5737b_4_k_cu_c68b8549_32734cute1_E
	.align		8
        /*0068*/ 	.dword	$str$24
	.align		8
        /*0070*/ 	.dword	$str$25


//--------------------- .text._ZN7cutlass13device_kernelINS_4gemm6kernel13GemmUniversalINS1_17GroupProblemShapeIN4cute5tupleIJiiiEEEEENS1_10collective13CollectiveMmaINS1_39MainloopSm90ArrayTmaGmmaWarpSpecializedILi6ENS6_IJNS5_1CILi2EEENSC_ILi1EEESE_EEENS1_55KernelPtrArrayTmaWarpSpecializedCooperativeFP8FastAccumEEENS6_IJNSC_ILi128EEESI_SI_EEENS_12float_e4m3_tEPNS6_IJlSE_NSC_ILi0EEEEEESK_SN_NS5_8TiledMMAINS5_8MMA_AtomIJNS5_4SM904GMMA31MMA_64x128x32_F32E4M3E4M3_SS_TNILNSR_7ScaleInE1ELST_1EEEEEENS5_6LayoutISF_NS6_IJSE_SL_SL_EEEEENS6_IJNS5_10UnderscoreESZ_SZ_EEEEENS5_13SM90_TMA_LOADENS5_14ComposedLayoutINS5_7SwizzleILi3ELi4ELi3EEENS5_18smem_ptr_flag_bitsILi8EEENSW_INS6_IJNSC_ILi8EEESI_EEENS6_IJSI_SE_EEEEEEEvNS5_8identityENS5_23SM90_TMA_LOAD_MULTICASTES1C_vS1D_EENS_8epilogue10collective18CollectiveEpilogueINS1G_30Sm90PtrArrayTmaWarpSpecializedILi4ELi2ELi16ELb1ELb0ELi2EEEJSJ_NS6_IJSI_NSC_ILi32EEEEEENS_6half_tEPNS6_IJSE_lSL_EEES1N_S1P_NS1G_6fusion15FusionCallbacksIS1K_NS1Q_17LinearCombinationIS1N_fS1N_fLNS_15FloatRoundStyleE2EEESJ_S1M_JEEES12_NS13_IS15_NS16_ILi16EEENSW_INS6_IJNSC_ILi64EEES18_EEENS6_IJSE_S1X_EEEEEEENS5_17SM75_U16x8_LDSM_TENS5_14SM90_TMA_STOREES21_NS5_17SM90_U16x8_STSM_TENS5_9Copy_AtomIJNS5_17SM90_U32x4_STSM_NES1N_EEEvEEEvvEEEEvNT_6ParamsE --------------------------
	.section	.text._ZN7cutlass13device_kernelINS_4gemm6kernel13GemmUniversalINS1_17GroupProblemShapeIN4cute5tupleIJiiiEEEEENS1_10collective13CollectiveMmaINS1_39MainloopSm90ArrayTmaGmmaWarpSpecializedILi6ENS6_IJNS5_1CILi2EEENSC_ILi1EEESE_EEENS1_55KernelPtrArrayTmaWarpSpecializedCooperativeFP8FastAccumEEENS6_IJNSC_ILi128EEESI_SI_EEENS_12float_e4m3_tEPNS6_IJlSE_NSC_ILi0EEEEEESK_SN_NS5_8TiledMMAINS5_8MMA_AtomIJNS5_4SM904GMMA31MMA_64x128x32_F32E4M3E4M3_SS_TNILNSR_7ScaleInE1ELST_1EEEEEENS5_6LayoutISF_NS6_IJSE_SL_SL_EEEEENS6_IJNS5_10UnderscoreESZ_SZ_EEEEENS5_13SM90_TMA_LOADENS5_14ComposedLayoutINS5_7SwizzleILi3ELi4ELi3EEENS5_18smem_ptr_flag_bitsILi8EEENSW_INS6_IJNSC_ILi8EEESI_EEENS6_IJSI_SE_EEEEEEEvNS5_8identityENS5_23SM90_TMA_LOAD_MULTICASTES1C_vS1D_EENS_8epilogue10collective18CollectiveEpilogueINS1G_30Sm90PtrArrayTmaWarpSpecializedILi4ELi2ELi16ELb1ELb0ELi2EEEJSJ_NS6_IJSI_NSC_ILi32EEEEEENS_6half_tEPNS6_IJSE_lSL_EEES1N_S1P_NS1G_6fusion15FusionCallbacksIS1K_NS1Q_17LinearCombinationIS1N_fS1N_fLNS_15FloatRoundStyleE2EEESJ_S1M_JEEES12_NS13_IS15_NS16_ILi16EEENSW_INS6_IJNSC_ILi64EEES18_EEENS6_IJSE_S1X_EEEEEEENS5_17SM75_U16x8_LDSM_TENS5_14SM90_TMA_STOREES21_NS5_17SM90_U16x8_STSM_TENS5_9Copy_AtomIJNS5_17SM90_U32x4_STSM_NES1N_EEEvEEEvvEEEEvNT_6ParamsE,"ax",@progbits
	.align	128
.text._ZN7cutlass13device_kernelINS_4gemm6kernel13GemmUniversalINS1_17GroupProblemShapeIN4cute5tupleIJiiiEEEEENS1_10collective13CollectiveMmaINS1_39MainloopSm90ArrayTmaGmmaWarpSpecializedILi6ENS6_IJNS5_1CILi2EEENSC_ILi1EEESE_EEENS1_55KernelPtrArrayTmaWarpSpecializedCooperativeFP8FastAccumEEENS6_IJNSC_ILi128EEESI_SI_EEENS_12float_e4m3_tEPNS6_IJlSE_NSC_ILi0EEEEEESK_SN_NS5_8TiledMMAINS5_8MMA_AtomIJNS5_4SM904GMMA31MMA_64x128x32_F32E4M3E4M3_SS_TNILNSR_7ScaleInE1ELST_1EEEEEENS5_6LayoutISF_NS6_IJSE_SL_SL_EEEEENS6_IJNS5_10UnderscoreESZ_SZ_EEEEENS5_13SM90_TMA_LOADENS5_14ComposedLayoutINS5_7SwizzleILi3ELi4ELi3EEENS5_18smem_ptr_flag_bitsILi8EEENSW_INS6_IJNSC_ILi8EEESI_EEENS6_IJSI_SE_EEEEEEEvNS5_8identityENS5_23SM90_TMA_LOAD_MULTICASTES1C_vS1D_EENS_8epilogue10collective18CollectiveEpilogueINS1G_30Sm90PtrArrayTmaWarpSpecializedILi4ELi2ELi16ELb1ELb0ELi2EEEJSJ_NS6_IJSI_NSC_ILi32EEEEEENS_6half_tEPNS6_IJSE_lSL_EEES1N_S1P_NS1G_6fusion15FusionCallbacksIS1K_NS1Q_17LinearCombinationIS1N_fS1N_fLNS_15FloatRoundStyleE2EEESJ_S1M_JEEES12_NS13_IS15_NS16_ILi16EEENSW_INS6_IJNSC_ILi64EEES18_EEENS6_IJSE_S1X_EEEEEEENS5_17SM75_U16x8_LDSM_TENS5_14SM90_TMA_STOREES21_NS5_17SM90_U16x8_STSM_TENS5_9Copy_AtomIJNS5_17SM90_U32x4_STSM_NES1N_EEEvEEEvvEEEEvNT_6ParamsE:
        .type           _ZN7cutlass13device_kernelINS_4gemm6kernel13GemmUniversalINS1_17GroupProblemShapeIN4cute5tupleIJiiiEEEEENS1_10collective13CollectiveMmaINS1_39MainloopSm90ArrayTmaGmmaWarpSpecializedILi6ENS6_IJNS5_1CILi2EEENSC_ILi1EEESE_EEENS1_55KernelPtrArrayTmaWarpSpecializedCooperativeFP8FastAccumEEENS6_IJNSC_ILi128EEESI_SI_EEENS_12float_e4m3_tEPNS6_IJlSE_NSC_ILi0EEEEEESK_SN_NS5_8TiledMMAINS5_8MMA_AtomIJNS5_4SM904GMMA31MMA_64x128x32_F32E4M3E4M3_SS_TNILNSR_7ScaleInE1ELST_1EEEEEENS5_6LayoutISF_NS6_IJSE_SL_SL_EEEEENS6_IJNS5_10UnderscoreESZ_SZ_EEEEENS5_13SM90_TMA_LOADENS5_14ComposedLayoutINS5_7SwizzleILi3ELi4ELi3EEENS5_18smem_ptr_flag_bitsILi8EEENSW_INS6_IJNSC_ILi8EEESI_EEENS6_IJSI_SE_EEEEEEEvNS5_8identityENS5_23SM90_TMA_LOAD_MULTICASTES1C_vS1D_EENS_8epilogue10collective18CollectiveEpilogueINS1G_30Sm90PtrArrayTmaWarpSpecializedILi4ELi2ELi16ELb1ELb0ELi2EEEJSJ_NS6_IJSI_NSC_ILi32EEEEEENS_6half_tEPNS6_IJSE_lSL_EEES1N_S1P_NS1G_6fusion15FusionCallbacksIS1K_NS1Q_17LinearCombinationIS1N_fS1N_fLNS_15FloatRoundStyleE2EEESJ_S1M_JEEES12_NS13_IS15_NS16_ILi16EEENSW_INS6_IJNSC_ILi64EEES18_EEENS6_IJSE_S1X_EEEEEEENS5_17SM75_U16x8_LDSM_TENS5_14SM90_TMA_STOREES21_NS5_17SM90_U16x8_STSM_TENS5_9Copy_AtomIJNS5_17SM90_U32x4_STSM_NES1N_EEEvEEEvvEEEEvNT_6ParamsE,@function
        .size           _ZN7cutlass13device_kernelINS_4gemm6kernel13GemmUniversalINS1_17GroupProblemShapeIN4cute5tupleIJiiiEEEEENS1_10collective13CollectiveMmaINS1_39MainloopSm90ArrayTmaGmmaWarpSpecializedILi6ENS6_IJNS5_1CILi2EEENSC_ILi1EEESE_EEENS1_55KernelPtrArrayTmaWarpSpecializedCooperativeFP8FastAccumEEENS6_IJNSC_ILi128EEESI_SI_EEENS_12float_e4m3_tEPNS6_IJlSE_NSC_ILi0EEEEEESK_SN_NS5_8TiledMMAINS5_8MMA_AtomIJNS5_4SM904GMMA31MMA_64x128x32_F32E4M3E4M3_SS_TNILNSR_7ScaleInE1ELST_1EEEEEENS5_6LayoutISF_NS6_IJSE_SL_SL_EEEEENS6_IJNS5_10UnderscoreESZ_SZ_EEEEENS5_13SM90_TMA_LOADENS5_14ComposedLayoutINS5_7SwizzleILi3ELi4ELi3EEENS5_18smem_ptr_flag_bitsILi8EEENSW_INS6_IJNSC_ILi8EEESI_EEENS6_IJSI_SE_EEEEEEEvNS5_8identityENS5_23SM90_TMA_LOAD_MULTICASTES1C_vS1D_EENS_8epilogue10collective18CollectiveEpilogueINS1G_30Sm90PtrArrayTmaWarpSpecializedILi4ELi2ELi16ELb1ELb0ELi2EEEJSJ_NS6_IJSI_NSC_ILi32EEEEEENS_6half_tEPNS6_IJSE_lSL_EEES1N_S1P_NS1G_6fusion15FusionCallbacksIS1K_NS1Q_17LinearCombinationIS1N_fS1N_fLNS_15FloatRoundStyleE2EEESJ_S1M_JEEES12_NS13_IS15_NS16_ILi16EEENSW_INS6_IJNSC_ILi64EEES18_EEENS6_IJSE_S1X_EEEEEEENS5_17SM75_U16x8_LDSM_TENS5_14SM90_TMA_STOREES21_NS5_17SM90_U16x8_STSM_TENS5_9Copy_AtomIJNS5_17SM90_U32x4_STSM_NES1N_EEEvEEEvvEEEEvNT_6ParamsE,(.L_x_273 - _ZN7cutlass13device_kernelINS_4gemm6kernel13GemmUniversalINS1_17GroupProblemShapeIN4cute5tupleIJiiiEEEEENS1_10collective13CollectiveMmaINS1_39MainloopSm90ArrayTmaGmmaWarpSpecializedILi6ENS6_IJNS5_1CILi2EEENSC_ILi1EEESE_EEENS1_55KernelPtrArrayTmaWarpSpecializedCooperativeFP8FastAccumEEENS6_IJNSC_ILi128EEESI_SI_EEENS_12float_e4m3_tEPNS6_IJlSE_NSC_ILi0EEEEEESK_SN_NS5_8TiledMMAINS5_8MMA_AtomIJNS5_4SM904GMMA31MMA_64x128x32_F32E4M3E4M3_SS_TNILNSR_7ScaleInE1ELST_1EEEEEENS5_6LayoutISF_NS6_IJSE_SL_SL_EEEEENS6_IJNS5_10UnderscoreESZ_SZ_EEEEENS5_13SM90_TMA_LOADENS5_14ComposedLayoutINS5_7SwizzleILi3ELi4ELi3EEENS5_18smem_ptr_flag_bitsILi8EEENSW_INS6_IJNSC_ILi8EEESI_EEENS6_IJSI_SE_EEEEEEEvNS5_8identityENS5_23SM90_TMA_LOAD_MULTICASTES1C_vS1D_EENS_8epilogue10collective18CollectiveEpilogueINS1G_30Sm90PtrArrayTmaWarpSpecializedILi4ELi2ELi16ELb1ELb0ELi2EEEJSJ_NS6_IJSI_NSC_ILi32EEEEEENS_6half_tEPNS6_IJSE_lSL_EEES1N_S1P_NS1G_6fusion15FusionCallbacksIS1K_NS1Q_17LinearCombinationIS1N_fS1N_fLNS_15FloatRoundStyleE2EEESJ_S1M_JEEES12_NS13_IS15_NS16_ILi16EEENSW_INS6_IJNSC_ILi64EEES18_EEENS6_IJSE_S1X_EEEEEEENS5_17SM75_U16x8_LDSM_TENS5_14SM90_TMA_STOREES21_NS5_17SM90_U16x8_STSM_TENS5_9Copy_AtomIJNS5_17SM90_U32x4_STSM_NES1N_EEEvEEEvvEEEEvNT_6ParamsE)
        .other          _ZN7cutlass13device_kernelINS_4gemm6kernel13GemmUniversalINS1_17GroupProblemShapeIN4cute5tupleIJiiiEEEEENS1_10collective13CollectiveMmaINS1_39MainloopSm90ArrayTmaGmmaWarpSpecializedILi6ENS6_IJNS5_1CILi2EEENSC_ILi1EEESE_EEENS1_55KernelPtrArrayTmaWarpSpecializedCooperativeFP8FastAccumEEENS6_IJNSC_ILi128EEESI_SI_EEENS_12float_e4m3_tEPNS6_IJlSE_NSC_ILi0EEEEEESK_SN_NS5_8TiledMMAINS5_8MMA_AtomIJNS5_4SM904GMMA31MMA_64x128x32_F32E4M3E4M3_SS_TNILNSR_7ScaleInE1ELST_1EEEEEENS5_6LayoutISF_NS6_IJSE_SL_SL_EEEEENS6_IJNS5_10UnderscoreESZ_SZ_EEEEENS5_13SM90_TMA_LOADENS5_14ComposedLayoutINS5_7SwizzleILi3ELi4ELi3EEENS5_18smem_ptr_flag_bitsILi8EEENSW_INS6_IJNSC_ILi8EEESI_EEENS6_IJSI_SE_EEEEEEEvNS5_8identityENS5_23SM90_TMA_LOAD_MULTICASTES1C_vS1D_EENS_8epilogue10collective18CollectiveEpilogueINS1G_30Sm90PtrArrayTmaWarpSpecializedILi4ELi2ELi16ELb1ELb0ELi2EEEJSJ_NS6_IJSI_NSC_ILi32EEEEEENS_6half_tEPNS6_IJSE_lSL_EEES1N_S1P_NS1G_6fusion15FusionCallbacksIS1K_NS1Q_17LinearCombinationIS1N_fS1N_fLNS_15FloatRoundStyleE2EEESJ_S1M_JEEES12_NS13_IS15_NS16_ILi16EEENSW_INS6_IJNSC_ILi64EEES18_EEENS6_IJSE_S1X_EEEEEEENS5_17SM75_U16x8_LDSM_TENS5_14SM90_TMA_STOREES21_NS5_17SM90_U16x8_STSM_TENS5_9Copy_AtomIJNS5_17SM90_U32x4_STSM_NES1N_EEEvEEEvvEEEEvNT_6ParamsE,@"STO_CUDA_ENTRY STV_DEFAULT"
_ZN7cutlass13device_kernelINS_4gemm6kernel13GemmUniversalINS1_17GroupProblemShapeIN4cute5tupleIJiiiEEEEENS1_10collective13CollectiveMmaINS1_39MainloopSm90ArrayTmaGmmaWarpSpecializedILi6ENS6_IJNS5_1CILi2EEENSC_ILi1EEESE_EEENS1_55KernelPtrArrayTmaWarpSpecializedCooperativeFP8FastAccumEEENS6_IJNSC_ILi128EEESI_SI_EEENS_12float_e4m3_tEPNS6_IJlSE_NSC_ILi0EEEEEESK_SN_NS5_8TiledMMAINS5_8MMA_AtomIJNS5_4SM904GMMA31MMA_64x128x32_F32E4M3E4M3_SS_TNILNSR_7ScaleInE1ELST_1EEEEEENS5_6LayoutISF_NS6_IJSE_SL_SL_EEEEENS6_IJNS5_10UnderscoreESZ_SZ_EEEEENS5_13SM90_TMA_LOADENS5_14ComposedLayoutINS5_7SwizzleILi3ELi4ELi3EEENS5_18smem_ptr_flag_bitsILi8EEENSW_INS6_IJNSC_ILi8EEESI_EEENS6_IJSI_SE_EEEEEEEvNS5_8identityENS5_23SM90_TMA_LOAD_MULTICASTES1C_vS1D_EENS_8epilogue10collective18CollectiveEpilogueINS1G_30Sm90PtrArrayTmaWarpSpecializedILi4ELi2ELi16ELb1ELb0ELi2EEEJSJ_NS6_IJSI_NSC_ILi32EEEEEENS_6half_tEPNS6_IJSE_lSL_EEES1N_S1P_NS1G_6fusion15FusionCallbacksIS1K_NS1Q_17LinearCombinationIS1N_fS1N_fLNS_15FloatRoundStyleE2EEESJ_S1M_JEEES12_NS13_IS15_NS16_ILi16EEENSW_INS6_IJNSC_ILi64EEES18_EEENS6_IJSE_S1X_EEEEEEENS5_17SM75_U16x8_LDSM_TENS5_14SM90_TMA_STOREES21_NS5_17SM90_U16x8_STSM_TENS5_9Copy_AtomIJNS5_17SM90_U32x4_STSM_NES1N_EEEvEEEvvEEEEvNT_6ParamsE:
[----:B------:R-:W1:Y:S08]  /*0000*/  LDC R1, c[0x0][0x28] ;  /* 0x00000a00ff017b82 */ /* 0x000e700000000800 */
[----:B------:R-:W2:Y:S01]  /*0010*/  LDC.64 R6, c[0x0][0x918] ;  /* 0x00024600ff067b82 */ /* 0x000ea20000000a00 */
[----:B------:R-:W-:Y:S01]  /*0020*/  ULDC.64 UR56, c[0x0][0x208] ;  /* 0x0000820000387ab9 */ /* 0x000fe20000000a00 */
[----:B------:R-:W3:Y:S01]  /*0030*/  S2R R19, SR_TID.X ;  /* 0x0000000000137919 */ /* 0x000ee20000002100 */
[----:B------:R-:W-:Y:S01]  /*0040*/  ULDC UR4, c[0x0][0x910] ;  /* 0x0002440000047ab9 */ /* 0x000fe20000000800 */
[----:B------:R-:W-:Y:S01]  /*0050*/  ULDC.64 UR20, c[0x0][0x8d0] ;  /* 0x0002340000147ab9 */ /* 0x000fe20000000a00 */
[----:B------:R-:W-:Y:S01]  /*0060*/  ULDC.64 UR14, c[0x0][0x8c8] ;  /* 0x00023200000e7ab9 */ /* 0x000fe20000000a00 */
[----:B------:R-:W-:Y:S01]  /*0070*/  IMAD.MOV.U32 R9, RZ, RZ, RZ ;  /* 0x000000ffff097224 */ /* 0x000fe200078e00ff */
[----:B------:R-:W-:Y:S01]  /*0080*/  ULDC.64 UR16, c[0x0][0x8e0] ;  /* 0x0002380000107ab9 */ /* 0x000fe20000000a00 */
[----:B------:R-:W4:Y:S01]  /*0090*/  S2UR UR8, SR_CTAID.Y ;  /* 0x00000000000879c3 */ /* 0x000f220000002600 */
[----:B------:R-:W-:Y:S01]  /*00a0*/  IMAD.MOV.U32 R10, RZ, RZ, RZ ;  /* 0x000000ffff0a7224 */ /* 0x000fe200078e00ff */
[----:B------:R-:W-:Y:S01]  /*00b0*/  ULDC.64 UR22, c[0x0][0x8e8] ;  /* 0x00023a0000167ab9 */ /* 0x000fe20000000a00 */
[----:B--2---:R-:W2:Y:S01]  /*00c0*/  LDG.E R2, desc[UR56][R6.64] ;  /* 0x0000003806027981 */ /* 0x004ea2000c1e1900 */
[----:B------:R-:W-:-:S03]  /*00d0*/  IMAD.U32 R3, RZ, RZ, UR4 ;  /* 0x00000004ff037e24 */ /* 0x000fc6000f8e00ff */
[----:B------:R-:W2:Y:S01]  /*00e0*/  LDG.E R0, desc[UR56][R6.64+0x4] ;  /* 0x0000043806007981 */ /* 0x000ea2000c1e1900 */
[----:B---3--:R-:W-:Y:S01]  /*00f0*/  LOP3.LUT R8, R19, 0x1f, RZ, 0xc0, !PT ;  /* 0x0000001f13087812 */ /* 0x008fe200078ec0ff */
[----:B------:R-:W-:Y:S01]  /*0100*/  UISETP.NE.U32.AND UP0, UPT, UR20, URZ, UPT ;  /* 0x0000003f1400728c */ /* 0x000fe2000bf05070 */
[----:B------:R-:W3:Y:S01]  /*0110*/  S2UR UR40, SR_CTAID.X ;  /* 0x00000000002879c3 */ /* 0x000ee20000002500 */
[----:B------:R-:W-:Y:S01]  /*0120*/  ULDC UR4, c[0x0][0x908] ;  /* 0x0002420000047ab9 */ /* 0x000fe20000000800 */
[----:B------:R-:W-:Y:S01]  /*0130*/  ISETP.GE.AND P0, PT, R8, R3, PT ;  /* 0x000000030800720c */ /* 0x000fe20003f06270 */
[----:B------:R-:W-:Y:S02]  /*0140*/  UISETP.NE.AND.EX UP0, UPT, UR21, URZ, UPT, UP0 ;  /* 0x0000003f1500728c */ /* 0x000fe4000bf05300 */
[----:B------:R-:W-:-:S09]  /*0150*/  UISETP.NE.AND UP3, UPT, UR4, 0x1, UPT ;  /* 0x000000010400788c */ /* 0x000fd2000bf65270 */
[----:B------:R-:W-:Y:S01]  /*0160*/  @UP0 ULDC UR10, c[0x0][0x8dc] ;  /* 0x00023700000a0ab9 */ /* 0x000fe20000000800 */
[----:B------:R-:W1:Y:S01]  /*0170*/  @!P0 LDC.64 R4, c[0x0][0x918] ;  /* 0x00024600ff048b82 */ /* 0x000e620000000a00 */
[----:B----4-:R-:W-:Y:S01]  /*0180*/  @UP3 UMOV UR6, UR8 ;  /* 0x0000000800063c82 */ /* 0x010fe20008000000 */
[----:B------:R-:W-:Y:S01]  /*0190*/  @UP3 ULDC UR18, c[0x0][0x10] ;  /* 0x0000040000123ab9 */ /* 0x000fe20000000800 */
[----:B------:R-:W-:Y:S01]  /*01a0*/  @UP3 UMOV UR4, UR6 ;  /* 0x0000000600043c82 */ /* 0x000fe20008000000 */
[----:B------:R-:W-:Y:S01]  /*01b0*/  @UP3 UMOV UR5, URZ ;  /* 0x0000003f00053c82 */ /* 0x000fe20008000000 */
[----:B------:R-:W-:Y:S01]  /*01c0*/  @!UP3 UMOV UR6, UR8 ;  /* 0x000000080006bc82 */ /* 0x000fe20008000000 */
[----:B---3--:R-:W-:Y:S01]  /*01d0*/  @UP3 UIMAD.WIDE.U32 UR18, UR40, UR18, UR4 ;  /* 0x00000012281232a5 */ /* 0x008fe2000f8e0004 */
[----:B------:R-:W-:Y:S01]  /*01e0*/  @UP3 UMOV UR9, URZ ;  /* 0x0000003f00093c82 */ /* 0x000fe20008000000 */
[----:B-1----:R-:W-:-:S05]  /*01f0*/  @!P0 IMAD.WIDE.U32 R4, R8, 0xc, R4 ;  /* 0x0000000c08048825 */ /* 0x002fca00078e0004 */
[----:B------:R1:W5:Y:S04]  /*0200*/  @!P0 LDG.E R9, desc[UR56][R4.64] ;  /* 0x0000003804098981 */ /* 0x000368000c1e1900 */
[----:B------:R1:W5:Y:S01]  /*0210*/  @!P0 LDG.E R10, desc[UR56][R4.64+0x4] ;  /* 0x00000438040a8981 */ /* 0x000362000c1e1900 */
[----:B------:R-:W-:Y:S01]  /*0220*/  ISETP.NE.U32.AND P0, PT, RZ, UR22, PT ;  /* 0x00000016ff007c0c */ /* 0x000fe2000bf05070 */
[----:B------:R-:W-:-:S03]  /*0230*/  @!UP3 ULDC UR7, c[0x0][0xc] ;  /* 0x000003000007bab9 */ /* 0x000fc60000000800 */
[----:B------:R-:W-:Y:S01]  /*0240*/  ISETP.NE.AND.EX P0, PT, RZ, UR23, PT, P0 ;  /* 0x00000017ff007c0c */ /* 0x000fe2000bf05300 */
[----:B------:R-:W-:Y:S01]  /*0250*/  UMOV UR41, URZ ;  /* 0x0000003f00297c82 */ /* 0x000fe20008000000 */
[----:B------:R-:W-:Y:S01]  /*0260*/  @UP3 UIADD3 UR9, UR19, UR9, URZ ;  /* 0x0000000913093290 */ /* 0x000fe2000fffe03f */
[----:B--2---:R-:W-:Y:S02]  /*0270*/  R2UR UR12, R2 ;  /* 0x00000000020c72ca */ /* 0x004fe400000e0000 */
[----:B------:R-:W-:-:S11]  /*0280*/  R2UR UR26, R0 ;  /* 0x00000000001a72ca */ /* 0x000fd600000e0000 */
[----:B------:R-:W-:-:S04]  /*0290*/  UIADD3 UR11, UP1, UR12, UR14, URZ ;  /* 0x0000000e0c0b7290 */ /* 0x000fc8000ff3e03f */
[----:B------:R-:W-:Y:S02]  /*02a0*/  ULEA.HI.X.SX32 UR12, UR12, UR15, 0x1, UP1 ;  /* 0x0000000f0c0c7291 */ /* 0x000fe400088f0e3f */
[----:B------:R-:W-:-:S04]  /*02b0*/  UIADD3 UR11, UP1, UR11, -0x1, URZ ;  /* 0xffffffff0b0b7890 */ /* 0x000fc8000ff3e03f */
[----:B------:R-:W-:Y:S02]  /*02c0*/  UIADD3.X UR12, UR12, -0x1, URZ, UP1, !UPT ;  /* 0xffffffff0c0c7890 */ /* 0x000fe40008ffe43f */
[----:B------:R-:W-:-:S04]  /*02d0*/  @UP0 UIADD3 UR10, UP1, UR11, UR10, URZ ;  /* 0x0000000a0b0a0290 */ /* 0x000fc8000ff3e03f */
[----:B------:R-:W-:Y:S02]  /*02e0*/  @UP0 UIADD3.X UR28, URZ, UR12, URZ, UP1, !UPT ;  /* 0x0000000c3f1c0290 */ /* 0x000fe40008ffe43f */
[----:B------:R-:W-:Y:S02]  /*02f0*/  UIADD3 UR13, UP1, UR26, UR16, URZ ;  /* 0x000000101a0d7290 */ /* 0x000fe4000ff3e03f */
[----:B------:R-:W-:Y:S02]  /*0300*/  @UP0 UIMAD.WIDE.U32 UR24, UR28, UR20, URZ ;  /* 0x000000141c1802a5 */ /* 0x000fe4000f8e003f */
[----:B------:R-:W-:Y:S02]  /*0310*/  ULEA.HI.X.SX32 UR8, UR26, UR17, 0x1, UP1 ;  /* 0x000000111a087291 */ /* 0x000fe400088f0e3f */
[----:B------:R-:W-:Y:S02]  /*0320*/  @UP0 UIMAD.WIDE.U32 UR24, UP1, UR10, UR21, UR24 ;  /* 0x000000150a1802a5 */ /* 0x000fe4000f820018 */
[----:B------:R-:W-:-:S02]  /*0330*/  @UP0 UIMAD.WIDE.U32 UR4, UR10, UR20, URZ ;  /* 0x000000140a0402a5 */ /* 0x000fc4000f8e003f */
[----:B------:R-:W-:Y:S02]  /*0340*/  @UP0 UIADD3.X UR27, URZ, URZ, URZ, UP1, !UPT ;  /* 0x0000003f3f1b0290 */ /* 0x000fe40008ffe43f */
[----:B------:R-:W-:Y:S01]  /*0350*/  @UP0 UIADD3 URZ, UP1, UR5, UR24, URZ ;  /* 0x00000018053f0290 */ /* 0x000fe2000ff3e03f */
[----:B------:R-:W-:Y:S01]  /*0360*/  @UP0 UMOV UR26, UR25 ;  /* 0x00000019001a0c82 */ /* 0x000fe20008000000 */
[----:B------:R-:W-:Y:S02]  /*0370*/  @!UP3 UIMAD.WIDE.U32 UR4, UR7, UR6, UR40 ;  /* 0x000000060704b2a5 */ /* 0x000fe4000f8e0028 */
[----:B------:R-:W-:Y:S02]  /*0380*/  @UP0 UIMAD.WIDE.U32.X UR24, UR28, UR21, UR26, UP1 ;  /* 0x000000151c1802a5 */ /* 0x000fe400088e041a */
[----:B------:R-:W-:Y:S01]  /*0390*/  UIADD3 UR13, UP2, UR13, -0x1, URZ ;  /* 0xffffffff0d0d7890 */ /* 0x000fe2000ff5e03f */
[----:B------:R-:W-:Y:S02]  /*03a0*/  @UP3 UMOV UR10, UR18 ;  /* 0x00000012000a3c82 */ /* 0x000fe40008000000 */
[----:B------:R-:W-:Y:S01]  /*03b0*/  @!UP3 UMOV UR10, UR4 ;  /* 0x00000004000abc82 */ /* 0x000fe20008000000 */
[----:B------:R-:W-:Y:S01]  /*03c0*/  UIADD3.X UR19, UR8, -0x1, URZ, UP2, !UPT ;  /* 0xffffffff08137890 */ /* 0x000fe200097fe43f */
[----:B------:R-:W-:Y:S01]  /*03d0*/  @!UP3 UMOV UR9, UR5 ;  /* 0x000000050009bc82 */ /* 0x000fe20008000000 */
[----:B------:R-:W-:Y:S01]  /*03e0*/  @UP0 UMOV UR11, UR24 ;  /* 0x00000018000b0c82 */ /* 0x000fe20008000000 */
[----:B------:R-:W-:Y:S01]  /*03f0*/  @UP0 UMOV UR12, UR25 ;  /* 0x00000019000c0c82 */ /* 0x000fe20008000000 */
[----:B-1----:R-:W-:Y:S08]  /*0400*/  @!P0 BRA `(.L_x_0) ;  /* 0x0000000000308947 */ /* 0x002ff00003800000 */
[----:B------:R-:W-:Y:S02]  /*0410*/  ULDC UR7, c[0x0][0x8f4] ;  /* 0x00023d0000077ab9 */ /* 0x000fe40000000800 */
[----:B------:R-:W-:-:S04]  /*0420*/  UIADD3 UR7, UP1, UR13, UR7, URZ ;  /* 0x000000070d077290 */ /* 0x000fc8000ff3e03f */
[----:B------:R-:W-:-:S04]  /*0430*/  UIADD3.X UR8, URZ, UR19, URZ, UP1, !UPT ;  /* 0x000000133f087290 */ /* 0x000fc80008ffe43f */
[----:B------:R-:W-:-:S04]  /*0440*/  UIMAD.WIDE.U32 UR4, UR8, UR22, URZ ;  /* 0x00000016080472a5 */ /* 0x000fc8000f8e003f */
[----:B------:R-:W-:Y:S02]  /*0450*/  UIMAD.WIDE.U32 UR18, UP1, UR7, UR23, UR4 ;  /* 0x00000017071272a5 */ /* 0x000fe4000f820004 */
[----:B------:R-:W-:Y:S02]  /*0460*/  UIMAD.WIDE.U32 UR4, UR7, UR22, URZ ;  /* 0x00000016070472a5 */ /* 0x000fe4000f8e003f */
[----:B------:R-:W-:Y:S02]  /*0470*/  UIADD3.X UR25, URZ, URZ, URZ, UP1, !UPT ;  /* 0x0000003f3f197290 */ /* 0x000fe40008ffe43f */
[----:B------:R-:W-:Y:S01]  /*0480*/  UIADD3 URZ, UP1, UR5, UR18, URZ ;  /* 0x00000012053f7290 */ /* 0x000fe2000ff3e03f */
[----:B------:R-:W-:-:S03]  /*0490*/  UMOV UR24, UR19 ;  /* 0x0000001300187c82 */ /* 0x000fc60008000000 */
[----:B------:R-:W-:-:S07]  /*04a0*/  UIMAD.WIDE.U32.X UR4, UR8, UR23, UR24, UP1 ;  /* 0x00000017080472a5 */ /* 0x000fce00088e0418 */
[----:B------:R-:W-:Y:S01]  /*04b0*/  UMOV UR13, UR4 ;  /* 0x00000004000d7c82 */ /* 0x000fe20008000000 */
[----:B------:R-:W-:-:S05]  /*04c0*/  UMOV UR19, UR5 ;  /* 0x0000000500137c82 */ /* 0x000fca0008000000 */
.L_x_0:
[----:B------:R-:W-:Y:S01]  /*04d0*/  ULDC UR8, c[0x0][0x934] ;  /* 0x00024d0000087ab9 */ /* 0x000fe20000000800 */
[----:B------:R-:W-:Y:S01]  /*04e0*/  ULDC UR7, c[0x0][0x904] ;  /* 0x0002410000077ab9 */ /* 0x000fe20000000800 */
[----:B------:R-:W-:Y:S01]  /*04f0*/  ULDC UR4, c[0x0][0x938] ;  /* 0x00024e0000047ab9 */ /* 0x000fe20000000800 */
[----:B------:R-:W-:Y:S01]  /*0500*/  USHF.L.U32 UR8, UR8, UR7, URZ ;  /* 0x0000000708087299 */ /* 0x000fe2000800063f */
[----:B------:R-:W-:Y:S01]  /*0510*/  SHF.R.U32.HI R13, RZ, 0x5, R19 ;  /* 0x00000005ff0d7819 */ /* 0x000fe20000011613 */
[----:B------:R-:W-:Y:S01]  /*0520*/  USHF.L.U32 UR7, UR4, UR7, URZ ;  /* 0x0000000704077299 */ /* 0x000fe2000800063f */
[----:B------:R-:W-:Y:S01]  /*0530*/  ULDC UR26, c[0x0][0x8d8] ;  /* 0x00023600001a7ab9 */ /* 0x000fe20000000800 */
[----:B------:R-:W-:Y:S02]  /*0540*/  ULDC UR30, c[0x0][0x8f0] ;  /* 0x00023c00001e7ab9 */ /* 0x000fe40000000800 */
[----:B------:R-:W-:Y:S01]  /*0550*/  IMAD.U32 R11, RZ, RZ, UR8 ;  /* 0x00000008ff0b7e24 */ /* 0x000fe2000f8e00ff */
[----:B------:R-:W-:Y:S01]  /*0560*/  USHF.R.U64 UR18, UR11, UR26, UR12 ;  /* 0x0000001a0b127299 */ /* 0x000fe2000800120c */
[----:B------:R-:W-:Y:S01]  /*0570*/  IMAD.U32 R20, RZ, RZ, UR7 ;  /* 0x00000007ff147e24 */ /* 0x000fe2000f8e00ff */
[----:B------:R-:W-:-:S02]  /*0580*/  USHF.R.U64 UR11, UR13, UR30, UR19 ;  /* 0x0000001e0d0b7299 */ /* 0x000fc40008001213 */
[----:B------:R-:W-:Y:S01]  /*0590*/  IABS R0, R11 ;  /* 0x0000000b00007213 */ /* 0x000fe20000000000 */
[----:B------:R-:W-:Y:S01]  /*05a0*/  UIADD3 UR18, UR18, -0x1, UR8 ;  /* 0xffffffff12127890 */ /* 0x000fe2000fffe008 */
[----:B------:R-:W-:Y:S01]  /*05b0*/  IABS R2, R20 ;  /* 0x0000001400027213 */ /* 0x000fe20000000000 */
[----:B------:R-:W-:Y:S01]  /*05c0*/  UIADD3 UR11, UR11, -0x1, UR7 ;  /* 0xffffffff0b0b7890 */ /* 0x000fe2000fffe007 */
[----:B------:R-:W-:Y:S01]  /*05d0*/  R2UR UR28, R0 ;  /* 0x00000000001c72ca */ /* 0x000fe200000e0000 */
[----:B------:R-:W-:Y:S01]  /*05e0*/  UMOV UR12, URZ ;  /* 0x0000003f000c7c82 */ /* 0x000fe20008000000 */
[----:B------:R-:W-:Y:S01]  /*05f0*/  UISETP.GE.AND UP5, UPT, UR18, URZ, UPT ;  /* 0x0000003f1200728c */ /* 0x000fe2000bfa6270 */
[----:B------:R-:W-:Y:S01]  /*0600*/  IMAD.MOV.U32 R0, RZ, RZ, R2 ;  /* 0x000000ffff007224 */ /* 0x000fe200078e0002 */
[----:B------:R-:W-:Y:S01]  /*0610*/  UISETP.NE.AND UP4, UPT, UR8, URZ, UPT ;  /* 0x0000003f0800728c */ /* 0x000fe2000bf85270 */
[----:B------:R-:W-:-:S03]  /*0620*/  UMOV UR53, 0x1 ;  /* 0x0000000100357882 */ /* 0x000fc60000000000 */
[----:B------:R-:W-:-:S05]  /*0630*/  R2UR UR27, R0 ;  /* 0x00000000001b72ca */ /* 0x000fca00000e0000 */
[----:B------:R-:W1:Y:S08]  /*0640*/  I2F.RP R0, UR28 ;  /* 0x0000001c00007d06 */ /* 0x000e700008209400 */
[----:B------:R-:W2:Y:S08]  /*0650*/  I2F.RP R4, UR27 ;  /* 0x0000001b00047d06 */ /* 0x000eb00008209400 */
[----:B-1----:R-:W1:Y:S08]  /*0660*/  MUFU.RCP R0, R0 ;  /* 0x0000000000007308 */ /* 0x002e700000001000 */
[----:B--2---:R-:W2:Y:S01]  /*0670*/  MUFU.RCP R4, R4 ;  /* 0x0000000400047308 */ /* 0x004ea20000001000 */
[----:B-1----:R-:W-:-:S02]  /*0680*/  VIADD R2, R0, 0xffffffe ;  /* 0x0ffffffe00027836 */ /* 0x002fc40000000000 */
[----:B------:R-:W-:-:S05]  /*0690*/  IMAD.U32 R0, RZ, RZ, UR18 ;  /* 0x00000012ff007e24 */ /* 0x000fca000f8e00ff */
[----:B------:R-:W1:Y:S01]  /*06a0*/  F2I.FTZ.U32.TRUNC.NTZ R2, R2 ;  /* 0x0000000200027305 */ /* 0x000e62000021f000 */
[----:B------:R-:W-:Y:S01]  /*06b0*/  IABS R0, R0 ;  /* 0x0000000000007213 */ /* 0x000fe20000000000 */
[----:B--2---:R-:W-:Y:S01]  /*06c0*/  VIADD R5, R4, 0xffffffe ;  /* 0x0ffffffe04057836 */ /* 0x004fe20000000000 */
[----:B------:R-:W-:Y:S02]  /*06d0*/  IABS R4, R11 ;  /* 0x0000000b00047213 */ /* 0x000fe40000000000 */
[----:B------:R-:W-:-:S03]  /*06e0*/  R2UR UR32, R0 ;  /* 0x00000000002072ca */ /* 0x000fc600000e0000 */
[----:B------:R-:W2:Y:S01]  /*06f0*/  F2I.FTZ.U32.TRUNC.NTZ R5, R5 ;  /* 0x0000000500057305 */ /* 0x000ea2000021f000 */
[----:B------:R-:W-:Y:S01]  /*0700*/  IMAD.MOV R4, RZ, RZ, -R4 ;  /* 0x000000ffff047224 */ /* 0x000fe200078e0a04 */
[----:B-1----:R-:W-:Y:S01]  /*0710*/  R2UR UR13, R2 ;  /* 0x00000000020d72ca */ /* 0x002fe200000e0000 */
[----:B------:R-:W-:Y:S01]  /*0720*/  IMAD.U32 R2, RZ, RZ, UR11 ;  /* 0x0000000bff027e24 */ /* 0x000fe2000f8e00ff */
[----:B--2---:R-:W-:-:S04]  /*0730*/  R2UR UR5, R5 ;  /* 0x00000000050572ca */ /* 0x004fc800000e0000 */
[----:B------:R-:W-:Y:S01]  /*0740*/  IABS R5, R2 ;  /* 0x0000000200057213 */ /* 0x000fe20000000000 */
[----:B------:R-:W-:Y:S01]  /*0750*/  IMAD.MOV.U32 R2, RZ, RZ, R4 ;  /* 0x000000ffff027224 */ /* 0x000fe200078e0004 */
[----:B------:R-:W-:-:S05]  /*0760*/  IABS R4, R20 ;  /* 0x0000001400047213 */ /* 0x000fca0000000000 */
[----:B------:R-:W-:Y:S01]  /*0770*/  UIADD3 UR4, URZ, -UR13, URZ ;  /* 0x8000000d3f047290 */ /* 0x000fe2000fffe03f */
[----:B------:R-:W-:Y:S01]  /*0780*/  IMAD.MOV.U32 R0, RZ, RZ, R5 ;  /* 0x000000ffff007224 */ /* 0x000fe200078e0005 */
[----:B------:R-:W-:Y:S01]  /*0790*/  R2UR UR29, R2 ;  /* 0x00000000021d72ca */ /* 0x000fe200000e0000 */
[----:B------:R-:W-:Y:S01]  /*07a0*/  IMAD.MOV R4, RZ, RZ, -R4 ;  /* 0x000000ffff047224 */ /* 0x000fe200078e0a04 */
[----:B------:R-:W-:Y:S01]  /*07b0*/  UIMAD UR4, UR4, UR28, URZ ;  /* 0x0000001c040472a4 */ /* 0x000fe2000f8e023f */
[----:B------:R-:W1:Y:S01]  /*07c0*/  SHFL.IDX PT, R2, R13, RZ, 0x1f ;  /* 0x00001fff0d027589 */ /* 0x000e6200000e0000 */
[----:B------:R-:W-:Y:S01]  /*07d0*/  R2UR UR33, R0 ;  /* 0x00000000002172ca */ /* 0x000fe200000e0000 */
[----:B------:R-:W-:Y:S01]  /*07e0*/  UIADD3 UR24, URZ, -UR5, URZ ;  /* 0x800000053f187290 */ /* 0x000fe2000fffe03f */
[----:B------:R-:W-:Y:S01]  /*07f0*/  IMAD.MOV.U32 R0, RZ, RZ, R4 ;  /* 0x000000ffff007224 */ /* 0x000fe200078e0004 */
[----:B------:R-:W-:Y:S02]  /*0800*/  UIMAD.WIDE.U32 UR12, UR13, UR4, UR12 ;  /* 0x000000040d0c72a5 */ /* 0x000fe4000f8e000c */
[----:B------:R-:W-:Y:S01]  /*0810*/  UIMAD UR24, UR24, UR27, URZ ;  /* 0x0000001b181872a4 */ /* 0x000fe2000f8e023f */
[----:B------:R-:W-:Y:S01]  /*0820*/  UMOV UR4, URZ ;  /* 0x0000003f00047c82 */ /* 0x000fe20008000000 */
[----:B------:R-:W-:-:S02]  /*0830*/  R2UR UR31, R0 ;  /* 0x00000000001f72ca */ /* 0x000fc400000e0000 */
[----:B------:R-:W-:Y:S01]  /*0840*/  UIMAD.WIDE.U32 UR24, UR5, UR24, UR4 ;  /* 0x00000018051872a5 */ /* 0x000fe2000f8e0004 */
[----:B------:R-:W-:Y:S01]  /*0850*/  SHF.R.U32.HI R0, RZ, 0x7, R19 ;  /* 0x00000007ff007819 */ /* 0x000fe20000011613 */
[----:B------:R-:W-:-:S04]  /*0860*/  UIMAD.WIDE.U32 UR4, UR13, UR32, URZ ;  /* 0x000000200d0472a5 */ /* 0x000fc8000f8e003f */
[----:B------:R-:W-:Y:S01]  /*0870*/  UIMAD UR5, UR5, UR29, UR32 ;  /* 0x0000001d050572a4 */ /* 0x000fe2000f8e0220 */
[----:B------:R-:W2:Y:S01]  /*0880*/  SHFL.IDX PT, R0, R0, RZ, 0x1f ;  /* 0x00001fff00007589 */ /* 0x000ea200000e0000 */
[----:B------:R-:W-:Y:S01]  /*0890*/  UMOV UR19, UR25 ;  /* 0x0000001900137c82 */ /* 0x000fe20008000000 */
[----:B------:R-:W-:Y:S02]  /*08a0*/  ULOP3.LUT UR32, URZ, UR8, URZ, 0x33, !UPT ;  /* 0x000000083f207292 */ /* 0x000fe4000f8e333f */
[----:B------:R-:W-:Y:S02]  /*08b0*/  UIMAD.WIDE.U32 UR24, UR19, UR33, URZ ;  /* 0x00000021131872a5 */ /* 0x000fe4000f8e003f */
[----:B------:R-:W-:Y:S01]  /*08c0*/  UISETP.GT.U32.AND UP1, UPT, UR28, UR5, UPT ;  /* 0x000000051c00728c */ /* 0x000fe2000bf24070 */
[----:B-1----:R-:W-:Y:S01]  /*08d0*/  R2UR UR34, R2 ;  /* 0x00000000022272ca */ /* 0x002fe200000e0000 */
[----:B------:R-:W-:Y:S02]  /*08e0*/  UIMAD UR25, UR25, UR31, UR33 ;  /* 0x0000001f191972a4 */ /* 0x000fe4000f8e0221 */
[----:B------:R-:W-:-:S02]  /*08f0*/  ULOP3.LUT UR33, URZ, UR7, URZ, 0x33, !UPT ;  /* 0x000000073f217292 */ /* 0x000fc4000f8e333f */
[----:B------:R-:W-:-:S05]  /*0900*/  UISETP.GT.U32.AND UP2, UPT, UR27, UR25, UPT ;  /* 0x000000191b00728c */ /* 0x000fca000bf44070 */
[----:B------:R-:W-:-:S03]  /*0910*/  @!UP1 UIADD3 UR5, UR5, -UR28, URZ ;  /* 0x8000001c05059290 */ /* 0x000fc6000fffe03f */
[----:B------:R-:W-:Y:S02]  /*0920*/  USHF.R.S32.HI UR4, URZ, 0x1f, UR34 ;  /* 0x0000001f3f047899 */ /* 0x000fe40008011422 */
[----:B------:R-:W-:Y:S01]  /*0930*/  ISETP.NE.AND P1, PT, RZ, UR34, PT ;  /* 0x00000022ff007c0c */ /* 0x000fe2000bf25270 */
[----:B------:R-:W-:Y:S02]  /*0940*/  UISETP.GT.U32.AND UP6, UPT, UR28, UR5, UPT ;  /* 0x000000051c00728c */ /* 0x000fe4000bfc4070 */
[----:B------:R-:W-:Y:S01]  /*0950*/  @!UP2 UIADD3 UR25, UR25, -UR27, URZ ;  /* 0x8000001b1919a290 */ /* 0x000fe2000fffe03f */
[----:B--2---:R-:W-:Y:S01]  /*0960*/  R2UR UR12, R0 ;  /* 0x00000000000c72ca */ /* 0x004fe200000e0000 */
[----:B------:R-:W-:Y:S02]  /*0970*/  UISETP.NE.AND UP2, UPT, UR7, URZ, UPT ;  /* 0x0000003f0700728c */ /* 0x000fe4000bf45270 */
[----:B------:R-:W-:Y:S02]  /*0980*/  UISETP.GT.U32.AND UP1, UPT, UR27, UR25, UPT ;  /* 0x000000191b00728c */ /* 0x000fe4000bf24070 */
[----:B------:R-:W-:-:S03]  /*0990*/  ULEA.HI UR4, UR4, UR34, URZ, 0x2 ;  /* 0x0000002204047291 */ /* 0x000fc6000f8f103f */
[----:B------:R-:W-:Y:S02]  /*09a0*/  @!UP6 UIADD3 UR5, UR5, -UR28, URZ ;  /* 0x8000001c0505e290 */ /* 0x000fe4000fffe03f */
[----:B------:R-:W-:Y:S02]  /*09b0*/  UISETP.GE.AND UP6, UPT, UR11, URZ, UPT ;  /* 0x0000003f0b00728c */ /* 0x000fe4000bfc6270 */
[----:B------:R-:W-:Y:S02]  /*09c0*/  @!UP5 UIADD3 UR5, -UR5, URZ, URZ ;  /* 0x0000003f0505d290 */ /* 0x000fe4000fffe13f */
[----:B------:R-:W-:Y:S02]  /*09d0*/  @!UP1 UIADD3 UR25, UR25, -UR27, URZ ;  /* 0x8000001b19199290 */ /* 0x000fe4000fffe03f */
[----:B------:R-:W-:Y:S02]  /*09e0*/  USEL UR5, UR32, UR5, !UP4 ;  /* 0x0000000520057287 */ /* 0x000fe4000e000000 */
[----:B------:R-:W-:-:S02]  /*09f0*/  ULOP3.LUT UR4, UR4, 0xfffffffc, URZ, 0xc0, !UPT ;  /* 0xfffffffc04047892 */ /* 0x000fc4000f8ec03f */
[----:B------:R-:W-:Y:S02]  /*0a00*/  UIADD3 UR5, UR18, -UR5, URZ ;  /* 0x8000000512057290 */ /* 0x000fe4000fffe03f */
[----:B------:R-:W-:Y:S02]  /*0a10*/  @!UP6 UIADD3 UR25, -UR25, URZ, URZ ;  /* 0x0000003f1919e290 */ /* 0x000fe4000fffe13f */
[----:B------:R-:W-:Y:S02]  /*0a20*/  UIADD3 UR54, UR34, -UR4, URZ ;  /* 0x8000000422367290 */ /* 0x000fe4000fffe03f */
[----:B------:R-:W-:Y:S02]  /*0a30*/  USEL UR25, UR33, UR25, !UP2 ;  /* 0x0000001921197287 */ /* 0x000fe4000d000000 */
[----:B------:R-:W-:Y:S02]  /*0a40*/  UISETP.NE.AND UP1, UPT, UR12, URZ, UPT ;  /* 0x0000003f0c00728c */ /* 0x000fe4000bf25270 */
[----:B------:R-:W-:-:S02]  /*0a50*/  UIADD3 UR25, UR11, -UR25, URZ ;  /* 0x800000190b197290 */ /* 0x000fc4000fffe03f */
[----:B------:R-:W-:Y:S02]  /*0a60*/  UISETP.EQ.AND UP5, UPT, UR54, 0x3, !UP1 ;  /* 0x000000033600788c */ /* 0x000fe4000cfa2270 */
[----:B------:R-:W-:Y:S02]  /*0a70*/  UIMAD UR24, UR5, UR25, URZ ;  /* 0x00000019051872a4 */ /* 0x000fe4000f8e023f */
[----:B------:R-:W-:Y:S02]  /*0a80*/  USEL UR4, UR25, UR5, !UP3 ;  /* 0x0000000519047287 */ /* 0x000fe4000d800000 */
[----:B------:R-:W-:Y:S02]  /*0a90*/  USHF.R.S32.HI UR25, URZ, 0x1f, UR24 ;  /* 0x0000001f3f197899 */ /* 0x000fe40008011418 */
[----:B------:R-:W-:Y:S01]  /*0aa0*/  USHF.R.S32.HI UR5, URZ, 0x1f, UR4 ;  /* 0x0000001f3f057899 */ /* 0x000fe20008011404 */
[----:B------:R-:W-:Y:S01]  /*0ab0*/  IMAD.U32 R6, RZ, RZ, UR24 ;  /* 0x00000018ff067e24 */ /* 0x000fe2000f8e00ff */
[----:B------:R-:W-:Y:S01]  /*0ac0*/  USEL UR53, UR53, 0x2, UP5 ;  /* 0x0000000235357887 */ /* 0x000fe2000a800000 */
[----:B------:R-:W-:-:S02]  /*0ad0*/  IMAD.U32 R4, RZ, RZ, UR4 ;  /* 0x00000004ff047e24 */ /* 0x000fc4000f8e00ff */
[----:B------:R-:W-:Y:S02]  /*0ae0*/  IMAD.U32 R7, RZ, RZ, UR25 ;  /* 0x00000019ff077e24 */ /* 0x000fe4000f8e00ff */
[----:B------:R-:W-:Y:S01]  /*0af0*/  IMAD.U32 R5, RZ, RZ, UR5 ;  /* 0x00000005ff057e24 */ /* 0x000fe2000f8e00ff */
[----:B------:R-:W-:Y:S06]  /*0b00*/  @P1 BRA `(.L_x_1) ;  /* 0x0000000000841947 */ /* 0x000fec0003800000 */
[----:B------:R-:W-:Y:S01]  /*0b10*/  ELECT P1, URZ, PT ;  /* 0x00000000003f782f */ /* 0x000fe20003820000 */
[----:B------:R-:W-:-:S12]  /*0b20*/  BSSY B0, `(.L_x_1) ;  /* 0x000001f000007945 */ /* 0x000fd80003800000 */
[----:B------:R-:W-:Y:S05]  /*0b30*/  @!P1 BRA `(.L_x_2) ;  /* 0x0000000000749947 */ /* 0x000fea0003800000 */
[----:B------:R-:W1:Y:S01]  /*0b40*/  S2UR UR11, SR_CgaCtaId ;  /* 0x00000000000b79c3 */ /* 0x000e620000008800 */
[----:B------:R-:W-:Y:S01]  /*0b50*/  UMOV UR4, 0x400 ;  /* 0x0000040000047882 */ /* 0x000fe20000000000 */
[----:B------:R-:W-:Y:S01]  /*0b60*/  UMOV UR5, 0x1 ;  /* 0x0000000100057882 */ /* 0x000fe20000000000 */
[----:B------:R-:W-:Y:S02]  /*0b70*/  UMOV UR24, 0x140 ;  /* 0x0000014000187882 */ /* 0x000fe40000000000 */
[----:B------:R-:W-:-:S04]  /*0b80*/  UIADD3 UR24, -UR24, 0x100000, URZ ;  /* 0x0010000018187890 */ /* 0x000fc8000fffe13f */
[----:B------:R-:W-:Y:S02]  /*0b90*/  USHF.L.U32 UR25, UR24, 0xb, URZ ;  /* 0x0000000b18197899 */ /* 0x000fe4000800063f */
[----:B------:R-:W-:Y:S02]  /*0ba0*/  USHF.L.U32 UR24, UR24, 0x1, URZ ;  /* 0x0000000118187899 */ /* 0x000fe4000800063f */
[----:B-1----:R-:W-:Y:S02]  /*0bb0*/  ULEA UR11, UR11, UR4, 0x18 ;  /* 0x000000040b0b7291 */ /* 0x002fe4000f8ec03f */
[----:B------:R-:W-:-:S04]  /*0bc0*/  UIADD3 UR4, -UR5, 0x100000, URZ ;  /* 0x0010000005047890 */ /* 0x000fc8000fffe13f */
[----:B------:R-:W-:Y:S02]  /*0bd0*/  USHF.L.U32 UR5, UR4, 0xb, URZ ;  /* 0x0000000b04057899 */ /* 0x000fe4000800063f */
[----:B------:R-:W-:Y:S01]  /*0be0*/  USHF.L.U32 UR4, UR4, 0x1, URZ ;  /* 0x0000000104047899 */ /* 0x000fe2000800063f */
[----:B------:R-:W1:Y:S11]  /*0bf0*/  FENCE.VIEW.ASYNC.S ;  /* 0x00000000000073c6 */ /* 0x000e760000000000 */
[----:B-1----:R1:W2:Y:S01]  /*0c00*/  SYNCS.EXCH.64 URZ, [UR11+0x38400], UR4 ;  /* 0x038400040b3f75b2 */ /* 0x0022a20008000100 */
[----:B------:R1:W3:Y:S01]  /*0c10*/  SYNCS.EXCH.64 URZ, [UR11+0x38440], UR24 ;  /* 0x038440180b3f75b2 */ /* 0x0002e20008000100 */
[----:B------:R1:W4:Y:S01]  /*0c20*/  SYNCS.EXCH.64 URZ, [UR11+0x38408], UR4 ;  /* 0x038408040b3f75b2 */ /* 0x0003220008000100 */
[----:B------:R1:W1:Y:S01]  /*0c30*/  SYNCS.EXCH.64 URZ, [UR11+0x38448], UR24 ;  /* 0x038448180b3f75b2 */ /* 0x0002620008000100 */
        /* <DEDUP_REMOVED lines=12> */
[----:B------:R-:W-:Y:S01]  /*0d00*/  NOP ;  /* 0x0000000000007918 */ /* 0x000fe20000000000 */
.L_x_2:
[----:B-1----:R-:W-:Y:S05]  /*0d10*/  BSYNC B0 ;  /* 0x0000000000007941 */ /* 0x002fea0003800000 */
.L_x_1:
[----:B------:R-:W1:Y:S01]  /*0d20*/  SHFL.IDX PT, R0, R13, RZ, 0x1f ;  /* 0x00001fff0d007589 */ /* 0x000e6200000e0000 */
[----:B------:R-:W-:Y:S01]  /*0d30*/  UIADD3 UR18, UR12, -0x1, URZ ;  /* 0xffffffff0c127890 */ /* 0x000fe2000fffe03f */
[----:B------:R-:W-:Y:S01]  /*0d40*/  I2FP.F32.U32 R2, UR6 ;  /* 0x0000000600027c45 */ /* 0x000fe20008201000 */
[----:B------:R-:W-:Y:S01]  /*0d50*/  UISETP.LT.U32.AND UP6, UPT, UR54, 0x2, !UP1 ;  /* 0x000000023600788c */ /* 0x000fe2000cfc1070 */
[----:B------:R-:W-:Y:S01]  /*0d60*/  NOP ;  /* 0x0000000000007918 */ /* 0x000fe20000000000 */
[----:B------:R-:W-:Y:S02]  /*0d70*/  UISETP.GE.U32.AND UP5, UPT, UR18, 0x2, UPT ;  /* 0x000000021200788c */ /* 0x000fe4000bfa6070 */
[----:B------:R-:W-:-:S04]  /*0d80*/  USEL UR52, URZ, 0x1, !UP6 ;  /* 0x000000013f347887 */ /* 0x000fc8000f000000 */
[----:B------:R-:W-:Y:S01]  /*0d90*/  USEL UR52, UR52, 0x2, UP5 ;  /* 0x0000000234347887 */ /* 0x000fe2000a800000 */
[----:B-1----:R-:W-:-:S13]  /*0da0*/  ISETP.NE.AND P1, PT, R0, RZ, PT ;  /* 0x000000ff0000720c */ /* 0x002fda0003f25270 */
[----:B------:R-:W-:Y:S05]  /*0db0*/  @P1 BRA `(.L_x_3) ;  /* 0x0000000000681947 */ /* 0x000fea0003800000 */
[----:B------:R-:W1:Y:S01]  /*0dc0*/  S2UR UR5, SR_CgaCtaId ;  /* 0x00000000000579c3 */ /* 0x000e620000008800 */
[----:B------:R-:W-:Y:S01]  /*0dd0*/  UMOV UR4, 0x400 ;  /* 0x0000040000047882 */ /* 0x000fe20000000000 */
[----:B------:R-:W-:Y:S01]  /*0de0*/  UMOV UR24, 0x1 ;  /* 0x0000000100187882 */ /* 0x000fe20000000000 */
[----:B------:R-:W-:Y:S01]  /*0df0*/  UMOV UR25, 0x4 ;  /* 0x0000000400197882 */ /* 0x000fe20000000000 */
[----:B------:R-:W-:Y:S01]  /*0e00*/  ELECT P1, URZ, PT ;  /* 0x00000000003f782f */ /* 0x000fe20003820000 */
[----:B-1----:R-:W-:Y:S02]  /*0e10*/  ULEA UR11, UR5, UR4, 0x18 ;  /* 0x00000004050b7291 */ /* 0x002fe4000f8ec03f */
[----:B------:R-:W-:-:S04]  /*0e20*/  UIADD3 UR4, -UR24, 0x100000, URZ ;  /* 0x0010000018047890 */ /* 0x000fc8000fffe13f */
[----:B------:R-:W-:Y:S02]  /*0e30*/  USHF.L.U32 UR5, UR4, 0xb, URZ ;  /* 0x0000000b04057899 */ /* 0x000fe4000800063f */
[----:B------:R-:W-:Y:S02]  /*0e40*/  USHF.L.U32 UR4, UR4, 0x1, URZ ;  /* 0x0000000104047899 */ /* 0x000fe4000800063f */
[----:B------:R-:W-:-:S04]  /*0e50*/  UIADD3 UR24, -UR25, 0x100000, URZ ;  /* 0x0010000019187890 */ /* 0x000fc8000fffe13f */
[----:B------:R-:W-:Y:S02]  /*0e60*/  USHF.L.U32 UR25, UR24, 0xb, URZ ;  /* 0x0000000b18197899 */ /* 0x000fe4000800063f */
[----:B------:R-:W-:Y:S01]  /*0e70*/  USHF.L.U32 UR24, UR24, 0x1, URZ ;  /* 0x0000000118187899 */ /* 0x000fe2000800063f */
[----:B------:R-:W1:Y:S03]  /*0e80*/  FENCE.VIEW.ASYNC.S ;  /* 0x00000000000073c6 */ /* 0x000e660000000000 */
[----:B-1----:R1:W1:Y:S08]  /*0e90*/  SYNCS.EXCH.64 URZ, [UR11+0x38480], UR4 ;  /* 0x038480040b3f75b2 */ /* 0x0022700008000100 */
        /* <DEDUP_REMOVED lines=12> */
.L_x_3:
[----:B------:R-:W2:Y:S01]  /*0f60*/  SHFL.IDX PT, R15, R13, RZ, 0x1f ;  /* 0x00001fff0d0f7589 */ /* 0x000ea200000e0000 */
[----:B-1----:R-:W-:Y:S01]  /*0f70*/  ULDC UR4, c[0x0][0x154] ;  /* 0x0000550000047ab9 */ /* 0x002fe20000000800 */
[----:B------:R-:W1:Y:S01]  /*0f80*/  LDC R14, c[0x0][0x148] ;  /* 0x00005200ff0e7b82 */ /* 0x000e620000000800 */
[----:B------:R-:W-:Y:S01]  /*0f90*/  FMUL R12, R2, UR4 ;  /* 0x00000004020c7c20 */ /* 0x000fe20008400000 */
[----:B------:R-:W-:Y:S01]  /*0fa0*/  UISETP.EQ.AND UP6, UPT, UR54, 0x2, !UP1 ;  /* 0x000000023600788c */ /* 0x000fe2000cfc2270 */
[----:B------:R-:W-:Y:S01]  /*0fb0*/  I2FP.F32.U32 R2, UR40 ;  /* 0x0000002800027c45 */ /* 0x000fe20008201000 */
[----:B------:R-:W-:Y:S01]  /*0fc0*/  ULDC UR4, c[0x0][0x150] ;  /* 0x0000540000047ab9 */ /* 0x000fe20000000800 */
[----:B------:R-:W-:Y:S01]  /*0fd0*/  NOP ;  /* 0x0000000000007918 */ /* 0x000fe20000000000 */
[----:B------:R-:W-:Y:S01]  /*0fe0*/  USEL UR51, URZ, 0x1, !UP6 ;  /* 0x000000013f337887 */ /* 0x000fe2000f000000 */
[----:B------:R-:W3:Y:S01]  /*0ff0*/  F2I.U32.TRUNC.NTZ R12, R12 ;  /* 0x0000000c000c7305 */ /* 0x000ee2000020f000 */
[----:B------:R-:W-:-:S02]  /*1000*/  FMUL R16, R2, UR4 ;  /* 0x0000000402107c20 */ /* 0x000fc40008400000 */
[----:B------:R-:W-:Y:S01]  /*1010*/  USEL UR51, UR51, 0x2, UP5 ;  /* 0x0000000233337887 */ /* 0x000fe2000a800000 */
[----:B--2---:R-:W-:Y:S01]  /*1020*/  ISETP.NE.AND P1, PT, R15, RZ, PT ;  /* 0x000000ff0f00720c */ /* 0x004fe20003f25270 */
[----:B---3--:R-:W-:-:S04]  /*1030*/  IMAD.MOV R21, RZ, RZ, -R12 ;  /* 0x000000ffff157224 */ /* 0x008fc800078e0a0c */
[----:B-1----:R-:W-:-:S08]  /*1040*/  IMAD R21, R14, R21, UR6 ;  /* 0x000000060e157e24 */ /* 0x002fd0000f8e0215 */
[----:B------:R-:W-:Y:S05]  /*1050*/  @P1 BRA `(.L_x_4) ;  /* 0x0000000000581947 */ /* 0x000fea0003800000 */
[----:B------:R-:W1:Y:S01]  /*1060*/  S2UR UR5, SR_CgaCtaId ;  /* 0x00000000000579c3 */ /* 0x000e620000008800 */
[----:B------:R-:W-:Y:S01]  /*1070*/  UMOV UR4, 0x400 ;  /* 0x0000040000047882 */ /* 0x000fe20000000000 */
[----:B------:R-:W-:Y:S01]  /*1080*/  UMOV UR11, 0x20 ;  /* 0x00000020000b7882 */ /* 0x000fe20000000000 */
[----:B------:R-:W-:Y:S01]  /*1090*/  UMOV UR24, 0x100 ;  /* 0x0000010000187882 */ /* 0x000fe20000000000 */
[----:B------:R-:W-:Y:S01]  /*10a0*/  ELECT P1, URZ, PT ;  /* 0x00000000003f782f */ /* 0x000fe20003820000 */
        /* <DEDUP_REMOVED lines=10> */
[----:B------:R1:W1:Y:S01]  /*1150*/  SYNCS.EXCH.64 URZ, [UR6+0x384e8], UR4 ;  /* 0x0384e804063f75b2 */ /* 0x0002620008000100 */
[----:B------:R1:W1:Y:S01]  /*1160*/  SYNCS.EXCH.64 URZ, [UR6+0x38508], UR24 ;  /* 0x03850818063f75b2 */ /* 0x0002620008000100 */
[----:B------:R1:W1:Y:S01]  /*1170*/  SYNCS.EXCH.64 URZ, [UR6+0x384f0], UR4 ;  /* 0x0384f004063f75b2 */ /* 0x0002620008000100 */
[----:B------:R1:W1:Y:S01]  /*1180*/  SYNCS.EXCH.64 URZ, [UR6+0x38510], UR24 ;  /* 0x03851018063f75b2 */ /* 0x0002620008000100 */
[----:B------:R1:W1:Y:S01]  /*1190*/  SYNCS.EXCH.64 URZ, [UR6+0x384f8], UR4 ;  /* 0x0384f804063f75b2 */ /* 0x0002620008000100 */
[----:B------:R1:W1:Y:S01]  /*11a0*/  SYNCS.EXCH.64 URZ, [UR6+0x38518], UR24 ;  /* 0x03851818063f75b2 */ /* 0x0002620008000100 */
[----:B------:R-:W-:Y:S01]  /*11b0*/  NOP ;  /* 0x0000000000007918 */ /* 0x000fe20000000000 */
.L_x_4:
[----:B------:R-:W-:Y:S01]  /*11c0*/  SHF.R.S32.HI R14, RZ, 0x1f, R19 ;  /* 0x0000001fff0e7819 */ /* 0x000fe20000011413 */
[----:B------:R-:W4:Y:S01]  /*11d0*/  SHFL.IDX PT, R12, R13, RZ, 0x1f ;  /* 0x00001fff0d0c7589 */ /* 0x000f2200000e0000 */
[----:B------:R-:W-:Y:S02]  /*11e0*/  ELECT P1, URZ, PT ;  /* 0x00000000003f782f */ /* 0x000fe40003820000 */
[----:B------:R-:W-:Y:S01]  /*11f0*/  SHF.R.S32.HI R17, RZ, 0x1f, R0 ;  /* 0x0000001fff117819 */ /* 0x000fe20000011400 */
[----:B------:R-:W2:Y:S01]  /*1200*/  LDC R18, c[0x0][0x144] ;  /* 0x00005100ff127b82 */ /* 0x000ea20000000800 */
[----:B------:R-:W-:Y:S01]  /*1210*/  LEA.HI R2, R14, R19, RZ, 0x7 ;  /* 0x000000130e027211 */ /* 0x000fe200078f38ff */
[----:B------:R-:W3:Y:S01]  /*1220*/  F2I.U32.TRUNC.NTZ R16, R16 ;  /* 0x0000001000107305 */ /* 0x000ee2000020f000 */
[----:B------:R-:W-:Y:S01]  /*1230*/  LEA.HI R17, R17, R0, RZ, 0x2 ;  /* 0x0000000011117211 */ /* 0x000fe200078f10ff */
[----:B-1----:R-:W-:Y:S01]  /*1240*/  UMOV UR4, 0x20 ;  /* 0x0000002000047882 */ /* 0x002fe20000000000 */
[----:B------:R-:W-:Y:S01]  /*1250*/  LOP3.LUT R2, R2, 0xffffff80, RZ, 0xc0, !PT ;  /* 0xffffff8002027812 */ /* 0x000fe200078ec0ff */
[----:B------:R-:W-:Y:S01]  /*1260*/  NOP ;  /* 0x0000000000007918 */ /* 0x000fe20000000000 */
[----:B------:R-:W-:Y:S01]  /*1270*/  LOP3.LUT R17, R17, 0x3ffffffc, RZ, 0xc0, !PT ;  /* 0x3ffffffc11117812 */ /* 0x000fe200078ec0ff */
[----:B------:R-:W-:Y:S01]  /*1280*/  IMAD.MOV.U32 R23, RZ, RZ, 0x1 ;  /* 0x00000001ff177424 */ /* 0x000fe200078e00ff */
[----:B------:R-:W-:Y:S01]  /*1290*/  ULDC UR39, c[0x0][0xc] ;  /* 0x0000030000277ab9 */ /* 0x000fe20000000800 */
[----:B------:R-:W-:-:S02]  /*12a0*/  IMAD.IADD R2, R19, 0x1, -R2 ;  /* 0x0000000113027824 */ /* 0x000fc400078e0a02 */
[----:B------:R-:W-:-:S03]  /*12b0*/  IMAD.IADD R0, R0, 0x1, -R17 ;  /* 0x0000000100007824 */ /* 0x000fc600078e0a11 */
[----:B------:R-:W-:Y:S01]  /*12c0*/  SHF.R.S32.HI R15, RZ, 0x1f, R2 ;  /* 0x0000001fff0f7819 */ /* 0x000fe20000011402 */
[----:B---3--:R-:W-:-:S03]  /*12d0*/  IMAD.MOV R17, RZ, RZ, -R16 ;  /* 0x000000ffff117224 */ /* 0x008fc600078e0a10 */
[----:B------:R-:W-:Y:S02]  /*12e0*/  LEA.HI R15, R15, R2, RZ, 0x3 ;  /* 0x000000020f0f7211 */ /* 0x000fe400078f18ff */
[----:B----4-:R-:W-:Y:S02]  /*12f0*/  ISETP.NE.OR P1, PT, R12, RZ, !P1 ;  /* 0x000000ff0c00720c */ /* 0x010fe40004f25670 */
[--C-:B------:R-:W-:Y:S01]  /*1300*/  SHF.R.S32.HI R12, RZ, 0x3, R15.reuse ;  /* 0x00000003ff0c7819 */ /* 0x100fe2000001140f */
[----:B--2---:R-:W-:Y:S01]  /*1310*/  IMAD R18, R18, R17, UR40 ;  /* 0x0000002812127e24 */ /* 0x004fe2000f8e0211 */
[----:B------:R-:W-:-:S04]  /*1320*/  SHF.R.S32.HI R15, RZ, 0x1f, R15 ;  /* 0x0000001fff0f7819 */ /* 0x000fc8000001140f */
[----:B------:R-:W-:-:S04]  /*1330*/  LEA.HI R15, R15, R12, RZ, 0x2 ;  /* 0x0000000c0f0f7211 */ /* 0x000fc800078f10ff */
[----:B------:R-:W-:Y:S01]  /*1340*/  LOP3.LUT R15, R15, 0xfffffffc, RZ, 0xc0, !PT ;  /* 0xfffffffc0f0f7812 */ /* 0x000fe200078ec0ff */
[----:B------:R-:W-:Y:S01]  /*1350*/  VOTEU.ALL UP5, P1 ;  /* 0x00000000003f7886 */ /* 0x000fe200008a0000 */
[----:B------:R-:W-:-:S03]  /*1360*/  VOTEU.ALL UP6, P1 ;  /* 0x00000000003f7886 */ /* 0x000fc600008c0000 */
[----:B------:R-:W-:Y:S01]  /*1370*/  IMAD.IADD R15, R12, 0x1, -R15 ;  /* 0x000000010c0f7824 */ /* 0x000fe200078e0a0f */
[----:B------:R-:W1:Y:S01]  /*1380*/  @!UP5 S2UR UR11, SR_CgaCtaId ;  /* 0x00000000000bd9c3 */ /* 0x000e620000008800 */
[----:B------:R-:W-:Y:S01]  /*1390*/  @!UP5 UMOV UR6, 0x400 ;  /* 0x000004000006d882 */ /* 0x000fe20000000000 */
[----:B------:R-:W-:-:S04]  /*13a0*/  @!UP5 UIADD3 UR4, -UR4, 0x100000, URZ ;  /* 0x001000000404d890 */ /* 0x000fc8000fffe13f */
[----:B------:R-:W-:Y:S02]  /*13b0*/  @!UP5 USHF.L.U32 UR5, UR4, 0xb, URZ ;  /* 0x0000000b0405d899 */ /* 0x000fe4000800063f */
[----:B------:R-:W-:Y:S01]  /*13c0*/  @!UP5 USHF.L.U32 UR4, UR4, 0x1, URZ ;  /* 0x000000010404d899 */ /* 0x000fe2000800063f */
[----:B------:R-:W-:-:S05]  /*13d0*/  IMAD R0, R0, 0x4, R15 ;  /* 0x0000000400007824 */ /* 0x000fca00078e020f */
[----:B------:R-:W-:-:S04]  /*13e0*/  LEA.HI R12, R0, R0, RZ, 0x1 ;  /* 0x00000000000c7211 */ /* 0x000fc800078f08ff */
[----:B------:R-:W-:Y:S02]  /*13f0*/  LOP3.LUT R15, R12, 0xfffffffe, RZ, 0xc0, !PT ;  /* 0xfffffffe0c0f7812 */ /* 0x000fe400078ec0ff */
[----:B------:R-:W2:Y:S03]  /*1400*/  LDC R12, c[0x0][0x140] ;  /* 0x00005000ff0c7b82 */ /* 0x000ea60000000800 */
[----:B------:R-:W-:-:S05]  /*1410*/  IMAD.IADD R15, R0, 0x1, -R15 ;  /* 0x00000001000f7824 */ /* 0x000fca00078e0a0f */
[----:B------:R-:W-:Y:S01]  /*1420*/  ISETP.NE.AND P2, PT, R15, R18, PT ;  /* 0x000000120f00720c */ /* 0x000fe20003f45270 */
[----:B------:R-:W-:Y:S01]  /*1430*/  IMAD.SHL.U32 R15, R0, 0x4, RZ ;  /* 0x00000004000f7824 */ /* 0x000fe200078e00ff */
[----:B-1----:R-:W-:Y:S01]  /*1440*/  @!UP5 ULEA UR6, UR11, UR6, 0x18 ;  /* 0x000000060b06d291 */ /* 0x002fe2000f8ec03f */
[----:B------:R-:W-:Y:S01]  /*1450*/  VOTEU.ALL UP5, P1 ;  /* 0x00000000003f7886 */ /* 0x000fe200008a0000 */
[----:B------:R-:W-:Y:S02]  /*1460*/  LOP3.LUT P1, RZ, R2, 0x7, RZ, 0xc0, !PT ;  /* 0x0000000702ff7812 */ /* 0x000fe4000782c0ff */
[----:B------:R-:W-:-:S04]  /*1470*/  LOP3.LUT R22, R0, 0xc, R15, 0x78, !PT ;  /* 0x0000000c00167812 */ /* 0x000fc800078e780f */
[----:B------:R-:W-:-:S03]  /*1480*/  ISETP.LT.U32.AND P1, PT, R22, 0x2, !P1 ;  /* 0x000000021600780c */ /* 0x000fc60004f21070 */
[----:B------:R-:W-:Y:S01]  /*1490*/  @P2 LEA.HI R0, R22, R22, RZ, 0x1 ;  /* 0x0000001616002211 */ /* 0x000fe200078f08ff */
[----:B------:R-:W1:Y:S02]  /*14a0*/  FENCE.VIEW.ASYNC.S ;  /* 0x00000000000073c6 */ /* 0x000e640000000000 */
[----:B-1----:R-:W1:Y:S01]  /*14b0*/  @!UP5 SYNCS.EXCH.64 URZ, [UR6+0x38520], UR4 ;  /* 0x03852004063fd5b2 */ /* 0x002e620008000100 */
[----:B--2---:R-:W-:Y:S02]  /*14c0*/  ISETP.EQ.U32.AND P4, PT, R12, 0x1, PT ;  /* 0x000000010c00780c */ /* 0x004fe40003f82070 */
[----:B------:R-:W-:-:S04]  /*14d0*/  @P2 SHF.R.S32.HI R0, RZ, 0x1, R0 ;  /* 0x00000001ff002819 */ /* 0x000fc80000011400 */
[----:B------:R-:W-:Y:S02]  /*14e0*/  @P2 ISETP.NE.AND P3, PT, R0, R21, PT ;  /* 0x000000150000220c */ /* 0x000fe40003f65270 */
[----:B------:R-:W-:Y:S02]  /*14f0*/  SEL R0, RZ, 0x1, !P1 ;  /* 0x00000001ff007807 */ /* 0x000fe40004800000 */
[----:B------:R-:W-:Y:S01]  /*1500*/  @P2 SEL R23, RZ, 0x1, P3 ;  /* 0x00000001ff172807 */ /* 0x000fe20001800000 */
[----:B------:R2:W3:Y:S03]  /*1510*/  @!UP6 SYNCS.EXCH.64 URZ, [UR6+0x38528], UR4 ;  /* 0x03852804063fe5b2 */ /* 0x0004e60008000100 */
[----:B------:R-:W-:Y:S01]  /*1520*/  LOP3.LUT R23, R23, R0, RZ, 0xc0, !PT ;  /* 0x0000000017177212 */ /* 0x000fe200078ec0ff */
[----:B------:R-:W-:Y:S01]  /*1530*/  NOP ;  /* 0x0000000000007918 */ /* 0x000fe20000000000 */
[----:B--2---:R-:W-:Y:S01]  /*1540*/  ULDC.U8 UR4, c[0x0][0x900] ;  /* 0x0002400000047ab9 */ /* 0x004fe20000000000 */
[----:B-1----:R-:W-:Y:S05]  /*1550*/  @!P4 BRA `(.L_x_5) ;  /* 0x000000000008c947 */ /* 0x002fea0003800000 */
[----:B---3--:R-:W-:Y:S01]  /*1560*/  UCGABAR_ARV ;  /* 0x00000000000079c7 */ /* 0x008fe20008000000 */
[----:B------:R-:W-:Y:S05]  /*1570*/  BRA `(.L_x_6) ;  /* 0x0000000000047947 */ /* 0x000fea0003800000 */
.L_x_5:
[----:B---3--:R-:W-:Y:S01]  /*1580*/  NOP ;  /* 0x0000000000007918 */ /* 0x008fe20000000000 */
.L_x_6:
[----:B------:R-:W-:Y:S05]  /*1590*/  @!P4 BRA `(.L_x_7) ;  /* 0x00000000000cc947 */ /* 0x000fea0003800000 */
[----:B------:R-:W-:Y:S01]  /*15a0*/  UCGABAR_WAIT ;  /* 0x0000000000007dc7 */ /* 0x000fe20008000000 */
[----:B------:R-:W-:Y:S01]  /*15b0*/  CCTL.IVALL ;  /* 0x00000000ff00798f */ /* 0x000fe20002000000 */
[----:B------:R-:W-:Y:S05]  /*15c0*/  BRA `(.L_x_8) ;  /* 0x0000000000047947 */ /* 0x000fea0003800000 */
.L_x_7:
[----:B------:R-:W-:Y:S06]  /*15d0*/  BAR.SYNC.DEFER_BLOCKING 0x0 ;  /* 0x0000000000007b1d */ /* 0x000fec0000010000 */
.L_x_8:
[----:B------:R-:W1:Y:S01]  /*15e0*/  LDC.64 R16, c[0x0][0x8f8] ;  /* 0x00023e00ff107b82 */ /* 0x000e620000000a00 */
[----:B------:R-:W-:Y:S01]  /*15f0*/  IMAD.U32 R0, RZ, RZ, UR9 ;  /* 0x00000009ff007e24 */ /* 0x000fe2000f8e00ff */
[----:B------:R-:W-:Y:S01]  /*1600*/  ISETP.NE.AND P2, PT, RZ, UR4, PT ;  /* 0x00000004ff007c0c */ /* 0x000fe2000bf45270 */
[----:B------:R-:W-:Y:S01]  /*1610*/  UMOV UR6, URZ ;  /* 0x0000003f00067c82 */ /* 0x000fe20008000000 */
[----:B------:R-:W-:Y:S01]  /*1620*/  UMOV UR5, URZ ;  /* 0x0000003f00057c82 */ /* 0x000fe20008000000 */
[----:B------:R-:W-:Y:S01]  /*1630*/  UMOV UR4, URZ ;  /* 0x0000003f00047c82 */ /* 0x000fe20008000000 */
[----:B------:R-:W-:Y:S01]  /*1640*/  UMOV UR11, URZ ;  /* 0x0000003f000b7c82 */ /* 0x000fe20008000000 */
[----:B------:R-:W-:Y:S01]  /*1650*/  P2R R21, PR, RZ, 0x4 ;  /* 0x00000004ff157803 */ /* 0x000fe20000000000 */
[----:B------:R-:W-:Y:S01]  /*1660*/  IMAD.MOV.U32 R18, RZ, RZ, -0x1 ;  /* 0xffffffffff127424 */ /* 0x000fe200078e00ff */
[----:B-1----:R-:W-:Y:S01]  /*1670*/  ISETP.LE.U32.AND P1, PT, R16, UR10, PT ;  /* 0x0000000a10007c0c */ /* 0x002fe2000bf23070 */
[----:B------:R-:W-:-:S03]  /*1680*/  IMAD.MOV.U32 R16, RZ, RZ, -0x1 ;  /* 0xffffffffff107424 */ /* 0x000fc600078e00ff */
[----:B------:R-:W-:Y:S01]  /*1690*/  ISETP.GE.U32.AND.EX P1, PT, R0, R17, PT, P1 ;  /* 0x000000110000720c */ /* 0x000fe20003f26110 */
[----:B------:R-:W-:-:S12]  /*16a0*/  IMAD.MOV.U32 R17, RZ, RZ, -0x1 ;  /* 0xffffffffff117424 */ /* 0x000fd800078e00ff */
[----:B------:R-:W-:Y:S05]  /*16b0*/  @P2 BRA P1, `(.L_x_9) ;  /* 0x0000001400f42947 */ /* 0x000fea0000800000 */
[----:B------:R-:W-:Y:S01]  /*16c0*/  IMAD.U32 R15, RZ, RZ, UR9 ;  /* 0x00000009ff0f7e24 */ /* 0x000fe2000f8e00ff */
[----:B------:R-:W-:Y:S01]  /*16d0*/  ISETP.LE.U32.AND P1, PT, R6, UR10, PT ;  /* 0x0000000a06007c0c */ /* 0x000fe2000bf23070 */
[----:B------:R-:W-:Y:S01]  /*16e0*/  UMOV UR5, URZ ;  /* 0x0000003f00057c82 */ /* 0x000fe20008000000 */
[----:B------:R-:W-:Y:S01]  /*16f0*/  UMOV UR4, URZ ;  /* 0x0000003f00047c82 */ /* 0x000fe20008000000 */
[----:B------:R-:W-:Y:S01]  /*1700*/  UMOV UR11, URZ ;  /* 0x0000003f000b7c82 */ /* 0x000fe20008000000 */
[----:B------:R-:W-:Y:S01]  /*1710*/  ISETP.GE.U32.AND.EX P1, PT, R15, R7, PT, P1 ;  /* 0x000000070f00720c */ /* 0x000fe20003f26110 */
[----:B------:R-:W-:-:S12]  /*1720*/  UMOV UR6, URZ ;  /* 0x0000003f00067c82 */ /* 0x000fd80008000000 */
[----:B------:R-:W-:Y:S05]  /*1730*/  @!P1 BRA `(.L_x_10) ;  /* 0x0000001000c09947 */ /* 0x000fea0003800000 */
[----:B------:R-:W-:Y:S02]  /*1740*/  VIADD R2, R8, 0x20 ;  /* 0x0000002008027836 */ /* 0x000fe40000000000 */
[----:B------:R-:W-:Y:S02]  /*1750*/  IMAD.MOV.U32 R0, RZ, RZ, R8 ;  /* 0x000000ffff007224 */ /* 0x000fe400078e0008 */
[----:B-----5:R-:W-:Y:S01]  /*1760*/  IMAD.MOV.U32 R12, RZ, RZ, R9 ;  /* 0x000000ffff0c7224 */ /* 0x020fe200078e0009 */
[----:B------:R-:W-:Y:S01]  /*1770*/  ISETP.GE.AND P1, PT, R2, R3, PT ;  /* 0x000000030200720c */ /* 0x000fe20003f26270 */
[----:B------:R-:W-:-:S12]  /*1780*/  IMAD.MOV.U32 R15, RZ, RZ, R10 ;  /* 0x000000ffff0f7224 */ /* 0x000fd800078e000a */
[----:B------:R-:W1:Y:S01]  /*1790*/  @!P1 LDC.64 R24, c[0x0][0x918] ;  /* 0x00024600ff189b82 */ /* 0x000e620000000a00 */
[----:B------:R-:W-:Y:S01]  /*17a0*/  @!P1 VIADD R7, R0, 0x20 ;  /* 0x0000002000079836 */ /* 0x000fe20000000000 */
[----:B------:R-:W-:Y:S02]  /*17b0*/  UIADD3 UR16, UP5, UR16, -0x1, URZ ;  /* 0xffffffff10107890 */ /* 0x000fe4000ffbe03f */
[----:B------:R-:W-:Y:S01]  /*17c0*/  UIADD3 UR14, UP6, UR14, -0x1, URZ ;  /* 0xffffffff0e0e7890 */ /* 0x000fe2000ffde03f */
[----:B------:R-:W-:Y:S01]  /*17d0*/  BSSY B0, `(.L_x_11) ;  /* 0x000004f000007945 */ /* 0x000fe20003800000 */
[----:B------:R-:W-:Y:S01]  /*17e0*/  UIADD3.X UR17, UR17, -0x1, URZ, UP5, !UPT ;  /* 0xffffffff11117890 */ /* 0x000fe2000affe43f */
[----:B-1----:R-:W-:-:S05]  /*17f0*/  @!P1 IMAD.WIDE R24, R7, 0xc, R24 ;  /* 0x0000000c07189825 */ /* 0x002fca00078e0218 */
[----:B------:R1:W5:Y:S04]  /*1800*/  @!P1 LDG.E R9, desc[UR56][R24.64] ;  /* 0x0000003818099981 */ /* 0x000368000c1e1900 */
[----:B------:R1:W5:Y:S01]  /*1810*/  @!P1 LDG.E R10, desc[UR56][R24.64+0x4] ;  /* 0x00000438180a9981 */ /* 0x000362000c1e1900 */
[----:B------:R-:W-:Y:S01]  /*1820*/  ISETP.GE.AND P1, PT, R0, R3, PT ;  /* 0x000000030000720c */ /* 0x000fe20003f26270 */
[----:B------:R-:W-:Y:S01]  /*1830*/  UIADD3.X UR15, UR15, -0x1, URZ, UP6, !UPT ;  /* 0xffffffff0f0f7890 */ /* 0x000fe2000b7fe43f */
[----:B------:R-:W-:Y:S01]  /*1840*/  CS2R R6, SRZ ;  /* 0x0000000000067805 */ /* 0x000fe2000001ff00 */
[----:B------:R-:W-:Y:S01]  /*1850*/  UIADD3 UR4, UR8, -0x1, URZ ;  /* 0xffffffff08047890 */ /* 0x000fe2000fffe03f */
[----:B------:R-:W-:Y:S01]  /*1860*/  IMAD.MOV.U32 R28, RZ, RZ, 0x7fffffff ;  /* 0x7fffffffff1c7424 */ /* 0x000fe200078e00ff */
[----:B------:R-:W-:Y:S01]  /*1870*/  UIADD3 UR5, UR7, -0x1, URZ ;  /* 0xffffffff07057890 */ /* 0x000fe2000fffe03f */
[----:B------:R-:W-:-:S07]  /*1880*/  IMAD.MOV.U32 R29, RZ, RZ, RZ ;  /* 0x000000ffff1d7224 */ /* 0x000fce00078e00ff */
[----:B-1----:R-:W-:Y:S05]  /*1890*/  @P1 BRA `(.L_x_12) ;  /* 0x0000000400081947 */ /* 0x002fea0003800000 */
[----:B------:R-:W-:Y:S02]  /*18a0*/  PLOP3.LUT P3, PT, PT, PT, UP0, 0x80, 0x0 ;  /* 0x000000000000781c */ /* 0x000fe40003f6f008 */
[C---:B------:R-:W-:Y:S02]  /*18b0*/  IADD3 R17, P2, R15.reuse, UR16, RZ ;  /* 0x000000100f117c10 */ /* 0x040fe4000ff5e0ff */
[C---:B------:R-:W-:Y:S02]  /*18c0*/  IADD3 R28, P1, R12.reuse, UR14, RZ ;  /* 0x0000000e0c1c7c10 */ /* 0x040fe4000ff3e0ff */
[----:B------:R-:W-:Y:S02]  /*18d0*/  LEA.HI.X.SX32 R18, R15, UR17, 0x1, P2 ;  /* 0x000000110f127c11 */ /* 0x000fe400090f0eff */
[----:B------:R-:W-:-:S05]  /*18e0*/  LEA.HI.X.SX32 R29, R12, UR15, 0x1, P1 ;  /* 0x0000000f0c1d7c11 */ /* 0x000fca00088f0eff */
[----:B------:R-:W-:Y:S05]  /*18f0*/  @!P3 BRA `(.L_x_13) ;  /* 0x000000000030b947 */ /* 0x000fea0003800000 */
[----:B------:R-:W-:Y:S02]  /*1900*/  ULDC UR6, c[0x0][0x8dc] ;  /* 0x0002370000067ab9 */ /* 0x000fe40000000800 */
[----:B------:R-:W-:-:S05]  /*1910*/  IADD3 R15, P1, R28, UR6, RZ ;  /* 0x000000061c0f7c10 */ /* 0x000fca000ff3e0ff */
[----:B------:R-:W-:-:S04]  /*1920*/  IMAD.X R29, RZ, RZ, R29, P1 ;  /* 0x000000ffff1d7224 */ /* 0x000fc800008e061d */
[----:B------:R-:W-:-:S04]  /*1930*/  IMAD.WIDE.U32 R4, R29, UR20, RZ ;  /* 0x000000141d047c25 */ /* 0x000fc8000f8e00ff */
[----:B------:R-:W-:-:S04]  /*1940*/  IMAD.WIDE.U32 R24, P1, R15, UR21, R4 ;  /* 0x000000150f187c25 */ /* 0x000fc8000f820004 */
[----:B------:R-:W-:-:S04]  /*1950*/  IMAD.WIDE.U32 R4, R15, UR20, RZ ;  /* 0x000000140f047c25 */ /* 0x000fc8000f8e00ff */
[----:B------:R-:W-:Y:S01]  /*1960*/  IMAD.X R27, RZ, RZ, RZ, P1 ;  /* 0x000000ffff1b7224 */ /* 0x000fe200008e06ff */
[----:B------:R-:W-:Y:S01]  /*1970*/  IADD3 RZ, P1, R5, R24, RZ ;  /* 0x0000001805ff7210 */ /* 0x000fe20007f3e0ff */
[----:B------:R-:W-:-:S04]  /*1980*/  IMAD.MOV.U32 R26, RZ, RZ, R25 ;  /* 0x000000ffff1a7224 */ /* 0x000fc800078e0019 */
[----:B------:R-:W-:-:S04]  /*1990*/  IMAD.WIDE.U32.X R4, R29, UR21, R26, P1 ;  /* 0x000000151d047c25 */ /* 0x000fc800088e041a */
[----:B------:R-:W-:Y:S02]  /*19a0*/  IMAD.MOV.U32 R28, RZ, RZ, R4 ;  /* 0x000000ffff1c7224 */ /* 0x000fe400078e0004 */
[----:B------:R-:W-:-:S07]  /*19b0*/  IMAD.MOV.U32 R29, RZ, RZ, R5 ;  /* 0x000000ffff1d7224 */ /* 0x000fce00078e0005 */
.L_x_13:
        /* <DEDUP_REMOVED lines=13> */
.L_x_14:
[----:B------:R-:W-:Y:S02]  /*1a90*/  SHF.R.U64 R5, R28, UR26, R29 ;  /* 0x0000001a1c057c19 */ /* 0x000fe4000800121d */
[----:B------:R-:W-:-:S03]  /*1aa0*/  SHF.R.U64 R4, R17, UR30, R18 ;  /* 0x0000001e11047c19 */ /* 0x000fc60008001212 */
[----:B------:R-:W-:Y:S02]  /*1ab0*/  VIADD R17, R5, UR4 ;  /* 0x0000000405117c36 */ /* 0x000fe40008000000 */
[----:B------:R-:W-:-:S03]  /*1ac0*/  VIADD R18, R4, UR5 ;  /* 0x0000000504127c36 */ /* 0x000fc60008000000 */
[----:B------:R-:W-:Y:S02]  /*1ad0*/  IABS R15, R17 ;  /* 0x00000011000f7213 */ /* 0x000fe40000000000 */
[----:B------:R-:W-:-:S03]  /*1ae0*/  IABS R12, R18 ;  /* 0x00000012000c7213 */ /* 0x000fc60000000000 */
[----:B------:R-:W-:-:S04]  /*1af0*/  IMAD.HI.U32 R4, R15, UR13, RZ ;  /* 0x0000000d0f047c27 */ /* 0x000fc8000f8e00ff */
[----:B------:R-:W-:-:S04]  /*1b00*/  IMAD.HI.U32 R5, R12, UR19, RZ ;  /* 0x000000130c057c27 */ /* 0x000fc8000f8e00ff */
[----:B------:R-:W-:Y:S02]  /*1b10*/  IMAD R4, R4, UR29, R15 ;  /* 0x0000001d04047c24 */ /* 0x000fe4000f8e020f */
[----:B------:R-:W-:Y:S02]  /*1b20*/  IMAD R5, R5, UR31, R12 ;  /* 0x0000001f05057c24 */ /* 0x000fe4000f8e020c */
[----:B------:R-:W-:Y:S01]  /*1b30*/  IMAD.U32 R15, RZ, RZ, UR32 ;  /* 0x00000020ff0f7e24 */ /* 0x000fe2000f8e00ff */
[----:B------:R-:W-:Y:S01]  /*1b40*/  ISETP.LT.U32.AND P1, PT, R4, UR28, PT ;  /* 0x0000001c04007c0c */ /* 0x000fe2000bf21070 */
[----:B------:R-:W-:Y:S01]  /*1b50*/  IMAD.U32 R12, RZ, RZ, UR33 ;  /* 0x00000021ff0c7e24 */ /* 0x000fe2000f8e00ff */
[----:B------:R-:W-:-:S11]  /*1b60*/  ISETP.LT.U32.AND P2, PT, R5, UR27, PT ;  /* 0x0000001b05007c0c */ /* 0x000fd6000bf41070 */
[----:B------:R-:W-:Y:S01]  /*1b70*/  @!P1 VIADD R4, R4, -UR28 ;  /* 0x8000001c04049c36 */ /* 0x000fe20008000000 */
[----:B------:R-:W-:Y:S01]  /*1b80*/  ISETP.GE.AND P1, PT, R18, RZ, PT ;  /* 0x000000ff1200720c */ /* 0x000fe20003f26270 */
[----:B------:R-:W-:Y:S01]  /*1b90*/  @!P2 VIADD R5, R5, -UR27 ;  /* 0x8000001b0505ac36 */ /* 0x000fe20008000000 */
[----:B------:R-:W-:Y:S02]  /*1ba0*/  ISETP.GE.AND P2, PT, R17, RZ, PT ;  /* 0x000000ff1100720c */ /* 0x000fe40003f46270 */
[----:B------:R-:W-:Y:S02]  /*1bb0*/  ISETP.LT.U32.AND P3, PT, R4, UR28, PT ;  /* 0x0000001c04007c0c */ /* 0x000fe4000bf61070 */
[----:B------:R-:W-:-:S11]  /*1bc0*/  ISETP.LT.U32.AND P4, PT, R5, UR27, PT ;  /* 0x0000001b05007c0c */ /* 0x000fd6000bf81070 */
[----:B------:R-:W-:Y:S01]  /*1bd0*/  @!P3 VIADD R4, R4, -UR28 ;  /* 0x8000001c0404bc36 */ /* 0x000fe20008000000 */
[----:B------:R-:W-:Y:S01]  /*1be0*/  PLOP3.LUT P3, PT, PT, PT, UP4, 0x80, 0x0 ;  /* 0x000000000000781c */ /* 0x000fe20003f6f048 */
[----:B------:R-:W-:Y:S01]  /*1bf0*/  @!P4 VIADD R5, R5, -UR27 ;  /* 0x8000001b0505cc36 */ /* 0x000fe20008000000 */
[----:B------:R-:W-:Y:S01]  /*1c00*/  PLOP3.LUT P4, PT, PT, PT, UP2, 0x80, 0x0 ;  /* 0x000000000000781c */ /* 0x000fe20003f8f028 */
[----:B------:R-:W-:Y:S02]  /*1c10*/  @!P2 IMAD.MOV R4, RZ, RZ, -R4 ;  /* 0x000000ffff04a224 */ /* 0x000fe400078e0a04 */
[----:B------:R-:W-:Y:S01]  /*1c20*/  @!P1 IMAD.MOV R5, RZ, RZ, -R5 ;  /* 0x000000ffff059224 */ /* 0x000fe200078e0a05 */
[----:B------:R-:W-:Y:S02]  /*1c30*/  PLOP3.LUT P1, PT, PT, PT, UP3, 0x80, 0x0 ;  /* 0x000000000000781c */ /* 0x000fe40003f2f038 */
[----:B------:R-:W-:Y:S02]  /*1c40*/  SEL R4, R15, R4, !P3 ;  /* 0x000000040f047207 */ /* 0x000fe40005800000 */
[----:B------:R-:W-:-:S03]  /*1c50*/  SEL R5, R12, R5, !P4 ;  /* 0x000000050c057207 */ /* 0x000fc60006000000 */
[----:B------:R-:W-:Y:S02]  /*1c60*/  IMAD.IADD R28, R17, 0x1, -R4 ;  /* 0x00000001111c7824 */ /* 0x000fe400078e0a04 */
[----:B------:R-:W-:-:S05]  /*1c70*/  IMAD.IADD R5, R18, 0x1, -R5 ;  /* 0x0000000112057824 */ /* 0x000fca00078e0a05 */
[----:B------:R-:W-:Y:S01]  /*1c80*/  SEL R4, R5, R28, !P1 ;  /* 0x0000001c05047207 */ /* 0x000fe20004800000 */
[----:B------:R-:W-:-:S03]  /*1c90*/  IMAD R28, R28, R5, RZ ;  /* 0x000000051c1c7224 */ /* 0x000fc600078e02ff */
[----:B------:R-:W-:Y:S02]  /*1ca0*/  SHF.R.S32.HI R5, RZ, 0x1f, R4 ;  /* 0x0000001fff057819 */ /* 0x000fe40000011404 */
[----:B------:R-:W-:-:S07]  /*1cb0*/  SHF.R.S32.HI R29, RZ, 0x1f, R28 ;  /* 0x0000001fff1d7819 */ /* 0x000fce000001141c */
.L_x_12:
[----:B------:R-:W-:Y:S05]  /*1cc0*/  BSYNC B0 ;  /* 0x0000000000007941 */ /* 0x000fea0003800000 */
.L_x_11:
[----:B------:R-:W1:Y:S01]  /*1cd0*/  SHFL.UP PT, R15, R28, 0x1, RZ ;  /* 0x042000001c0f7989 */ /* 0x000e6200000e00ff */
[C---:B------:R-:W-:Y:S02]  /*1ce0*/  ISETP.NE.AND P2, PT, R8.reuse, RZ, PT ;  /* 0x000000ff0800720c */ /* 0x040fe40003f45270 */
[C---:B------:R-:W-:Y:S01]  /*1cf0*/  ISETP.GE.U32.AND P3, PT, R8.reuse, 0x2, PT ;  /* 0x000000020800780c */ /* 0x040fe20003f66070 */
[----:B------:R-:W2:Y:S01]  /*1d00*/  SHFL.UP PT, R12, R29, 0x1, RZ ;  /* 0x042000001d0c7989 */ /* 0x000ea200000e00ff */
[C---:B------:R-:W-:Y:S02]  /*1d10*/  ISETP.GE.U32.AND P4, PT, R8.reuse, 0x4, PT ;  /* 0x000000040800780c */ /* 0x040fe40003f86070 */
[C---:B------:R-:W-:Y:S02]  /*1d20*/  ISETP.GE.U32.AND P5, PT, R8.reuse, 0x8, PT ;  /* 0x000000080800780c */ /* 0x040fe40003fa6070 */
[----:B------:R-:W-:Y:S02]  /*1d30*/  ISETP.GE.U32.AND P6, PT, R8, 0x10, PT ;  /* 0x000000100800780c */ /* 0x000fe40003fc6070 */
[----:B-1----:R-:W-:-:S02]  /*1d40*/  SEL R15, R15, RZ, P2 ;  /* 0x000000ff0f0f7207 */ /* 0x002fc40001000000 */
[----:B--2---:R-:W-:Y:S02]  /*1d50*/  SEL R12, R12, RZ, P2 ;  /* 0x000000ff0c0c7207 */ /* 0x004fe40001000000 */
[----:B------:R-:W-:-:S05]  /*1d60*/  IADD3 R18, P1, R15, R28, RZ ;  /* 0x0000001c0f127210 */ /* 0x000fca0007f3e0ff */
[----:B------:R-:W-:Y:S01]  /*1d70*/  IMAD.X R17, R12, 0x1, R29, P1 ;  /* 0x000000010c117824 */ /* 0x000fe200008e061d */
[----:B------:R-:W1:Y:S04]  /*1d80*/  SHFL.UP PT, R15, R18, 0x2, RZ ;  /* 0x04400000120f7989 */ /* 0x000e6800000e00ff */
[----:B------:R-:W2:Y:S01]  /*1d90*/  SHFL.UP PT, R12, R17, 0x2, RZ ;  /* 0x04400000110c7989 */ /* 0x000ea200000e00ff */
[----:B-1----:R-:W-:-:S04]  /*1da0*/  SEL R15, R15, RZ, P3 ;  /* 0x000000ff0f0f7207 */ /* 0x002fc80001800000 */
[----:B------:R-:W-:Y:S02]  /*1db0*/  IADD3 R24, P1, R15, R18, RZ ;  /* 0x000000120f187210 */ /* 0x000fe40007f3e0ff */
[----:B--2---:R-:W-:-:S03]  /*1dc0*/  SEL R12, R12, RZ, P3 ;  /* 0x000000ff0c0c7207 */ /* 0x004fc60001800000 */
[----:B------:R-:W1:Y:S02]  /*1dd0*/  SHFL.UP PT, R15, R24, 0x4, RZ ;  /* 0x04800000180f7989 */ /* 0x000e6400000e00ff */
[----:B------:R-:W-:-:S05]  /*1de0*/  IMAD.X R25, R12, 0x1, R17, P1 ;  /* 0x000000010c197824 */ /* 0x000fca00008e0611 */
        /* <DEDUP_REMOVED lines=15> */
[----:B--2---:R-:W-:-:S05]  /*1ee0*/  SEL R12, R12, RZ, P6 ;  /* 0x000000ff0c0c7207 */ /* 0x004fca0003000000 */
[----:B------:R-:W-:Y:S01]  /*1ef0*/  IMAD.X R17, R12, 0x1, R25, P1 ;  /* 0x000000010c117824 */ /* 0x000fe200008e0619 */
[----:B------:R-:W-:-:S04]  /*1f00*/  ISETP.GT.U32.AND P1, PT, R18, UR10, PT ;  /* 0x0000000a12007c0c */ /* 0x000fc8000bf24070 */
[----:B------:R-:W-:-:S13]  /*1f10*/  ISETP.GT.U32.AND.EX P1, PT, R17, UR9, PT, P1 ;  /* 0x0000000911007c0c */ /* 0x000fda000bf24110 */
[----:B------:R-:W-:-:S04]  /*1f20*/  VOTE.ANY R12, PT, P1 ;  /* 0x00000000000c7806 */ /* 0x000fc800008e0100 */
[----:B------:R-:W-:-:S13]  /*1f30*/  ISETP.NE.AND P1, PT, R12, RZ, PT ;  /* 0x000000ff0c00720c */ /* 0x000fda0003f25270 */
[----:B------:R-:W-:Y:S05]  /*1f40*/  @P1 BRA `(.L_x_15) ;  /* 0x00000008006c1947 */ /* 0x000fea0003800000 */
[----:B------:R-:W1:Y:S01]  /*1f50*/  LDC R3, c[0x0][0x910] ;  /* 0x00024400ff037b82 */ /* 0x000e620000000800 */
[----:B------:R-:W-:Y:S01]  /*1f60*/  IMAD.MOV.U32 R26, RZ, RZ, R18 ;  /* 0x000000ffff1a7224 */ /* 0x000fe200078e0012 */
[----:B------:R-:W-:Y:S01]  /*1f70*/  ULDC UR13, c[0x0][0x8f4] ;  /* 0x00023d00000d7ab9 */ /* 0x000fe20000000800 */
[----:B------:R-:W-:Y:S01]  /*1f80*/  ULDC UR6, c[0x0][0x8dc] ;  /* 0x0002370000067ab9 */ /* 0x000fe20000000800 */
[----:B------:R-:W-:Y:S01]  /*1f90*/  ULDC UR19, c[0x0][0x8d8] ;  /* 0x0002360000137ab9 */ /* 0x000fe20000000800 */
[----:B------:R-:W-:Y:S01]  /*1fa0*/  ULDC UR24, c[0x0][0x8f0] ;  /* 0x00023c0000187ab9 */ /* 0x000fe20000000800 */
[----:B------:R-:W-:Y:S01]  /*1fb0*/  ULDC.64 UR20, c[0x0][0x8d0] ;  /* 0x0002340000147ab9 */ /* 0x000fe20000000a00 */
[----:B------:R-:W-:-:S05]  /*1fc0*/  ULDC.64 UR22, c[0x0][0x8e8] ;  /* 0x00023a0000167ab9 */ /* 0x000fca0000000a00 */
.L_x_20:
[----:B------:R-:W-:Y:S02]  /*1fd0*/  IMAD.MOV.U32 R0, RZ, RZ, R2 ;  /* 0x000000ffff007224 */ /* 0x000fe400078e0002 */
[----:B------:R-:W-:Y:S02]  /*1fe0*/  VIADD R2, R2, 0x20 ;  /* 0x0000002002027836 */ /* 0x000fe40000000000 */
[----:B-----5:R-:W-:Y:S02]  /*1ff0*/  IMAD.MOV.U32 R12, RZ, RZ, R9 ;  /* 0x000000ffff0c7224 */ /* 0x020fe400078e0009 */
[----:B------:R-:W-:Y:S01]  /*2000*/  IMAD.MOV.U32 R15, RZ, RZ, R10 ;  /* 0x000000ffff0f7224 */ /* 0x000fe200078e000a */
[----:B-1----:R-:W-:-:S13]  /*2010*/  ISETP.GE.AND P1, PT, R2, R3, PT ;  /* 0x000000030200720c */ /* 0x002fda0003f26270 */
[----:B------:R-:W1:Y:S01]  /*2020*/  @!P1 LDC.64 R6, c[0x0][0x918] ;  /* 0x00024600ff069b82 */ /* 0x000e620000000a00 */
[----:B------:R-:W-:Y:S01]  /*2030*/  @!P1 VIADD R25, R0, 0x20 ;  /* 0x0000002000199836 */ /* 0x000fe20000000000 */
[----:B------:R-:W-:Y:S01]  /*2040*/  BSSY B0, `(.L_x_16) ;  /* 0x0000065000007945 */ /* 0x000fe20003800000 */
[----:B------:R-:W-:Y:S02]  /*2050*/  IMAD.MOV.U32 R28, RZ, RZ, 0x7fffffff ;  /* 0x7fffffffff1c7424 */ /* 0x000fe400078e00ff */
[----:B-1----:R-:W-:-:S05]  /*2060*/  @!P1 IMAD.WIDE R24, R25, 0xc, R6 ;  /* 0x0000000c19189825 */ /* 0x002fca00078e0206 */
[----:B------:R1:W5:Y:S04]  /*2070*/  @!P1 LDG.E R9, desc[UR56][R24.64] ;  /* 0x0000003818099981 */ /* 0x000368000c1e1900 */
[----:B------:R1:W5:Y:S01]  /*2080*/  @!P1 LDG.E R10, desc[UR56][R24.64+0x4] ;  /* 0x00000438180a9981 */ /* 0x000362000c1e1900 */
[----:B------:R-:W-:Y:S01]  /*2090*/  ISETP.GE.AND P1, PT, R0, R3, PT ;  /* 0x000000030000720c */ /* 0x000fe20003f26270 */
[----:B------:R-:W-:Y:S02]  /*20a0*/  IMAD.MOV.U32 R29, RZ, RZ, RZ ;  /* 0x000000ffff1d7224 */ /* 0x000fe400078e00ff */
[----:B------:R1:W2:Y:S04]  /*20b0*/  SHFL.IDX PT, R6, R17, 0x1f, 0x1f ;  /* 0x03e01f0011067f89 */ /* 0x0002a800000e0000 */
[----:B------:R1:W3:Y:S06]  /*20c0*/  SHFL.IDX PT, R7, R26, 0x1f, 0x1f ;  /* 0x03e01f001a077f89 */ /* 0x0002ec00000e0000 */
[----:B------:R-:W-:Y:S05]  /*20d0*/  @P1 BRA `(.L_x_17) ;  /* 0x00000004006c1947 */ /* 0x000fea0003800000 */
[----:B------:R-:W-:Y:S02]  /*20e0*/  IABS R31, R20 ;  /* 0x00000014001f7213 */ /* 0x000fe40000000000 */
[C---:B-1----:R-:W-:Y:S02]  /*20f0*/  IADD3 R17, P1, R12.reuse, UR14, RZ ;  /* 0x0000000e0c117c10 */ /* 0x042fe4000ff3e0ff */
[----:B------:R-:W1:Y:S02]  /*2100*/  I2F.RP R4, R31 ;  /* 0x0000001f00047306 */ /* 0x000e640000209400 */
[----:B------:R-:W-:Y:S02]  /*2110*/  LEA.HI.X.SX32 R18, R12, UR15, 0x1, P1 ;  /* 0x0000000f0c127c11 */ /* 0x000fe400088f0eff */
[----:B------:R-:W-:-:S04]  /*2120*/  IADD3 R12, P1, R15, UR16, RZ ;  /* 0x000000100f0c7c10 */ /* 0x000fc8000ff3e0ff */
[----:B------:R-:W-:Y:S02]  /*2130*/  LEA.HI.X.SX32 R15, R15, UR17, 0x1, P1 ;  /* 0x000000110f0f7c11 */ /* 0x000fe400088f0eff */
[----:B------:R-:W-:Y:S01]  /*2140*/  PLOP3.LUT P1, PT, PT, PT, UP0, 0x80, 0x0 ;  /* 0x000000000000781c */ /* 0x000fe20003f2f008 */
[----:B-1----:R-:W1:Y:S02]  /*2150*/  MUFU.RCP R4, R4 ;  /* 0x0000000400047308 */ /* 0x002e640000001000 */
[----:B-1----:R-:W-:-:S06]  /*2160*/  VIADD R5, R4, 0xffffffe ;  /* 0x0ffffffe04057836 */ /* 0x002fcc0000000000 */
[----:B------:R-:W1:Y:S02]  /*2170*/  F2I.FTZ.U32.TRUNC.NTZ R33, R5 ;  /* 0x0000000500217305 */ /* 0x000e64000021f000 */
[----:B-1----:R-:W-:Y:S02]  /*2180*/  IMAD.MOV R28, RZ, RZ, -R33 ;  /* 0x000000ffff1c7224 */ /* 0x002fe400078e0a21 */
[----:B------:R-:W-:Y:S05]  /*2190*/  @!P1 BRA `(.L_x_18) ;  /* 0x00000000002c9947 */ /* 0x000fea0003800000 */
        /* <DEDUP_REMOVED lines=11> */
.L_x_18:
        /* <DEDUP_REMOVED lines=12> */
.L_x_19:
[----:B------:R-:W-:Y:S01]  /*2310*/  SHF.R.U64 R12, R12, UR24, R15 ;  /* 0x000000180c0c7c19 */ /* 0x000fe2000800120f */
[----:B------:R-:W-:Y:S01]  /*2320*/  IMAD.MOV.U32 R4, RZ, RZ, R28 ;  /* 0x000000ffff047224 */ /* 0x000fe200078e001c */
[----:B------:R-:W-:Y:S02]  /*2330*/  IABS R5, R20 ;  /* 0x0000001400057213 */ /* 0x000fe40000000000 */
[----:B------:R-:W-:Y:S01]  /*2340*/  SHF.R.U64 R17, R17, UR19, R18 ;  /* 0x0000001311117c19 */ /* 0x000fe20008001212 */
[----:B------:R-:W-:Y:S01]  /*2350*/  VIADD R15, R12, UR5 ;  /* 0x000000050c0f7c36 */ /* 0x000fe20008000000 */
[----:B------:R-:W-:Y:S01]  /*2360*/  IABS R28, R11 ;  /* 0x0000000b001c7213 */ /* 0x000fe20000000000 */
[----:B------:R-:W-:Y:S02]  /*2370*/  IMAD R12, R4, R31, RZ ;  /* 0x0000001f040c7224 */ /* 0x000fe400078e02ff */
[----:B------:R-:W-:Y:S01]  /*2380*/  IMAD.MOV R25, RZ, RZ, -R5 ;  /* 0x000000ffff197224 */ /* 0x000fe200078e0a05 */
[----:B------:R-:W-:Y:S01]  /*2390*/  IABS R24, R15 ;  /* 0x0000000f00187213 */ /* 0x000fe20000000000 */
[----:B------:R-:W-:-:S02]  /*23a0*/  IMAD.MOV.U32 R4, RZ, RZ, RZ ;  /* 0x000000ffff047224 */ /* 0x000fc400078e00ff */
[----:B------:R-:W-:Y:S02]  /*23b0*/  IMAD.MOV.U32 R5, RZ, RZ, R33 ;  /* 0x000000ffff057224 */ /* 0x000fe400078e0021 */
[----:B------:R-:W-:Y:S02]  /*23c0*/  VIADD R18, R17, UR4 ;  /* 0x0000000411127c36 */ /* 0x000fe40008000000 */
[----:B------:R-:W-:-:S04]  /*23d0*/  IMAD.HI.U32 R4, R33, R12, R4 ;  /* 0x0000000c21047227 */ /* 0x000fc800078e0004 */
[----:B------:R-:W-:Y:S01]  /*23e0*/  IMAD.MOV.U32 R5, RZ, RZ, R24 ;  /* 0x000000ffff057224 */ /* 0x000fe200078e0018 */
[----:B------:R-:W-:Y:S01]  /*23f0*/  IABS R24, R11 ;  /* 0x0000000b00187213 */ /* 0x000fe20000000000 */
[----:B------:R-:W-:Y:S02]  /*2400*/  IMAD.MOV.U32 R12, RZ, RZ, R25 ;  /* 0x000000ffff0c7224 */ /* 0x000fe400078e0019 */
[----:B------:R-:W-:Y:S01]  /*2410*/  IMAD.HI.U32 R4, R4, R5, RZ ;  /* 0x0000000504047227 */ /* 0x000fe200078e00ff */
[----:B------:R-:W1:Y:S03]  /*2420*/  I2F.RP R25, R24 ;  /* 0x0000001800197306 */ /* 0x000e660000209400 */
[----:B------:R-:W-:-:S05]  /*2430*/  IMAD R12, R4, R12, R5 ;  /* 0x0000000c040c7224 */ /* 0x000fca00078e0205 */
[----:B------:R-:W-:Y:S01]  /*2440*/  ISETP.GT.U32.AND P1, PT, R31, R12, PT ;  /* 0x0000000c1f00720c */ /* 0x000fe20003f24070 */
[----:B-1----:R-:W1:-:S12]  /*2450*/  MUFU.RCP R25, R25 ;  /* 0x0000001900197308 */ /* 0x002e580000001000 */
[----:B------:R-:W-:Y:S02]  /*2460*/  @!P1 IMAD.IADD R12, R12, 0x1, -R31 ;  /* 0x000000010c0c9824 */ /* 0x000fe400078e0a1f */
[----:B-1----:R-:W-:-:S04]  /*2470*/  VIADD R4, R25, 0xffffffe ;  /* 0x0ffffffe19047836 */ /* 0x002fc80000000000 */
[----:B------:R1:W4:Y:S02]  /*2480*/  F2I.FTZ.U32.TRUNC.NTZ R5, R4 ;  /* 0x0000000400057305 */ /* 0x000324000021f000 */
[----:B-1----:R-:W-:Y:S02]  /*2490*/  IMAD.MOV.U32 R4, RZ, RZ, RZ ;  /* 0x000000ffff047224 */ /* 0x002fe400078e00ff */
[----:B----4-:R-:W-:-:S04]  /*24a0*/  IMAD.MOV R27, RZ, RZ, -R5 ;  /* 0x000000ffff1b7224 */ /* 0x010fc800078e0a05 */
[----:B------:R-:W-:Y:S01]  /*24b0*/  IMAD R17, R27, R24, RZ ;  /* 0x000000181b117224 */ /* 0x000fe200078e02ff */
[----:B------:R-:W-:-:S03]  /*24c0*/  IABS R27, R18 ;  /* 0x00000012001b7213 */ /* 0x000fc60000000000 */
[----:B------:R-:W-:-:S04]  /*24d0*/  IMAD.HI.U32 R26, R5, R17, R4 ;  /* 0x00000011051a7227 */ /* 0x000fc800078e0004 */
[----:B------:R-:W-:Y:S02]  /*24e0*/  IMAD.MOV.U32 R5, RZ, RZ, R27 ;  /* 0x000000ffff057224 */ /* 0x000fe400078e001b */
[----:B------:R-:W-:Y:S02]  /*24f0*/  IMAD.MOV R17, RZ, RZ, -R28 ;  /* 0x000000ffff117224 */ /* 0x000fe400078e0a1c */
[----:B------:R-:W-:-:S04]  /*2500*/  IMAD.HI.U32 R4, R26, R5, RZ ;  /* 0x000000051a047227 */ /* 0x000fc800078e00ff */
[----:B------:R-:W-:-:S05]  /*2510*/  IMAD R5, R4, R17, R5 ;  /* 0x0000001104057224 */ /* 0x000fca00078e0205 */
[----:B------:R-:W-:-:S13]  /*2520*/  ISETP.GT.U32.AND P1, PT, R24, R5, PT ;  /* 0x000000051800720c */ /* 0x000fda0003f24070 */
[----:B------:R-:W-:Y:S01]  /*2530*/  @!P1 IMAD.IADD R5, R5, 0x1, -R24 ;  /* 0x0000000105059824 */ /* 0x000fe200078e0a18 */
[----:B------:R-:W-:-:S13]  /*2540*/  ISETP.GT.U32.AND P1, PT, R31, R12, PT ;  /* 0x0000000c1f00720c */ /* 0x000fda0003f24070 */
[----:B------:R-:W-:Y:S01]  /*2550*/  @!P1 IMAD.IADD R12, R12, 0x1, -R31 ;  /* 0x000000010c0c9824 */ /* 0x000fe200078e0a1f */
[----:B------:R-:W-:-:S03]  /*2560*/  ISETP.GT.U32.AND P1, PT, R24, R5, PT ;  /* 0x000000051800720c */ /* 0x000fc60003f24070 */
[----:B------:R-:W-:-:S10]  /*2570*/  IMAD.MOV.U32 R4, RZ, RZ, R12 ;  /* 0x000000ffff047224 */ /* 0x000fd400078e000c */
[----:B------:R-:W-:Y:S01]  /*2580*/  @!P1 IMAD.IADD R5, R5, 0x1, -R24 ;  /* 0x0000000105059824 */ /* 0x000fe200078e0a18 */
[----:B------:R-:W-:-:S13]  /*2590*/  ISETP.GE.AND P1, PT, R15, RZ, PT ;  /* 0x000000ff0f00720c */ /* 0x000fda0003f26270 */
[----:B------:R-:W-:Y:S01]  /*25a0*/  @!P1 IMAD.MOV R4, RZ, RZ, -R4 ;  /* 0x000000ffff049224 */ /* 0x000fe200078e0a04 */
[----:B------:R-:W-:-:S13]  /*25b0*/  ISETP.GE.AND P1, PT, R18, RZ, PT ;  /* 0x000000ff1200720c */ /* 0x000fda0003f26270 */
[----:B------:R-:W-:Y:S01]  /*25c0*/  @!P1 IMAD.MOV R5, RZ, RZ, -R5 ;  /* 0x000000ffff059224 */ /* 0x000fe200078e0a05 */
[----:B------:R-:W-:-:S13]  /*25d0*/  ISETP.NE.AND P1, PT, RZ, UR7, PT ;  /* 0x00000007ff007c0c */ /* 0x000fda000bf25270 */
[----:B------:R-:W-:Y:S02]  /*25e0*/  @!P1 LOP3.LUT R4, RZ, UR7, RZ, 0x33, !PT ;  /* 0x00000007ff049c12 */ /* 0x000fe4000f8e33ff */
[----:B------:R-:W-:-:S03]  /*25f0*/  ISETP.NE.AND P1, PT, RZ, UR8, PT ;  /* 0x00000008ff007c0c */ /* 0x000fc6000bf25270 */
[----:B------:R-:W-:-:S10]  /*2600*/  IMAD.IADD R4, R15, 0x1, -R4 ;  /* 0x000000010f047824 */ /* 0x000fd400078e0a04 */
[----:B------:R-:W-:Y:S02]  /*2610*/  @!P1 LOP3.LUT R5, RZ, UR8, RZ, 0x33, !PT ;  /* 0x00000008ff059c12 */ /* 0x000fe4000f8e33ff */
[----:B------:R-:W-:-:S03]  /*2620*/  PLOP3.LUT P1, PT, PT, PT, UP3, 0x80, 0x0 ;  /* 0x000000000000781c */ /* 0x000fc60003f2f038 */
[----:B------:R-:W-:-:S04]  /*2630*/  IMAD.IADD R5, R18, 0x1, -R5 ;  /* 0x0000000112057824 */ /* 0x000fc800078e0a05 */
[CC--:B------:R-:W-:Y:S01]  /*2640*/  IMAD R28, R4.reuse, R5.reuse, RZ ;  /* 0x00000005041c7224 */ /* 0x0c0fe200078e02ff */
[----:B------:R-:W-:-:S04]  /*2650*/  SEL R15, R4, R5, !P1 ;  /* 0x00000005040f7207 */ /* 0x000fc80004800000 */
[--C-:B------:R-:W-:Y:S01]  /*2660*/  SHF.R.S32.HI R5, RZ, 0x1f, R15.reuse ;  /* 0x0000001fff057819 */ /* 0x100fe2000001140f */
[----:B------:R-:W-:Y:S01]  /*2670*/  IMAD.MOV.U32 R4, RZ, RZ, R15 ;  /* 0x000000ffff047224 */ /* 0x000fe200078e000f */
[----:B------:R-:W-:-:S07]  /*2680*/  SHF.R.S32.HI R29, RZ, 0x1f, R28 ;  /* 0x0000001fff1d7819 */ /* 0x000fce000001141c */
.L_x_17:
[----:B------:R-:W-:Y:S05]  /*2690*/  BSYNC B0 ;  /* 0x0000000000007941 */ /* 0x000fea0003800000 */
.L_x_16:
[----:B------:R-:W4:Y:S04]  /*26a0*/  SHFL.UP PT, R15, R28, 0x1, RZ ;  /* 0x042000001c0f7989 */ /* 0x000f2800000e00ff */
[----:B------:R-:W1:Y:S01]  /*26b0*/  SHFL.UP PT, R12, R29, 0x1, RZ ;  /* 0x042000001d0c7989 */ /* 0x000e6200000e00ff */
[----:B----4-:R-:W-:Y:S02]  /*26c0*/  SEL R15, R15, RZ, P2 ;  /* 0x000000ff0f0f7207 */ /* 0x010fe40001000000 */
[----:B-1----:R-:W-:Y:S02]  /*26d0*/  SEL R12, R12, RZ, P2 ;  /* 0x000000ff0c0c7207 */ /* 0x002fe40001000000 */
[----:B------:R-:W-:-:S05]  /*26e0*/  IADD3 R24, P1, R15, R28, RZ ;  /* 0x0000001c0f187210 */ /* 0x000fca0007f3e0ff */
[----:B------:R-:W-:Y:S01]  /*26f0*/  IMAD.X R17, R12, 0x1, R29, P1 ;  /* 0x000000010c117824 */ /* 0x000fe200008e061d */
[----:B------:R-:W1:Y:S04]  /*2700*/  SHFL.UP PT, R15, R24, 0x2, RZ ;  /* 0x04400000180f7989 */ /* 0x000e6800000e00ff */
[----:B------:R-:W4:Y:S01]  /*2710*/  SHFL.UP PT, R12, R17, 0x2, RZ ;  /* 0x04400000110c7989 */ /* 0x000f2200000e00ff */
[----:B-1----:R-:W-:Y:S02]  /*2720*/  SEL R15, R15, RZ, P3 ;  /* 0x000000ff0f0f7207 */ /* 0x002fe40001800000 */
[----:B----4-:R-:W-:Y:S02]  /*2730*/  SEL R12, R12, RZ, P3 ;  /* 0x000000ff0c0c7207 */ /* 0x010fe40001800000 */
        /* <DEDUP_REMOVED lines=20> */
[----:B---3--:R-:W-:-:S05]  /*2880*/  IADD3 R26, P1, R18, R7, RZ ;  /* 0x00000007121a7210 */ /* 0x008fca0007f3e0ff */
[----:B--2---:R-:W-:Y:S01]  /*2890*/  IMAD.X R17, R15, 0x1, R6, P1 ;  /* 0x000000010f117824 */ /* 0x004fe200008e0606 */
[----:B------:R-:W-:-:S04]  /*28a0*/  ISETP.GT.U32.AND P1, PT, R26, UR10, PT ;  /* 0x0000000a1a007c0c */ /* 0x000fc8000bf24070 */
[----:B------:R-:W-:-:S13]  /*28b0*/  ISETP.GT.U32.AND.EX P1, PT, R17, UR9, PT, P1 ;  /* 0x0000000911007c0c */ /* 0x000fda000bf24110 */
[----:B------:R-:W-:-:S04]  /*28c0*/  VOTE.ANY R12, PT, P1 ;  /* 0x00000000000c7806 */ /* 0x000fc800008e0100 */
[----:B------:R-:W-:-:S13]  /*28d0*/  ISETP.NE.AND P1, PT, R12, RZ, PT ;  /* 0x000000ff0c00720c */ /* 0x000fda0003f25270 */
[----:B------:R-:W-:Y:S05]  /*28e0*/  @!P1 BRA `(.L_x_20) ;  /* 0xfffffff400b89947 */ /* 0x000fea000383ffff */
[----:B------:R-:W-:-:S07]  /*28f0*/  IMAD.MOV.U32 R17, RZ, RZ, R15 ;  /* 0x000000ffff117224 */ /* 0x000fce00078e000f */
.L_x_15:
[----:B------:R-:W1:Y:S08]  /*2900*/  BREV R12, R12 ;  /* 0x0000000c000c7301 */ /* 0x000e700000000000 */
[----:B-1----:R-:W1:Y:S02]  /*2910*/  FLO.U32.SH R15, R12 ;  /* 0x0000000c000f7300 */ /* 0x002e6400000e0400 */
[----:B-1----:R-:W1:Y:S02]  /*2920*/  SHFL.IDX PT, R0, R0, R15, 0x1f ;  /* 0x00001f0f00007589 */ /* 0x002e6400000e0000 */
[----:B-1----:R-:W-:-:S13]  /*2930*/  R2UR UR6, R0 ;  /* 0x00000000000672ca */ /* 0x002fda00000e0000 */
[----:B------:R-:W-:-:S05]  /*2940*/  VIADD R2, R8, UR6 ;  /* 0x0000000608027c36 */ /* 0x000fca0008000000 */
[----:B------:R-:W-:-:S13]  /*2950*/  ISETP.GE.AND P1, PT, R2, R3, PT ;  /* 0x000000030200720c */ /* 0x000fda0003f26270 */
[----:B------:R-:W1:Y:S02]  /*2960*/  @!P1 LDC.64 R24, c[0x0][0x918] ;  /* 0x00024600ff189b82 */ /* 0x000e640000000a00 */
[----:B-1----:R-:W-:-:S05]  /*2970*/  @!P1 IMAD.WIDE R24, R2, 0xc, R24 ;  /* 0x0000000c02189825 */ /* 0x002fca00078e0218 */
[----:B-----5:R1:W5:Y:S04]  /*2980*/  @!P1 LDG.E R9, desc[UR56][R24.64] ;  /* 0x0000003818099981 */ /* 0x020368000c1e1900 */
[----:B------:R1:W5:Y:S01]  /*2990*/  @!P1 LDG.E R10, desc[UR56][R24.64+0x4] ;  /* 0x00000438180a9981 */ /* 0x000362000c1e1900 */
[----:B------:R-:W-:-:S03]  /*29a0*/  IADD3 R2, P1, P2, R18, R7, -R28 ;  /* 0x0000000712027210 */ /* 0x000fc60007a3e81c */
[----:B------:R-:W-:Y:S01]  /*29b0*/  SHFL.IDX PT, R7, R29, R15, 0x1f ;  /* 0x00001f0f1d077589 */ /* 0x000fe200000e0000 */
[----:B------:R-:W-:-:S03]  /*29c0*/  IADD3.X R18, R17, R6, ~R29, P1, P2 ;  /* 0x0000000611127210 */ /* 0x000fc60000fe4c1d */
[----:B------:R-:W2:Y:S04]  /*29d0*/  SHFL.IDX PT, R2, R2, R15, 0x1f ;  /* 0x00001f0f02027589 */ /* 0x000ea800000e0000 */
[----:B------:R-:W3:Y:S04]  /*29e0*/  SHFL.IDX PT, R18, R18, R15, 0x1f ;  /* 0x00001f0f12127589 */ /* 0x000ee800000e0000 */
[----:B------:R1:W4:Y:S04]  /*29f0*/  SHFL.IDX PT, R6, R28, R15, 0x1f ;  /* 0x00001f0f1c067589 */ /* 0x00032800000e0000 */
[----:B------:R1:W1:Y:S04]  /*2a00*/  SHFL.IDX PT, R5, R5, R15, 0x1f ;  /* 0x00001f0f05057589 */ /* 0x00026800000e0000 */
[----:B------:R1:W1:Y:S01]  /*2a10*/  SHFL.IDX PT, R4, R4, R15, 0x1f ;  /* 0x00001f0f04047589 */ /* 0x00026200000e0000 */
[----:B--2---:R-:W-:-:S02]  /*2a20*/  R2UR UR5, R2 ;  /* 0x00000000020572ca */ /* 0x004fc400000e0000 */
[----:B---3--:R-:W-:-:S15]  /*2a30*/  R2UR UR4, R18 ;  /* 0x00000000120472ca */ /* 0x008fde00000e0000 */
.L_x_10:
[----:B------:R-:W-:Y:S01]  /*2a40*/  ISETP.LE.AND P1, PT, R3, UR6, PT ;  /* 0x0000000603007c0c */ /* 0x000fe2000bf23270 */
[----:B------:R-:W-:Y:S02]  /*2a50*/  IMAD.MOV.U32 R17, RZ, RZ, -0x1 ;  /* 0xffffffffff117424 */ /* 0x000fe400078e00ff */
[----:B------:R-:W-:-:S10]  /*2a60*/  IMAD.MOV.U32 R18, RZ, RZ, -0x1 ;  /* 0xffffffffff127424 */ /* 0x000fd400078e00ff */
[----:B------:R-:W-:Y:S05]  /*2a70*/  @P1 BRA `(.L_x_9) ;  /* 0x0000000400041947 */ /* 0x000fea0003800000 */
[----:B------:R-:W-:Y:S01]  /*2a80*/  UIADD3 UR15, UP2, -UR5, UR10, URZ ;  /* 0x0000000a050f7290 */ /* 0x000fe2000ff5e13f */
[----:B------:R-:W2:Y:S01]  /*2a90*/  S2UR UR19, SR_CTAID.Y ;  /* 0x00000000001379c3 */ /* 0x000ea20000002600 */
[----:B------:R-:W-:Y:S01]  /*2aa0*/  ULDC UR17, c[0x0][0x8c0] ;  /* 0x0002300000117ab9 */ /* 0x000fe20000000800 */
[----:B------:R-:W-:Y:S01]  /*2ab0*/  ULDC UR21, c[0x0][0x8b0] ;  /* 0x00022c0000157ab9 */ /* 0x000fe20000000800 */
[----:B------:R-:W-:Y:S01]  /*2ac0*/  UIADD3.X UR11, ~UR4, UR9, URZ, UP2, !UPT ;  /* 0x00000009040b7290 */ /* 0x000fe200097fe53f */
[--C-:B-1----:R-:W-:Y:S01]  /*2ad0*/  SHF.R.U32.HI R25, RZ, UR21, R5.reuse ;  /* 0x00000015ff197c19 */ /* 0x102fe20008011605 */
[----:B------:R-:W-:Y:S01]  /*2ae0*/  ULDC UR20, c[0x0][0x904] ;  /* 0x0002410000147ab9 */ /* 0x000fe20000000800 */
[----:B------:R-:W-:Y:S01]  /*2af0*/  ULDC UR13, c[0x0][0x8a8] ;  /* 0x00022a00000d7ab9 */ /* 0x000fe20000000800 */
[----:B------:R-:W-:Y:S01]  /*2b00*/  USHF.R.U32.HI UR16, URZ, UR17, UR11 ;  /* 0x000000113f107299 */ /* 0x000fe2000801160b */
[----:B------:R-:W-:Y:S01]  /*2b10*/  SHF.R.U64 R24, R4, UR21, R5 ;  /* 0x0000001504187c19 */ /* 0x000fe20008001205 */
[----:B------:R-:W-:-:S02]  /*2b20*/  USHF.R.U64 UR15, UR15, UR17, UR11 ;  /* 0x000000110f0f7299 */ /* 0x000fc4000800120b */
[----:B------:R-:W-:Y:S02]  /*2b30*/  USHF.R.U32.HI UR14, URZ, UR21, UR16 ;  /* 0x000000153f0e7299 */ /* 0x000fe40008011610 */
[----:B------:R-:W-:Y:S02]  /*2b40*/  UIADD3 UR13, UR13, -0x1, URZ ;  /* 0xffffffff0d0d7890 */ /* 0x000fe4000fffe03f */
[----:B------:R-:W-:Y:S02]  /*2b50*/  USHF.R.U32.HI UR22, URZ, UR20, UR14 ;  /* 0x000000143f167299 */ /* 0x000fe4000801160e */
[----:B------:R-:W-:Y:S02]  /*2b60*/  USHF.R.U64 UR16, UR15, UR21, UR16 ;  /* 0x000000150f107299 */ /* 0x000fe40008001210 */
[----:B------:R-:W-:Y:S02]  /*2b70*/  ULOP3.LUT UR15, UR15, UR13, URZ, 0xc0, !UPT ;  /* 0x0000000d0f0f7292 */ /* 0x000fe4000f8ec03f */
[----:B------:R-:W-:Y:S01]  /*2b80*/  LOP3.LUT R0, R25, UR22, RZ, 0xfc, !PT ;  /* 0x0000001619007c12 */ /* 0x000fe2000f8efcff */
[----:B------:R-:W-:-:S02]  /*2b90*/  USHF.R.U64 UR14, UR16, UR20, UR14 ;  /* 0x00000014100e7299 */ /* 0x000fc4000800120e */
[----:B--2---:R-:W-:Y:S01]  /*2ba0*/  USEL UR11, UR40, UR19, !UP3 ;  /* 0x00000013280b7287 */ /* 0x004fe2000d800000 */
[----:B------:R-:W-:-:S13]  /*2bb0*/  ISETP.NE.U32.AND P1, PT, R0, RZ, PT ;  /* 0x000000ff0000720c */ /* 0x000fda0003f25070 */
[----:B------:R-:W-:Y:S05]  /*2bc0*/  @!P1 BRA `(.L_x_21) ;  /* 0x0000000000149947 */ /* 0x000fea0003800000 */
[----:B------:R-:W-:-:S07]  /*2bd0*/  MOV R12, 0x2bf0 ;  /* 0x00002bf0000c7802 */ /* 0x000fce0000000f00 */
[----:B----45:R-:W-:Y:S05]  /*2be0*/  CALL.REL.NOINC `($__internal_0_$__cuda_sm20_div_u64) ;  /* 0x000000a800087944 */ /* 0x030fea0003c00000 */
[----:B------:R-:W-:-:S04]  /*2bf0*/  IMAD.MOV R12, RZ, RZ, -R0 ;  /* 0x000000ffff0c7224 */ /* 0x000fc800078e0a00 */
[----:B------:R-:W-:Y:S01]  /*2c00*/  IMAD R12, R24, R12, UR14 ;  /* 0x0000000e180c7e24 */ /* 0x000fe2000f8e020c */
[----:B------:R-:W-:Y:S06]  /*2c10*/  BRA `(.L_x_22) ;  /* 0x0000000000507947 */ /* 0x000fec0003800000 */
.L_x_21:
[----:B------:R-:W1:Y:S01]  /*2c20*/  I2F.U32.RP R0, R24 ;  /* 0x0000001800007306 */ /* 0x000e620000209000 */
[----:B------:R-:W-:-:S07]  /*2c30*/  ISETP.NE.U32.AND P3, PT, R24, RZ, PT ;  /* 0x000000ff1800720c */ /* 0x000fce0003f65070 */
[----:B-1----:R-:W1:Y:S02]  /*2c40*/  MUFU.RCP R0, R0 ;  /* 0x0000000000007308 */ /* 0x002e640000001000 */
[----:B-1----:R-:W-:-:S06]  /*2c50*/  VIADD R2, R0, 0xffffffe ;  /* 0x0ffffffe00027836 */ /* 0x002fcc0000000000 */
[----:B------:R1:W2:Y:S02]  /*2c60*/  F2I.FTZ.U32.TRUNC.NTZ R3, R2 ;  /* 0x0000000200037305 */ /* 0x0002a4000021f000 */
[----:B-1----:R-:W-:Y:S02]  /*2c70*/  IMAD.MOV.U32 R2, RZ, RZ, RZ ;  /* 0x000000ffff027224 */ /* 0x002fe400078e00ff */
[----:B--2---:R-:W-:-:S04]  /*2c80*/  IMAD.MOV R15, RZ, RZ, -R3 ;  /* 0x000000ffff0f7224 */ /* 0x004fc800078e0a03 */
[----:B------:R-:W-:-:S04]  /*2c90*/  IMAD R15, R15, R24, RZ ;  /* 0x000000180f0f7224 */ /* 0x000fc800078e02ff */
[----:B------:R-:W-:-:S06]  /*2ca0*/  IMAD.HI.U32 R3, R3, R15, R2 ;  /* 0x0000000f03037227 */ /* 0x000fcc00078e0002 */
[----:B------:R-:W-:-:S04]  /*2cb0*/  IMAD.HI.U32 R0, R3, UR14, RZ ;  /* 0x0000000e03007c27 */ /* 0x000fc8000f8e00ff */
[----:B------:R-:W-:-:S04]  /*2cc0*/  IMAD.MOV R3, RZ, RZ, -R0 ;  /* 0x000000ffff037224 */ /* 0x000fc800078e0a00 */
[----:B------:R-:W-:-:S05]  /*2cd0*/  IMAD R3, R24, R3, UR14 ;  /* 0x0000000e18037e24 */ /* 0x000fca000f8e0203 */
[----:B------:R-:W-:-:S13]  /*2ce0*/  ISETP.GE.U32.AND P1, PT, R3, R24, PT ;  /* 0x000000180300720c */ /* 0x000fda0003f26070 */
[----:B------:R-:W-:Y:S02]  /*2cf0*/  @P1 IMAD.IADD R3, R3, 0x1, -R24 ;  /* 0x0000000103031824 */ /* 0x000fe400078e0a18 */
[----:B------:R-:W-:-:S03]  /*2d00*/  @P1 VIADD R0, R0, 0x1 ;  /* 0x0000000100001836 */ /* 0x000fc60000000000 */
[----:B------:R-:W-:-:S13]  /*2d10*/  ISETP.GE.U32.AND P2, PT, R3, R24, PT ;  /* 0x000000180300720c */ /* 0x000fda0003f46070 */
[----:B------:R-:W-:Y:S01]  /*2d20*/  @P2 VIADD R0, R0, 0x1 ;  /* 0x0000000100002836 */ /* 0x000fe20000000000 */
[----:B------:R-:W-:-:S05]  /*2d30*/  @!P3 LOP3.LUT R0, RZ, R24, RZ, 0x33, !PT ;  /* 0x00000018ff00b212 */ /* 0x000fca00078e33ff */
[----:B------:R-:W-:-:S04]  /*2d40*/  IMAD.MOV R12, RZ, RZ, -R0 ;  /* 0x000000ffff0c7224 */ /* 0x000fc800078e0a00 */
[----:B------:R-:W-:-:S07]  /*2d50*/  IMAD R12, R24, R12, UR14 ;  /* 0x0000000e180c7e24 */ /* 0x000fce000f8e020c */
.L_x_22:
[----:B------:R-:W1:Y:S01]  /*2d60*/  LDC R15, c[0x0][0x8a8] ;  /* 0x00022a00ff0f7b82 */ /* 0x000e620000000800 */
[----:B------:R-:W-:Y:S01]  /*2d70*/  ULDC UR14, c[0x0][0x904] ;  /* 0x00024100000e7ab9 */ /* 0x000fe20000000800 */
[----:B------:R-:W-:Y:S01]  /*2d80*/  UMOV UR13, 0xffffffff ;  /* 0xffffffff000d7882 */ /* 0x000fe20000000000 */
[----:B------:R-:W-:Y:S01]  /*2d90*/  PLOP3.LUT P1, PT, PT, PT, UP3, 0x80, 0x0 ;  /* 0x000000000000781c */ /* 0x000fe20003f2f038 */
[----:B------:R-:W-:-:S04]  /*2da0*/  USHF.L.U32 UR13, UR13, UR14, URZ ;  /* 0x0000000e0d0d7299 */ /* 0x000fc8000800063f */
[----:B------:R-:W2:Y:S02]  /*2db0*/  LDC R17, c[0x0][0x8b8] ;  /* 0x00022e00ff117b82 */ /* 0x000ea40000000800 */
[----:B------:R-:W-:Y:S01]  /*2dc0*/  LOP3.LUT R2, RZ, UR13, RZ, 0x33, !PT ;  /* 0x0000000dff027c12 */ /* 0x000fe2000f8e33ff */
[----:B------:R-:W-:Y:S02]  /*2dd0*/  UMOV UR13, 0x1 ;  /* 0x00000001000d7882 */ /* 0x000fe40000000000 */
[----:B------:R-:W-:Y:S01]  /*2de0*/  USHF.L.U32 UR13, UR13, UR14, URZ ;  /* 0x0000000e0d0d7299 */ /* 0x000fe2000800063f */
[----:B------:R-:W-:Y:S02]  /*2df0*/  LOP3.LUT R3, R2, UR16, RZ, 0xc0, !PT ;  /* 0x0000001002037c12 */ /* 0x000fe4000f8ec0ff */
[----:B------:R-:W-:Y:S02]  /*2e00*/  @P1 IMAD.U32 R18, RZ, RZ, UR6 ;  /* 0x00000006ff121e24 */ /* 0x000fe4000f8e00ff */
[----:B------:R-:W-:-:S02]  /*2e10*/  @!P1 IMAD.U32 R18, RZ, RZ, UR6 ;  /* 0x00000006ff129e24 */ /* 0x000fc4000f8e00ff */
[----:B------:R-:W-:Y:S02]  /*2e20*/  IMAD R0, R0, UR13, R3 ;  /* 0x0000000d00007c24 */ /* 0x000fe4000f8e0203 */
[----:B-1----:R-:W-:-:S04]  /*2e30*/  IMAD R12, R12, R15, UR15 ;  /* 0x0000000f0c0c7e24 */ /* 0x002fc8000f8e020f */
[----:B------:R-:W-:Y:S02]  /*2e40*/  @P1 IMAD.MOV.U32 R16, RZ, RZ, R12 ;  /* 0x000000ffff101224 */ /* 0x000fe400078e000c */
[----:B--2---:R-:W-:Y:S01]  /*2e50*/  IMAD R17, R0, R17, UR11 ;  /* 0x0000000b00117e24 */ /* 0x004fe2000f8e0211 */
[----:B------:R-:W-:-:S03]  /*2e60*/  UMOV UR11, 0x1 ;  /* 0x00000001000b7882 */ /* 0x000fc60000000000 */
[----:B------:R-:W-:Y:S02]  /*2e70*/  @!P1 IMAD.MOV.U32 R16, RZ, RZ, R17 ;  /* 0x000000ffff109224 */ /* 0x000fe400078e0011 */
[----:B------:R-:W-:-:S07]  /*2e80*/  @!P1 IMAD.MOV.U32 R17, RZ, RZ, R12 ;  /* 0x000000ffff119224 */ /* 0x000fce00078e000c */
.L_x_9:
[----:B------:R-:W-:-:S13]  /*2e90*/  ISETP.NE.AND P1, PT, RZ, UR11, PT ;  /* 0x0000000bff007c0c */ /* 0x000fda000bf25270 */
[----:B------:R-:W-:Y:S05]  /*2ea0*/  @!P1 EXIT ;  /* 0x000000000000994d */ /* 0x000fea0003800000 */
[----:B-1----:R-:W1:Y:S02]  /*2eb0*/  LDC.64 R24, c[0x0][0x290] ;  /* 0x0000a400ff187b82 */ /* 0x002e640000000a00 */
[----:B-1----:R-:W-:-:S05]  /*2ec0*/  IMAD.WIDE R24, R18, 0xc, R24 ;  /* 0x0000000c12187825 */ /* 0x002fca00078e0218 */
[----:B------:R1:W5:Y:S04]  /*2ed0*/  LDG.E R2, desc[UR56][R24.64] ;  /* 0x0000003818027981 */ /* 0x000368000c1e1900 */
[----:B------:R1:W5:Y:S04]  /*2ee0*/  LDG.E R0, desc[UR56][R24.64+0x4] ;  /* 0x0000043818007981 */ /* 0x000368000c1e1900 */
[----:B------:R1:W5:Y:S01]  /*2ef0*/  LDG.E R36, desc[UR56][R24.64+0x8] ;  /* 0x0000083818247981 */ /* 0x000362000c1e1900 */
[----:B------:R-:W-:Y:S01]  /*2f00*/  PLOP3.LUT P1, PT, PT, PT, UP1, 0x80, 0x0 ;  /* 0x000000000000781c */ /* 0x000fe20003f2f018 */
[----:B------:R-:W2:Y:S01]  /*2f10*/  S2UR UR41, SR_CgaCtaId ;  /* 0x00000000002979c3 */ /* 0x000ea20000008800 */
[----:B------:R-:W-:-:S11]  /*2f20*/  SHF.R.S32.HI R3, RZ, 0x1f, R18 ;  /* 0x0000001fff037819 */ /* 0x000fd60000011412 */
[----:B-1----:R-:W-:Y:S05]  /*2f30*/  @!P1 BRA `(.L_x_23) ;  /* 0x0000003c00b89947 */ /* 0x002fea0003800000 */
[----:B------:R-:W-:-:S06]  /*2f40*/  UISETP.GT.U32.AND UP0, UPT, UR18, 0x1, UPT ;  /* 0x000000011200788c */ /* 0x000fcc000bf04070 */
[----:B------:R-:W-:-:S13]  /*2f50*/  PLOP3.LUT P0, PT, PT, PT, UP0, 0x80, 0x0 ;  /* 0x000000000000781c */ /* 0x000fda0003f0f008 */
[----:B--2---:R-:W-:Y:S05]  /*2f60*/  @P0 EXIT ;  /* 0x000000000000094d */ /* 0x004fea0003800000 */
.L_x_24:
[----:B------:R-:W-:-:S08]  /*2f70*/  NOP ;  /* 0x0000000000007918 */ /* 0x000fd00000000000 */
[----:B------:R-:W1:Y:S02]  /*2f80*/  USETMAXREG.TRY_ALLOC.CTAPOOL UP0, 0xe8 ;  /* 0x000000e8000079c8 */ /* 0x000e640008000600 */
[----:B-1----:R-:W-:-:S13]  /*2f90*/  PLOP3.LUT P0, PT, PT, PT, UP0, 0x80, 0x0 ;  /* 0x000000000000781c */ /* 0x002fda0003f0f008 */
[----:B------:R-:W-:Y:S05]  /*2fa0*/  @!P0 BRA `(.L_x_24) ;  /* 0xfffffffc00f08947 */ /* 0x000fea000383ffff */
[----:B------:R-:W1:Y:S01]  /*2fb0*/  SHFL.IDX PT, R13, R13, RZ, 0x1f ;  /* 0x00001fff0d0d7589 */ /* 0x000e6200000e0000 */
[----:B------:R-:W2:Y:S01]  /*2fc0*/  S2UR UR4, SR_CTAID.Y ;  /* 0x00000000000479c3 */ /* 0x000ea20000002600 */
[----:B------:R-:W-:Y:S01]  /*2fd0*/  UMOV UR58, URZ ;  /* 0x0000003f003a7c82 */ /* 0x000fe20008000000 */
[----:B------:R-:W-:Y:S01]  /*2fe0*/  UMOV UR59, URZ ;  /* 0x0000003f003b7c82 */ /* 0x000fe20008000000 */
[----:B-1----:R-:W-:Y:S01]  /*2ff0*/  LOP3.LUT P0, RZ, R13, 0x3, RZ, 0xc0, !PT ;  /* 0x000000030dff7812 */ /* 0x002fe2000780c0ff */
[----:B--2---:R-:W-:-:S12]  /*3000*/  UIMAD UR4, UR4, UR39, UR40 ;  /* 0x00000027040472a4 */ /* 0x004fd8000f8e0228 */
[----:B------:R-:W-:Y:S05]  /*3010*/  @P0 BRA `(.L_x_25) ;  /* 0x0000000000a40947 */ /* 0x000fea0003800000 */
[----:B------:R-:W-:Y:S01]  /*3020*/  ELECT P0, URZ, PT ;  /* 0x00000000003f782f */ /* 0x000fe20003800000 */
[----:B------:R-:W-:-:S12]  /*3030*/  BSSY B0, `(.L_x_26) ;  /* 0x0000020000007945 */ /* 0x000fd80003800000 */
[----:B------:R-:W-:Y:S05]  /*3040*/  @!P0 BRA `(.L_x_27) ;  /* 0x0000000000788947 */ /* 0x000fea0003800000 */
[----:B------:R-:W1:Y:S01]  /*3050*/  S2UR UR6, SR_CgaCtaId ;  /* 0x00000000000679c3 */ /* 0x000e620000008800 */
[----:B------:R-:W-:Y:S01]  /*3060*/  UISETP.NE.AND UP0, UPT, UR12, 0x1, UPT ;  /* 0x000000010c00788c */ /* 0x000fe2000bf05270 */
[----:B------:R-:W-:-:S06]  /*3070*/  UMOV UR5, 0x400 ;  /* 0x0000040000057882 */ /* 0x000fcc0000000000 */
[----:B------:R-:W2:Y:S08]  /*3080*/  LDC.64 R4, c[0x0][0x700] ;  /* 0x0001c000ff047b82 */ /* 0x000eb00000000a00 */
[----:B----4-:R-:W2:Y:S08]  /*3090*/  LDC.64 R6, c[0x0][0x708] ;  /* 0x0001c200ff067b82 */ /* 0x010eb00000000a00 */
[----:B-----5:R-:W3:Y:S01]  /*30a0*/  LDC.64 R8, c[0x0][0x710] ;  /* 0x0001c400ff087b82 */ /* 0x020ee20000000a00 */
[----:B-1----:R-:W-:-:S04]  /*30b0*/  ULEA UR5, UR6, UR5, 0x18 ;  /* 0x0000000506057291 */ /* 0x002fc8000f8ec03f */
[----:B------:R-:W-:Y:S02]  /*30c0*/  UIADD3 UR6, UR5, 0x80, URZ ;  /* 0x0000008005067890 */ /* 0x000fe4000fffe03f */
[----:B------:R-:W-:Y:S01]  /*30d0*/  @!UP0 UIADD3 UR6, UR5, URZ, URZ ;  /* 0x0000003f05068290 */ /* 0x000fe2000fffe03f */
[----:B------:R-:W3:Y:S08]  /*30e0*/  LDC.64 R10, c[0x0][0x718] ;  /* 0x0001c600ff0a7b82 */ /* 0x000ef00000000a00 */
[----:B------:R-:W1:Y:S01]  /*30f0*/  LDC.64 R24, c[0x0][0x720] ;  /* 0x0001c800ff187b82 */ /* 0x000e620000000a00 */
[----:B--2---:R2:W-:Y:S07]  /*3100*/  STS.128 [UR6+0x38780], R4 ;  /* 0x03878004ff007988 */ /* 0x0045ee0008000c06 */
[----:B------:R-:W1:Y:S08]  /*3110*/  LDC.64 R26, c[0x0][0x728] ;  /* 0x0001ca00ff1a7b82 */ /* 0x000e700000000a00 */
[----:B------:R-:W4:Y:S01]  /*3120*/  LDC.64 R28, c[0x0][0x730] ;  /* 0x0001cc00ff1c7b82 */ /* 0x000f220000000a00 */
[----:B---3--:R2:W-:Y:S07]  /*3130*/  STS.128 [UR6+0x38790], R8 ;  /* 0x03879008ff007988 */ /* 0x0085ee0008000c06 */
[----:B------:R-:W4:Y:S08]  /*3140*/  LDC.64 R30, c[0x0][0x738] ;  /* 0x0001ce00ff1e7b82 */ /* 0x000f300000000a00 */
[----:B------:R-:W3:Y:S01]  /*3150*/  LDC.64 R32, c[0x0][0x740] ;  /* 0x0001d000ff207b82 */ /* 0x000ee20000000a00 */
[----:B-1----:R2:W-:Y:S07]  /*3160*/  STS.128 [UR6+0x387a0], R24 ;  /* 0x0387a018ff007988 */ /* 0x0025ee0008000c06 */
[----:B------:R-:W3:Y:S08]  /*3170*/  LDC.64 R34, c[0x0][0x748] ;  /* 0x0001d200ff227b82 */ /* 0x000ef00000000a00 */
[----:B------:R-:W1:Y:S01]  /*3180*/  LDC.64 R36, c[0x0][0x750] ;  /* 0x0001d400ff247b82 */ /* 0x000e620000000a00 */
[----:B----4-:R2:W-:Y:S07]  /*3190*/  STS.128 [UR6+0x387b0], R28 ;  /* 0x0387b01cff007988 */ /* 0x0105ee0008000c06 */
[----:B------:R-:W1:Y:S08]  /*31a0*/  LDC.64 R38, c[0x0][0x758] ;  /* 0x0001d600ff267b82 */ /* 0x000e700000000a00 */
[----:B------:R-:W4:Y:S01]  /*31b0*/  LDC.64 R40, c[0x0][0x760] ;  /* 0x0001d800ff287b82 */ /* 0x000f220000000a00 */
[----:B---3--:R2:W-:Y:S07]  /*31c0*/  STS.128 [UR6+0x387c0], R32 ;  /* 0x0387c020ff007988 */ /* 0x0085ee0008000c06 */
[----:B------:R-:W4:Y:S08]  /*31d0*/  LDC.64 R42, c[0x0][0x768] ;  /* 0x0001da00ff2a7b82 */ /* 0x000f300000000a00 */
[----:B------:R-:W3:Y:S01]  /*31e0*/  LDC.64 R44, c[0x0][0x770] ;  /* 0x0001dc00ff2c7b82 */ /* 0x000ee20000000a00 */
[----:B-1----:R2:W-:Y:S07]  /*31f0*/  STS.128 [UR6+0x387d0], R36 ;  /* 0x0387d024ff007988 */ /* 0x0025ee0008000c06 */
[----:B------:R-:W3:Y:S01]  /*3200*/  LDC.64 R46, c[0x0][0x778] ;  /* 0x0001de00ff2e7b82 */ /* 0x000ee20000000a00 */
[----:B----4-:R2:W-:Y:S04]  /*3210*/  STS.128 [UR6+0x387e0], R40 ;  /* 0x0387e028ff007988 */ /* 0x0105e80008000c06 */
[----:B---3--:R2:W-:Y:S02]  /*3220*/  STS.128 [UR6+0x387f0], R44 ;  /* 0x0387f02cff007988 */ /* 0x0085e40008000c06 */
.L_x_27:
[----:B------:R-:W-:Y:S05]  /*3230*/  BSYNC B0 ;  /* 0x0000000000007941 */ /* 0x000fea0003800000 */
.L_x_26:
[----:B------:R-:W-:Y:S01]  /*3240*/  UISETP.NE.AND UP0, UPT, UR12, 0x1, UPT ;  /* 0x000000010c00788c */ /* 0x000fe2000bf05270 */
[----:B------:R-:W-:Y:S01]  /*3250*/  NOP ;  /* 0x0000000000007918 */ /* 0x000fe20000000000 */
[----:B------:R-:W-:Y:S01]  /*3260*/  ULDC UR5, c[0x0][0x884] ;  /* 0x0002210000057ab9 */ /* 0x000fe20000000800 */
[----:B------:R-:W-:Y:S01]  /*3270*/  ULDC.64 UR58, c[0x0][0x800] ;  /* 0x00020000003a7ab9 */ /* 0x000fe20000000a00 */
[----:B------:R-:W-:-:S04]  /*3280*/  USEL UR5, UR5, URZ, UP0 ;  /* 0x0000003f05057287 */ /* 0x000fc80008000000 */
[----:B------:R-:W-:-:S04]  /*3290*/  UIADD3 UR5, UR4, UR5, URZ ;  /* 0x0000000504057290 */ /* 0x000fc8000fffe03f */
[----:B------:R-:W-:-:S12]  /*32a0*/  UIMAD.WIDE UR58, UR5, 0x80, UR58 ;  /* 0x00000080053a78a5 */ /* 0x000fd8000f8e023a */
.L_x_25:
[----:B------:R-:W-:-:S13]  /*32b0*/  ISETP.NE.AND P0, PT, RZ, UR54, PT ;  /* 0x00000036ff007c0c */ /* 0x000fda000bf05270 */
[----:B------:R-:W-:Y:S05]  /*32c0*/  @P0 BRA `(.L_x_28) ;  /* 0x00000004001c0947 */ /* 0x000fea0003800000 */
[----:B------:R-:W-:Y:S01]  /*32d0*/  ELECT P0, URZ, PT ;  /* 0x00000000003f782f */ /* 0x000fe20003800000 */
[----:B------:R-:W-:-:S12]  /*32e0*/  BSSY B0, `(.L_x_29) ;  /* 0x0000030000007945 */ /* 0x000fd80003800000 */
[----:B------:R-:W-:Y:S05]  /*32f0*/  @!P0 BRA `(.L_x_30) ;  /* 0x0000000000b88947 */ /* 0x000fea0003800000 */
[C---:B--2---:R-:W-:Y:S01]  /*3300*/  IMAD.SHL.U32 R4, R18.reuse, 0x8, RZ ;  /* 0x0000000812047824 */ /* 0x044fe200078e00ff */
[----:B------:R-:W-:Y:S01]  /*3310*/  ULDC.64 UR4, c[0x0][0x820] ;  /* 0x0002080000047ab9 */ /* 0x000fe20000000a00 */
[----:B------:R-:W-:-:S03]  /*3320*/  SHF.L.U64.HI R3, R18, 0x3, R3 ;  /* 0x0000000312037819 */ /* 0x000fc60000010203 */
[----:B----4-:R-:W-:-:S04]  /*3330*/  IADD3 R6, P0, R4, UR4, RZ ;  /* 0x0000000404067c10 */ /* 0x010fc8000ff1e0ff */
[----:B------:R-:W-:Y:S01]  /*3340*/  IADD3.X R7, R3, UR5, RZ, P0, !PT ;  /* 0x0000000503077c10 */ /* 0x000fe200087fe4ff */
[----:B------:R-:W-:-:S05]  /*3350*/  ULDC.64 UR4, c[0x0][0x818] ;  /* 0x0002060000047ab9 */ /* 0x000fca0000000a00 */
[----:B------:R-:W2:Y:S01]  /*3360*/  LDG.E.64 R6, desc[UR56][R6.64] ;  /* 0x0000003806067981 */ /* 0x000ea2000c1e1b00 */
[----:B------:R-:W-:-:S04]  /*3370*/  IADD3 R4, P0, R4, UR4, RZ ;  /* 0x0000000404047c10 */ /* 0x000fc8000ff1e0ff */
[----:B------:R-:W-:-:S06]  /*3380*/  IADD3.X R5, R3, UR5, RZ, P0, !PT ;  /* 0x0000000503057c10 */ /* 0x000fcc00087fe4ff */
[----:B------:R-:W3:Y:S01]  /*3390*/  LDG.E.64 R4, desc[UR56][R4.64] ;  /* 0x0000003804047981 */ /* 0x000ee2000c1e1b00 */
[----:B------:R-:W1:Y:S01]  /*33a0*/  S2UR UR5, SR_CgaCtaId ;  /* 0x00000000000579c3 */ /* 0x000e620000008800 */
[----:B------:R-:W-:Y:S01]  /*33b0*/  UISETP.NE.AND UP0, UPT, UR12, 0x1, UPT ;  /* 0x000000010c00788c */ /* 0x000fe2000bf05270 */
[----:B-----5:R-:W-:Y:S01]  /*33c0*/  VIADD R9, R0, 0xffffffff ;  /* 0xffffffff00097836 */ /* 0x020fe20000000000 */
[----:B------:R-:W-:Y:S01]  /*33d0*/  UMOV UR4, 0x400 ;  /* 0x0000040000047882 */ /* 0x000fe20000000000 */
[----:B------:R-:W-:Y:S01]  /*33e0*/  CS2R R10, SRZ ;  /* 0x00000000000a7805 */ /* 0x000fe2000001ff00 */
[----:B-1----:R-:W-:-:S04]  /*33f0*/  ULEA UR4, UR5, UR4, 0x18 ;  /* 0x0000000405047291 */ /* 0x002fc8000f8ec03f */
[----:B------:R-:W-:-:S03]  /*3400*/  UIADD3 UR5, UR4, 0x80, URZ ;  /* 0x0000008004057890 */ /* 0x000fc6000fffe03f */
[----:B------:R-:W-:-:S04]  /*3410*/  @!UP0 UIADD3 UR5, UR4, URZ, URZ ;  /* 0x0000003f04058290 */ /* 0x000fc8000fffe03f */
[----:B------:R-:W-:-:S05]  /*3420*/  UIADD3 UR4, UR5, 0x38780, URZ ;  /* 0x0003878005047890 */ /* 0x000fca000fffe03f */
[----:B------:R-:W1:Y:S01]  /*3430*/  LDS R3, [UR5+0x3879c] ;  /* 0x03879c05ff037984 */ /* 0x000e620008000800 */
[----:B------:R-:W-:-:S03]  /*3440*/  IMAD.U32 R20, RZ, RZ, UR4 ;  /* 0x00000004ff147e24 */ /* 0x000fc6000f8e00ff */
[----:B------:R-:W-:Y:S02]  /*3450*/  STS [UR5+0x387b0], RZ ;  /* 0x0387b0ffff007988 */ /* 0x000fe40008000805 */
[----:B------:R-:W-:-:S05]  /*3460*/  SHF.R.U64 R20, R20, 0x4, RZ ;  /* 0x0000000414147819 */ /* 0x000fca00000012ff */
[----:B------:R-:W-:Y:S04]  /*3470*/  STS [UR5+0x38790], R20 ;  /* 0x03879014ff007988 */ /* 0x000fe80008000805 */
[----:B------:R-:W-:Y:S01]  /*3480*/  STS [UR5+0x38794], R20 ;  /* 0x03879414ff007988 */ /* 0x000fe20008000805 */
[C---:B--2---:R-:W-:Y:S01]  /*3490*/  SHF.L.U64.HI R13, R6.reuse, 0x1, R7 ;  /* 0x00000001060d7819 */ /* 0x044fe20000010207 */
[----:B------:R-:W-:-:S03]  /*34a0*/  IMAD.SHL.U32 R6, R6, 0x2, RZ ;  /* 0x0000000206067824 */ /* 0x000fc600078e00ff */
[----:B------:R-:W-:Y:S02]  /*34b0*/  LOP3.LUT R13, R13, 0x1fffffff, RZ, 0xc0, !PT ;  /* 0x1fffffff0d0d7812 */ /* 0x000fe400078ec0ff */
[----:B------:R-:W-:Y:S02]  /*34c0*/  LOP3.LUT R0, R6, 0xfffffffe, RZ, 0xc0, !PT ;  /* 0xfffffffe06007812 */ /* 0x000fe400078ec0ff */
[--C-:B------:R-:W-:Y:S02]  /*34d0*/  SHF.R.U32.HI R8, RZ, 0x4, R13.reuse ;  /* 0x00000004ff087819 */ /* 0x100fe4000001160d */
[----:B------:R-:W-:Y:S01]  /*34e0*/  SHF.R.U64 R0, R0, 0x4, R13 ;  /* 0x0000000400007819 */ /* 0x000fe2000000120d */
[----:B---3--:R-:W-:Y:S01]  /*34f0*/  STS.64 [UR5+0x38780], R4 ;  /* 0x03878004ff007988 */ /* 0x008fe20008000a05 */
[----:B-1----:R-:W-:-:S03]  /*3500*/  LOP3.LUT R3, R3, 0xf, R8, 0xb8, !PT ;  /* 0x0000000f03037812 */ /* 0x002fc600078eb808 */
[----:B------:R-:W-:Y:S04]  /*3510*/  STS [UR5+0x3878c], R0 ;  /* 0x03878c00ff007988 */ /* 0x000fe80008000805 */
[----:B------:R-:W-:Y:S04]  /*3520*/  STS [UR5+0x3879c], R3 ;  /* 0x03879c03ff007988 */ /* 0x000fe80008000805 */
[----:B------:R-:W1:Y:S02]  /*3530*/  LDS R7, [UR5+0x3879c] ;  /* 0x03879c05ff077984 */ /* 0x000e640008000800 */
[----:B-1----:R-:W-:-:S05]  /*3540*/  LOP3.LUT R7, R7, 0xf0, RZ, 0xb8, !PT ;  /* 0x000000f007077812 */ /* 0x002fca00078eb8ff */
[----:B------:R-:W-:Y:S04]  /*3550*/  STS [UR5+0x3879c], R7 ;  /* 0x03879c07ff007988 */ /* 0x000fe80008000805 */
[----:B------:R-:W1:Y:S02]  /*3560*/  LDS R8, [UR5+0x3879c] ;  /* 0x03879c05ff087984 */ /* 0x000e640008000800 */
[----:B-1----:R-:W-:Y:S01]  /*3570*/  LOP3.LUT R21, R8, 0xf00, RZ, 0xb8, !PT ;  /* 0x00000f0008157812 */ /* 0x002fe200078eb8ff */
[----:B------:R-:W-:-:S04]  /*3580*/  VIADD R8, R2, 0xffffffff ;  /* 0xffffffff02087836 */ /* 0x000fc80000000000 */
[----:B------:R-:W-:Y:S04]  /*3590*/  STS.64 [UR5+0x38798], R20 ;  /* 0x03879814ff007988 */ /* 0x000fe80008000a05 */
[----:B------:R-:W1:Y:S04]  /*35a0*/  LDS R12, [UR5+0x3879c] ;  /* 0x03879c05ff0c7984 */ /* 0x000e680008000800 */
[----:B------:R3:W-:Y:S01]  /*35b0*/  STS.128 [UR5+0x387a0], R8 ;  /* 0x0387a008ff007988 */ /* 0x0007e20008000c05 */
[----:B-1----:R-:W-:-:S05]  /*35c0*/  LOP3.LUT R12, R12, 0xf000, RZ, 0xb8, !PT ;  /* 0x0000f0000c0c7812 */ /* 0x002fca00078eb8ff */
[----:B------:R3:W-:Y:S02]  /*35d0*/  STS [UR5+0x3879c], R12 ;  /* 0x03879c0cff007988 */ /* 0x0007e40008000805 */
.L_x_30:
[----:B------:R-:W-:Y:S05]  /*35e0*/  BSYNC B0 ;  /* 0x0000000000007941 */ /* 0x000fea0003800000 */
.L_x_29:
[----:B------:R-:W-:Y:S01]  /*35f0*/  ELECT P0, URZ, PT ;  /* 0x00000000003f782f */ /* 0x000fe20003800000 */
[----:B------:R-:W-:Y:S01]  /*3600*/  NOP ;  /* 0x0000000000007918 */ /* 0x000fe20000000000 */
[----:B------:R-:W-:Y:S11]  /*3610*/  BSSY B0, `(.L_x_31) ;  /* 0x0000004000007945 */ /* 0x000ff60003800000 */
[----:B------:R-:W-:Y:S05]  /*3620*/  @!P0 BRA `(.L_x_32) ;  /* 0x0000000000088947 */ /* 0x000fea0003800000 */
[----:B------:R0:W-:Y:S01]  /*3630*/  UTMACMDFLUSH ;  /* 0x00000000000079b7 */ /* 0x0001e20000000000 */
[----:B------:R-:W-:-:S04]  /*3640*/  DEPBAR.LE SB0, 0x0 ;  /* 0x000080000000791a */ /* 0x000fc80000000000 */
.L_x_32:
[----:B------:R-:W-:Y:S05]  /*3650*/  BSYNC B0 ;  /* 0x0000000000007941 */ /* 0x000fea0003800000 */
.L_x_31:
[----:B------:R-:W1:Y:S01]  /*3660*/  S2UR UR5, SR_CgaCtaId ;  /* 0x00000000000579c3 */ /* 0x000e620000008800 */
[----:B-----5:R-:W2:Y:S01]  /*3670*/  S2R R0, SR_LANEID ;  /* 0x0000000000007919 */ /* 0x020ea20000000000 */
[----:B------:R-:W-:Y:S01]  /*3680*/  UISETP.NE.AND UP0, UPT, UR12, 0x1, UPT ;  /* 0x000000010c00788c */ /* 0x000fe2000bf05270 */
[----:B------:R-:W-:Y:S02]  /*3690*/  UMOV UR4, 0x400 ;  /* 0x0000040000047882 */ /* 0x000fe40000000000 */
[----:B-1----:R-:W-:-:S04]  /*36a0*/  ULEA UR4, UR5, UR4, 0x18 ;  /* 0x0000000405047291 */ /* 0x002fc8000f8ec03f */
[----:B------:R-:W-:-:S04]  /*36b0*/  UIADD3 UR5, UR4, 0x80, URZ ;  /* 0x0000008004057890 */ /* 0x000fc8000fffe03f */
[----:B------:R-:W-:Y:S01]  /*36c0*/  @!UP0 UIADD3 UR5, UR4, URZ, URZ ;  /* 0x0000003f04058290 */ /* 0x000fe2000fffe03f */
[----:B--2---:R-:W-:-:S05]  /*36d0*/  IMAD.SHL.U32 R0, R0, 0x4, RZ ;  /* 0x0000000400007824 */ /* 0x004fca00078e00ff */
[----:B------:R-:W-:Y:S01]  /*36e0*/  IMAD.U32 R3, RZ, RZ, UR5 ;  /* 0x00000005ff037e24 */ /* 0x000fe2000f8e00ff */
[----:B------:R-:W-:-:S04]  /*36f0*/  IADD3 R2, P0, R0, UR58, RZ ;  /* 0x0000003a00027c10 */ /* 0x000fc8000ff1e0ff */
[----:B------:R-:W-:Y:S01]  /*3700*/  IADD3 R4, R0, 0x38780, R3 ;  /* 0x0003878000047810 */ /* 0x000fe20007ffe003 */
[----:B------:R-:W-:-:S04]  /*3710*/  IMAD.X R3, RZ, RZ, UR59, P0 ;  /* 0x0000003bff037e24 */ /* 0x000fc800080e06ff */
[----:B------:R-:W1:Y:S04]  /*3720*/  LDS R5, [R4] ;  /* 0x0000000004057984 */ /* 0x000e680000000800 */
[----:B-1----:R1:W5:Y:S02]  /*3730*/  ATOMG.E.EXCH.STRONG.GPU PT, RZ, [R2], R5 ;  /* 0x0000000502ff73a8 */ /* 0x00236400041ee100 */
.L_x_28:
[----:B------:R-:W-:Y:S01]  /*3740*/  LEA.HI R14, R14, R19, RZ, 0x8 ;  /* 0x000000130e0e7211 */ /* 0x000fe200078f40ff */
[----:B------:R-:W3:Y:S01]  /*3750*/  S2UR UR42, SR_CgaCtaId ;  /* 0x00000000002a79c3 */ /* 0x000ee20000008800 */
[----:B------:R-:W-:Y:S01]  /*3760*/  UISETP.NE.AND UP0, UPT, UR12, 0x1, UPT ;  /* 0x000000010c00788c */ /* 0x000fe2000bf05270 */
[----:B------:R-:W-:Y:S01]  /*3770*/  IMAD.MOV.U32 R92, RZ, RZ, 0x1 ;  /* 0x00000001ff5c7424 */ /* 0x000fe200078e00ff */
[----:B------:R-:W-:Y:S01]  /*3780*/  LOP3.LUT R14, R14, 0xffffff00, RZ, 0xc0, !PT ;  /* 0xffffff000e0e7812 */ /* 0x000fe200078ec0ff */
[----:B------:R-:W-:Y:S01]  /*3790*/  UMOV UR43, 0x400 ;  /* 0x00000400002b7882 */ /* 0x000fe20000000000 */
[----:B------:R-:W-:Y:S01]  /*37a0*/  IMAD.MOV.U32 R93, RZ, RZ, RZ ;  /* 0x000000ffff5d7224 */ /* 0x000fe200078e00ff */
[----:B------:R-:W-:Y:S02]  /*37b0*/  ULOP3.LUT UR50, UR52, 0x1, URZ, 0xfc, !UPT ;  /* 0x0000000134327892 */ /* 0x000fe4000f8efc3f */
[----:B------:R-:W-:Y:S01]  /*37c0*/  IMAD.IADD R14, R19, 0x1, -R14 ;  /* 0x00000001130e7824 */ /* 0x000fe200078e0a0e */
[----:B------:R-:W-:-:S02]  /*37d0*/  ULOP3.LUT UR47, UR53, 0x1, URZ, 0xfc, !UPT ;  /* 0x00000001352f7892 */ /* 0x000fc4000f8efc3f */
[----:B------:R-:W-:Y:S01]  /*37e0*/  ULOP3.LUT UR48, UR51, 0x1, URZ, 0xfc, !UPT ;  /* 0x0000000133307892 */ /* 0x000fe2000f8efc3f */
[C---:B--2---:R-:W-:Y:S01]  /*37f0*/  IMAD.SHL.U32 R4, R14.reuse, 0x40, RZ ;  /* 0x000000400e047824 */ /* 0x044fe200078e00ff */
[----:B-1----:R-:W-:Y:S01]  /*3800*/  SHF.R.S32.HI R3, RZ, 0x1f, R14 ;  /* 0x0000001fff037819 */ /* 0x002fe2000001140e */
[C---:B------:R-:W-:Y:S01]  /*3810*/  VIADD R90, R14.reuse, 0x1f ;  /* 0x0000001f0e5a7836 */ /* 0x040fe20000000000 */
[-C--:B-----5:R-:W-:Y:S01]  /*3820*/  LEA.HI R0, R14, R14.reuse, RZ, 0x1 ;  /* 0x0000000e0e007211 */ /* 0x0a0fe200078f08ff */
[----:B------:R-:W-:Y:S01]  /*3830*/  UMOV UR36, URZ ;  /* 0x0000003f00247c82 */ /* 0x000fe20008000000 */
[CC--:B------:R-:W-:Y:S01]  /*3840*/  LEA.HI R2, R3.reuse, R14.reuse, RZ, 0x5 ;  /* 0x0000000e03027211 */ /* 0x0c0fe200078f28ff */
[----:B------:R-:W-:Y:S01]  /*3850*/  UMOV UR55, URZ ;  /* 0x0000003f00377c82 */ /* 0x000fe20008000000 */
[----:B------:R-:W-:Y:S01]  /*3860*/  SHF.R.S32.HI R0, RZ, 0x1, R0 ;  /* 0x00000001ff007819 */ /* 0x000fe20000011400 */
[----:B------:R-:W-:Y:S01]  /*3870*/  UMOV UR60, URZ ;  /* 0x0000003f003c7c82 */ /* 0x000fe20008000000 */
[----:B------:R-:W-:Y:S01]  /*3880*/  SHF.R.S32.HI R2, RZ, 0x5, R2 ;  /* 0x00000005ff027819 */ /* 0x000fe20000011402 */
[----:B------:R-:W-:Y:S01]  /*3890*/  UMOV UR37, URZ ;  /* 0x0000003f00257c82 */ /* 0x000fe20008000000 */
[CC--:B----4-:R-:W-:Y:S01]  /*38a0*/  LEA.HI R6, R3.reuse, R14.reuse, RZ, 0x4 ;  /* 0x0000000e03067211 */ /* 0x0d0fe200078f20ff */
[----:B---3--:R-:W-:Y:S01]  /*38b0*/  ULEA UR43, UR42, UR43, 0x18 ;  /* 0x0000002b2a2b7291 */ /* 0x008fe2000f8ec03f */
[----:B------:R-:W-:Y:S01]  /*38c0*/  LOP3.LUT R4, R4, 0x40, RZ, 0xc0, !PT ;  /* 0x0000004004047812 */ /* 0x000fe200078ec0ff */
[----:B------:R-:W-:Y:S01]  /*38d0*/  IMAD.SHL.U32 R5, R2, 0x10, RZ ;  /* 0x0000001002057824 */ /* 0x000fe200078e00ff */
[----:B------:R-:W-:Y:S01]  /*38e0*/  SHF.R.S32.HI R9, RZ, 0x4, R6 ;  /* 0x00000004ff097819 */ /* 0x000fe20000011406 */
[----:B------:R-:W-:Y:S01]  /*38f0*/  IMAD.SHL.U32 R2, R0, 0x80, RZ ;  /* 0x0000008000027824 */ /* 0x000fe200078e00ff */
[----:B------:R-:W-:Y:S01]  /*3900*/  LEA.HI R0, R3, R14, RZ, 0x3 ;  /* 0x0000000e03007211 */ /* 0x000fe200078f18ff */
[----:B------:R-:W-:Y:S01]  /*3910*/  UIADD3 UR49, UR43, 0x80, URZ ;  /* 0x000000802b317890 */ /* 0x000fe2000fffe03f */
[----:B------:R-:W-:Y:S01]  /*3920*/  LOP3.LUT R7, R4, 0x30, R5, 0xf8, !PT ;  /* 0x0000003004077812 */ /* 0x000fe200078ef805 */
[----:B------:R-:W-:Y:S01]  /*3930*/  @!UP0 UIADD3 UR49, UR43, URZ, URZ ;  /* 0x0000003f2b318290 */ /* 0x000fe2000fffe03f */
[----:B------:R-:W-:Y:S01]  /*3940*/  LEA.HI R6, R6, R9, RZ, 0x1 ;  /* 0x0000000906067211 */ /* 0x000fe200078f08ff */
[----:B------:R-:W-:Y:S01]  /*3950*/  UMOV UR38, URZ ;  /* 0x0000003f00267c82 */ /* 0x000fe20008000000 */
[----:B------:R-:W-:Y:S01]  /*3960*/  LOP3.LUT R5, R2, 0x180, RZ, 0xc0, !PT ;  /* 0x0000018002057812 */ /* 0x000fe200078ec0ff */
[----:B------:R-:W-:Y:S01]  /*3970*/  UIADD3 UR49, UR49, 0x38780, URZ ;  /* 0x0003878031317890 */ /* 0x000fe2000fffe03f */
[----:B------:R-:W-:-:S02]  /*3980*/  LOP3.LUT R6, R6, 0x7ffffe, RZ, 0xc0, !PT ;  /* 0x007ffffe06067812 */ /* 0x000fc400078ec0ff */
[----:B------:R-:W-:Y:S02]  /*3990*/  LOP3.LUT R4, R5, R4, RZ, 0xfc, !PT ;  /* 0x0000000405047212 */ /* 0x000fe400078efcff */
[----:B------:R-:W-:Y:S01]  /*39a0*/  LEA.HI R88, R3, R14, RZ, 0x7 ;  /* 0x0000000e03587211 */ /* 0x000fe200078f38ff */
[----:B------:R-:W-:Y:S01]  /*39b0*/  IMAD.IADD R9, R9, 0x1, -R6 ;  /* 0x0000000109097824 */ /* 0x000fe200078e0a06 */
[----:B------:R-:W-:Y:S02]  /*39c0*/  LOP3.LUT R0, R7, 0x8, R0, 0xf8, !PT ;  /* 0x0000000807007812 */ /* 0x000fe400078ef800 */
[----:B------:R-:W-:Y:S02]  /*39d0*/  SHF.R.U32.HI R4, RZ, 0x3, R4 ;  /* 0x00000003ff047819 */ /* 0x000fe40000011604 */
[----:B------:R-:W-:Y:S02]  /*39e0*/  SHF.R.S32.HI R88, RZ, 0x7, R88 ;  /* 0x00000007ff587819 */ /* 0x000fe40000011458 */
[----:B------:R-:W-:-:S03]  /*39f0*/  LOP3.LUT R0, R4, R0, R5, 0x1e, !PT ;  /* 0x0000000004007212 */ /* 0x000fc600078e1e05 */
[----:B------:R-:W-:-:S04]  /*3a00*/  IMAD R9, R88, 0x4, R9 ;  /* 0x0000000458097824 */ /* 0x000fc800078e0209 */
[----:B------:R-:W-:Y:S02]  /*3a10*/  IMAD.U32 R89, R9, 0x200, R0 ;  /* 0x0000020009597824 */ /* 0x000fe400078e0000 */
[----:B------:R-:W-:-:S07]  /*3a20*/  IMAD.MOV.U32 R0, RZ, RZ, 0x1 ;  /* 0x00000001ff007424 */ /* 0x000fce00078e00ff */
.L_x_97:
[----:B-1-3--:R-:W1:Y:S02]  /*3a30*/  LDC.64 R2, c[0x0][0x290] ;  /* 0x0000a400ff027b82 */ /* 0x00ae640000000a00 */
[----:B-1----:R-:W-:-:S05]  /*3a40*/  IMAD.WIDE R2, R18, 0xc, R2 ;  /* 0x0000000c12027825 */ /* 0x002fca00078e0202 */
[----:B------:R-:W2:Y:S01]  /*3a50*/  LDG.E R6, desc[UR56][R2.64+0x8] ;  /* 0x0000083802067981 */ /* 0x000ea2000c1e1900 */
[----:B------:R-:W-:Y:S01]  /*3a60*/  UMOV UR8, URZ ;  /* 0x0000003f00087c82 */ /* 0x000fe20008000000 */
[----:B------:R-:W-:Y:S01]  /*3a70*/  UMOV UR10, UR60 ;  /* 0x0000003c000a7c82 */ /* 0x000fe20008000000 */
[--C-:B------:R-:W-:Y:S01]  /*3a80*/  IMAD.MOV.U32 R91, RZ, RZ, R18.reuse ;  /* 0x000000ffff5b7224 */ /* 0x100fe200078e0012 */
[----:B-----5:R-:W1:Y:S01]  /*3a90*/  SHFL.IDX PT, R4, R88, RZ, 0x1f ;  /* 0x00001fff58047589 */ /* 0x020e6200000e0000 */
[----:B------:R-:W-:Y:S02]  /*3aa0*/  SHF.R.S32.HI R19, RZ, 0x1f, R18 ;  /* 0x0000001fff137819 */ /* 0x000fe40000011412 */
[----:B------:R-:W-:Y:S02]  /*3ab0*/  CS2R R86, SRZ ;  /* 0x0000000000567805 */ /* 0x000fe4000001ff00 */
[----:B------:R-:W-:Y:S02]  /*3ac0*/  CS2R R24, SRZ ;  /* 0x0000000000187805 */ /* 0x000fe4000001ff00 */
[----:B------:R-:W-:-:S02]  /*3ad0*/  CS2R R26, SRZ ;  /* 0x00000000001a7805 */ /* 0x000fc4000001ff00 */
[----:B------:R-:W-:Y:S02]  /*3ae0*/  CS2R R28, SRZ ;  /* 0x00000000001c7805 */ /* 0x000fe4000001ff00 */
[----:B------:R-:W-:Y:S02]  /*3af0*/  CS2R R30, SRZ ;  /* 0x00000000001e7805 */ /* 0x000fe4000001ff00 */
[----:B------:R-:W-:Y:S02]  /*3b00*/  CS2R R32, SRZ ;  /* 0x0000000000207805 */ /* 0x000fe4000001ff00 */
        /* <DEDUP_REMOVED lines=16> */
[----:B-1----:R-:W-:Y:S01]  /*3c10*/  R2UR UR4, R4 ;  /* 0x00000000040472ca */ /* 0x002fe200000e0000 */
[----:B------:R-:W-:Y:S01]  /*3c20*/  IMAD.U32 R4, RZ, RZ, UR37 ;  /* 0x00000025ff047e24 */ /* 0x000fe2000f8e00ff */
        /* <DEDUP_REMOVED lines=9> */
[----:B------:R-:W-:Y:S01]  /*3cc0*/  CS2R R84, SRZ ;  /* 0x0000000000547805 */ /* 0x000fe2000001ff00 */
[----:B------:R-:W-:-:S04]  /*3cd0*/  ULEA.HI UR5, UR4, UR4, URZ, 0x1 ;  /* 0x0000000404057291 */ /* 0x000fc8000f8f083f */
[----:B------:R-:W-:-:S04]  /*3ce0*/  ULOP3.LUT UR5, UR5, 0x1e, URZ, 0xc0, !UPT ;  /* 0x0000001e05057892 */ /* 0x000fc8000f8ec03f */
[----:B------:R-:W-:-:S04]  /*3cf0*/  UIADD3 UR5, UR4, -UR5, URZ ;  /* 0x8000000504057290 */ /* 0x000fc8000fffe03f */
[----:B------:R-:W-:-:S04]  /*3d00*/  ULEA UR5, UR5, UR43, 0xd ;  /* 0x0000002b05057291 */ /* 0x000fc8000f8e683f */
[----:B------:R-:W-:-:S04]  /*3d10*/  USHF.R.U32.HI UR5, URZ, 0x4, UR5 ;  /* 0x000000043f057899 */ /* 0x000fc80008011605 */
[----:B------:R-:W-:-:S04]  /*3d20*/  ULOP3.LUT UR5, UR5, 0x3fff, URZ, 0xc0, !UPT ;  /* 0x00003fff05057892 */ /* 0x000fc8000f8ec03f */
[----:B------:R-:W-:Y:S01]  /*3d30*/  ULOP3.LUT UR9, UR5, 0x10000, URZ, 0xfc, !UPT ;  /* 0x0001000005097892 */ /* 0x000fe2000f8efc3f */
[----:B--2---:R-:W-:-:S13]  /*3d40*/  ISETP.GE.AND P0, PT, R6, 0x1, PT ;  /* 0x000000010600780c */ /* 0x004fda0003f06270 */
[----:B------:R-:W-:Y:S05]  /*3d50*/  @!P0 BRA `(.L_x_33) ;  /* 0x0000000000d88947 */ /* 0x000fea0003800000 */
[----:B------:R-:W-:-:S06]  /*3d60*/  UISETP.NE.AND UP0, UPT, UR50, 0x3, UPT ;  /* 0x000000033200788c */ /* 0x000fcc000bf05270 */
[----:B------:R-:W-:-:S13]  /*3d70*/  PLOP3.LUT P1, PT, PT, PT, UP0, 0x80, 0x0 ;  /* 0x000000000000781c */ /* 0x000fda0003f2f008 */
[----:B------:R-:W-:Y:S05]  /*3d80*/  @!P1 BRA `(.L_x_34) ;  /* 0x0000000000049947 */ /* 0x000fea0003800000 */
[----:B------:R-:W-:Y:S01]  /*3d90*/  BPT.TRAP 0x1 ;  /* 0x000000040000795c */ /* 0x000fe20000300000 */
.L_x_34:
[----:B------:R-:W-:Y:S01]  /*3da0*/  ULEA UR4, UR60, UR43, 0x3 ;  /* 0x0000002b3c047291 */ /* 0x000fe2000f8e183f */
[----:B------:R-:W-:-:S05]  /*3db0*/  IMAD.U32 R2, RZ, RZ, UR37 ;  /* 0x00000025ff027e24 */ /* 0x000fca000f8e00ff */
[----:B------:R-:W-:-:S04]  /*3dc0*/  SHF.L.U32 R2, R2, 0x1f, RZ ;  /* 0x0000001f02027819 */ /* 0x000fc800000006ff */
[----:B------:R1:W2:Y:S01]  /*3dd0*/  SYNCS.PHASECHK.TRANS64.TRYWAIT P0, [UR4+0x38480], R2 ;  /* 0x03848002ff0075a7 */ /* 0x0002a20008000144 */
[----:B------:R-:W-:Y:S05]  /*3de0*/  @!P1 BRA `(.L_x_35) ;  /* 0x0000000000049947 */ /* 0x000fea0003800000 */
[----:B------:R-:W-:Y:S01]  /*3df0*/  BPT.TRAP 0x1 ;  /* 0x000000040000795c */ /* 0x000fe20000300000 */
.L_x_35:
[----:B--2---:R-:W-:Y:S05]  /*3e00*/  @P0 BRA `(.L_x_36) ;  /* 0x0000000000080947 */ /* 0x004fea0003800000 */
[----:B------:R-:W2:Y:S02]  /*3e10*/  SYNCS.PHASECHK.TRANS64.TRYWAIT P0, [UR4+0x38480], R2 ;  /* 0x03848002ff0075a7 */ /* 0x000ea40008000144 */
[----:B--2---:R-:W-:Y:S05]  /*3e20*/  @!P0 BRA `(.L_x_37) ;  /* 0x0000008800248947 */ /* 0x004fea0003800000 */
.L_x_36:
[----:B------:R-:W-:Y:S01]  /*3e30*/  UIADD3 UR4, UR43, 0x18000, URZ ;  /* 0x000180002b047890 */ /* 0x000fe2000fffe03f */
[----:B------:R-:W-:Y:S01]  /*3e40*/  WARPGROUP.ARRIVE ;  /* 0x00000000000079c5 */ /* 0x000fe20000000000 */
[----:B------:R-:W-:Y:S02]  /*3e50*/  ULEA UR8, UR60, UR9, 0xa ;  /* 0x000000093c087291 */ /* 0x000fe4000f8e503f */
[----:B------:R-:W-:Y:S01]  /*3e60*/  USHF.R.U32.HI UR4, URZ, 0x4, UR4 ;  /* 0x000000043f047899 */ /* 0x000fe20008011604 */
[----:B------:R-:W-:Y:S01]  /*3e70*/  UMOV UR5, 0x40000040 ;  /* 0x4000004000057882 */ /* 0x000fe20000000000 */
[----:B------:R-:W-:Y:S02]  /*3e80*/  UMOV UR7, 0x40000040 ;  /* 0x4000004000077882 */ /* 0x000fe40000000000 */
[----:B------:R-:W-:-:S04]  /*3e90*/  ULOP3.LUT UR4, UR4, 0x3fff, URZ, 0xc0, !UPT ;  /* 0x00003fff04047892 */ /* 0x000fc8000f8ec03f */
[----:B------:R-:W-:-:S04]  /*3ea0*/  ULOP3.LUT UR4, UR4, 0x10000, URZ, 0xfc, !UPT ;  /* 0x0001000004047892 */ /* 0x000fc8000f8efc3f */
[----:B------:R-:W-:-:S03]  /*3eb0*/  ULEA UR10, UR60, UR4, 0xa ;  /* 0x000000043c0a7291 */ /* 0x000fc6000f8e503f */
[----:B------:R-:W-:-:S04]  /*3ec0*/  UMOV UR4, UR8 ;  /* 0x0000000800047c82 */ /* 0x000fc80008000000 */
[----:B------:R-:W-:Y:S02]  /*3ed0*/  UMOV UR6, UR10 ;  /* 0x0000000a00067c82 */ /* 0x000fe40008000000 */
[----:B------:R-:W-:Y:S01]  /*3ee0*/  QGMMA.64x128x32.F32.E4M3.E4M3 R24, gdesc[UR4], RZ, !UPT, gsb0 ;  /* 0x01e00000041879f3 */ /* 0x000fe2000c0008ff */
[----:B------:R-:W-:Y:S02]  /*3ef0*/  UIADD3 UR4, UR8, 0x2, URZ ;  /* 0x0000000208047890 */ /* 0x000fe4000fffe03f */
[----:B------:R-:W-:Y:S01]  /*3f00*/  UIADD3 UR6, UR10, 0x2, URZ ;  /* 0x000000020a067890 */ /* 0x000fe2000fffe03f */
[----:B------:R-:W-:Y:S01]  /*3f10*/  UMOV UR5, 0x40000040 ;  /* 0x4000004000057882 */ /* 0x000fe20000000000 */
[----:B------:R-:W-:Y:S01]  /*3f20*/  UMOV UR7, 0x40000040 ;  /* 0x4000004000077882 */ /* 0x000fe20000000000 */
[----:B------:R-:W-:Y:S02]  /*3f30*/  WARPGROUP.DEPBAR.LE gsb0, 0x0 ;  /* 0x00008000000079c5 */ /* 0x000fe40000010000 */
[----:B------:R-:W-:-:S06]  /*3f40*/  WARPGROUP.ARRIVE ;  /* 0x00000000000079c5 */ /* 0x000fcc0000000000 */
[----:B------:R-:W-:Y:S01]  /*3f50*/  QGMMA.64x128x32.F32.E4M3.E4M3 R24, gdesc[UR4], R24, gsb0 ;  /* 0x01e00000041879f3 */ /* 0x000fe20008000818 */
        /* <DEDUP_REMOVED lines=11> */
[----:B------:R-:W-:Y:S01]  /*4010*/  UIADD3 UR10, UR60, 0x1, URZ ;  /* 0x000000013c0a7890 */ /* 0x000fe2000fffe03f */
[----:B------:R-:W-:-:S03]  /*4020*/  UMOV UR8, 0x1 ;  /* 0x0000000100087882 */ /* 0x000fc60000000000 */
[----:B------:R-:W-:-:S04]  /*4030*/  UISETP.NE.AND UP0, UPT, UR10, 0x6, UPT ;  /* 0x000000060a00788c */ /* 0x000fc8000bf05270 */
[----:B------:R-:W-:Y:S01]  /*4040*/  USEL UR10, UR10, URZ, UP0 ;  /* 0x0000003f0a0a7287 */ /* 0x000fe20008000000 */
[----:B------:R-:W-:Y:S02]  /*4050*/  WARPGROUP.DEPBAR.LE gsb0, 0x0 ;  /* 0x00008000000079c5 */ /* 0x000fe40000010000 */
[----:B------:R-:W-:-:S06]  /*4060*/  WARPGROUP.ARRIVE ;  /* 0x00000000000079c5 */ /* 0x000fcc0000000000 */
[----:B------:R-:W-:Y:S01]  /*4070*/  QGMMA.64x128x32.F32.E4M3.E4M3 R24, gdesc[UR4], R24, gsb0 ;  /* 0x01e00000041879f3 */ /* 0x000fe20008000818 */
[----:B------:R-:W-:-:S04]  /*4080*/  USEL UR4, URZ, 0x1, UP0 ;  /* 0x000000013f047887 */ /* 0x000fc80008000000 */
[----:B------:R-:W-:-:S06]  /*4090*/  ULOP3.LUT UR4, UR37, UR4, URZ, 0x3c, !UPT ;  /* 0x0000000425047292 */ /* 0x000fcc000f8e3c3f */
[----:B------:R-:W-:Y:S01]  /*40a0*/  IMAD.U32 R4, RZ, RZ, UR4 ;  /* 0x00000004ff047e24 */ /* 0x000fe2000f8e00ff */
[----:B------:R-:W-:-:S06]  /*40b0*/  WARPGROUP.DEPBAR.LE gsb0, 0x0 ;  /* 0x00008000000079c5 */ /* 0x000fcc0000010000 */
.L_x_33:
[----:B-12---:R-:W-:-:S05]  /*40c0*/  VIADD R2, R6, 0x7f ;  /* 0x0000007f06027836 */ /* 0x006fca0000000000 */
[----:B------:R-:W-:-:S04]  /*40d0*/  SHF.R.S32.HI R3, RZ, 0x1f, R2 ;  /* 0x0000001fff037819 */ /* 0x000fc80000011402 */
[----:B------:R-:W-:-:S04]  /*40e0*/  LEA.HI R3, R3, R2, RZ, 0x7 ;  /* 0x0000000203037211 */ /* 0x000fc800078f38ff */
[----:B------:R-:W-:-:S04]  /*40f0*/  SHF.R.S32.HI R3, RZ, 0x7, R3 ;  /* 0x00000007ff037819 */ /* 0x000fc80000011403 */
[----:B------:R-:W-:-:S05]  /*4100*/  VIMNMX R2, R3, 0x1, PT ;  /* 0x0000000103027848 */ /* 0x000fca0003fe0100 */
[----:B------:R-:W-:-:S05]  /*4110*/  IMAD.IADD R7, R3, 0x1, -R2 ;  /* 0x0000000103077824 */ /* 0x000fca00078e0a02 */
[----:B------:R-:W-:-:S13]  /*4120*/  ISETP.GE.AND P0, PT, R7, 0x1, PT ;  /* 0x000000010700780c */ /* 0x000fda0003f06270 */
[----:B------:R-:W-:Y:S05]  /*4130*/  @!P0 BRA `(.L_x_38) ;  /* 0x00000004001c8947 */ /* 0x000fea0003800000 */
[----:B------:R-:W-:Y:S02]  /*4140*/  IMAD.MOV.U32 R2, RZ, RZ, R7 ;  /* 0x000000ffff027224 */ /* 0x000fe400078e0007 */
[----:B------:R-:W-:-:S07]  /*4150*/  IMAD.U32 R3, RZ, RZ, UR60 ;  /* 0x0000003cff037e24 */ /* 0x000fce000f8e00ff */
.L_x_45:
[----:B------:R-:W-:-:S06]  /*4160*/  UISETP.NE.AND UP0, UPT, UR50, 0x3, UPT ;  /* 0x000000033200788c */ /* 0x000fcc000bf05270 */
[----:B------:R-:W-:-:S13]  /*4170*/  PLOP3.LUT P1, PT, PT, PT, UP0, 0x80, 0x0 ;  /* 0x000000000000781c */ /* 0x000fda0003f2f008 */
[----:B------:R-:W-:Y:S05]  /*4180*/  @!P1 BRA `(.L_x_39) ;  /* 0x0000000000049947 */ /* 0x000fea0003800000 */
[----:B------:R-:W-:Y:S01]  /*4190*/  BPT.TRAP 0x1 ;  /* 0x000000040000795c */ /* 0x000fe20000300000 */
.L_x_39:
[----:B------:R-:W-:Y:S01]  /*41a0*/  ULEA UR4, UR10, UR43, 0x3 ;  /* 0x0000002b0a047291 */ /* 0x000fe2000f8e183f */
[----:B------:R-:W-:-:S08]  /*41b0*/  SHF.L.U32 R5, R4, 0x1f, RZ ;  /* 0x0000001f04057819 */ /* 0x000fd000000006ff */
[----:B------:R1:W2:Y:S01]  /*41c0*/  SYNCS.PHASECHK.TRANS64.TRYWAIT P0, [UR4+0x38480], R5 ;  /* 0x03848005ff0075a7 */ /* 0x0002a20008000144 */
[----:B------:R-:W-:Y:S05]  /*41d0*/  @!P1 BRA `(.L_x_40) ;  /* 0x0000000000049947 */ /* 0x000fea0003800000 */
[----:B------:R-:W-:Y:S01]  /*41e0*/  BPT.TRAP 0x1 ;  /* 0x000000040000795c */ /* 0x000fe20000300000 */
.L_x_40:
[----:B--2---:R-:W-:Y:S05]  /*41f0*/  @P0 BRA `(.L_x_41) ;  /* 0x0000000000080947 */ /* 0x004fea0003800000 */
[----:B------:R-:W2:Y:S02]  /*4200*/  SYNCS.PHASECHK.TRANS64.TRYWAIT P0, [UR4+0x38480], R5 ;  /* 0x03848005ff0075a7 */ /* 0x000ea40008000144 */
[----:B--2---:R-:W-:Y:S05]  /*4210*/  @!P0 BRA `(.L_x_42) ;  /* 0x0000008400408947 */ /* 0x004fea0003800000 */
.L_x_41:
[----:B------:R-:W-:Y:S01]  /*4220*/  UIADD3 UR4, UR43, 0x18000, URZ ;  /* 0x000180002b047890 */ /* 0x000fe2000fffe03f */
[----:B------:R-:W-:Y:S01]  /*4230*/  WARPGROUP.ARRIVE ;  /* 0x00000000000079c5 */ /* 0x000fe20000000000 */
[----:B------:R-:W-:Y:S02]  /*4240*/  UISETP.NE.U32.AND UP0, UPT, UR8, URZ, UPT ;  /* 0x0000003f0800728c */ /* 0x000fe4000bf05070 */
[----:B------:R-:W-:Y:S02]  /*4250*/  USHF.R.U32.HI UR4, URZ, 0x4, UR4 ;  /* 0x000000043f047899 */ /* 0x000fe40008011604 */
[----:B------:R-:W-:Y:S02]  /*4260*/  ULEA UR11, UR10, UR9, 0xa ;  /* 0x000000090a0b7291 */ /* 0x000fe4000f8e503f */
[----:B------:R-:W-:Y:S01]  /*4270*/  ULOP3.LUT UR4, UR4, 0x3fff, URZ, 0xc0, !UPT ;  /* 0x00003fff04047892 */ /* 0x000fe2000f8ec03f */
[----:B------:R-:W-:Y:S01]  /*4280*/  UMOV UR5, 0x40000040 ;  /* 0x4000004000057882 */ /* 0x000fe20000000000 */
[----:B------:R-:W-:-:S02]  /*4290*/  UMOV UR7, 0x40000040 ;  /* 0x4000004000077882 */ /* 0x000fc40000000000 */
[----:B------:R-:W-:-:S04]  /*42a0*/  ULOP3.LUT UR4, UR4, 0x10000, URZ, 0xfc, !UPT ;  /* 0x0001000004047892 */ /* 0x000fc8000f8efc3f */
[----:B------:R-:W-:-:S03]  /*42b0*/  ULEA UR12, UR10, UR4, 0xa ;  /* 0x000000040a0c7291 */ /* 0x000fc6000f8e503f */
[----:B------:R-:W-:-:S04]  /*42c0*/  UMOV UR4, UR11 ;  /* 0x0000000b00047c82 */ /* 0x000fc80008000000 */
[----:B------:R-:W-:Y:S02]  /*42d0*/  UMOV UR6, UR12 ;  /* 0x0000000c00067c82 */ /* 0x000fe40008000000 */
[----:B------:R-:W-:Y:S01]  /*42e0*/  QGMMA.64x128x32.F32.E4M3.E4M3 R24, gdesc[UR4], R24, UP0, gsb0 ;  /* 0x01e00000041879f3 */ /* 0x000fe2000b800818 */
[----:B------:R-:W-:Y:S02]  /*42f0*/  UIADD3 UR4, UR11, 0x2, URZ ;  /* 0x000000020b047890 */ /* 0x000fe4000fffe03f */
[----:B------:R-:W-:Y:S01]  /*4300*/  UIADD3 UR6, UR12, 0x2, URZ ;  /* 0x000000020c067890 */ /* 0x000fe2000fffe03f */
[----:B------:R-:W-:Y:S01]  /*4310*/  UMOV UR5, 0x40000040 ;  /* 0x4000004000057882 */ /* 0x000fe20000000000 */
[----:B------:R-:W-:Y:S01]  /*4320*/  UMOV UR7, 0x40000040 ;  /* 0x4000004000077882 */ /* 0x000fe20000000000 */
[----:B------:R-:W-:Y:S02]  /*4330*/  WARPGROUP.DEPBAR.LE gsb0, 0x0 ;  /* 0x00008000000079c5 */ /* 0x000fe40000010000 */
[----:B------:R-:W-:-:S06]  /*4340*/  WARPGROUP.ARRIVE ;  /* 0x00000000000079c5 */ /* 0x000fcc0000000000 */
        /* <DEDUP_REMOVED lines=14> */
[----:B------:R-:W-:Y:S03]  /*4430*/  QGMMA.64x128x32.F32.E4M3.E4M3 R24, gdesc[UR4], R24, UP0, gsb0 ;  /* 0x01e00000041879f3 */ /* 0x000fe6000b800818 */
[----:B------:R-:W-:Y:S02]  /*4440*/  WARPGROUP.DEPBAR.LE gsb0, 0x0 ;  /* 0x00008000000079c5 */ /* 0x000fe40000010000 */
[----:B------:R-:W-:Y:S05]  /*4450*/  @!P1 BRA `(.L_x_43) ;  /* 0x0000000000049947 */ /* 0x000fea0003800000 */
[----:B------:R-:W-:Y:S01]  /*4460*/  BPT.TRAP 0x1 ;  /* 0x000000040000795c */ /* 0x000fe20000300000 */
.L_x_43:
[----:B------:R-:W-:Y:S01]  /*4470*/  ISETP.NE.AND P0, PT, R23, RZ, PT ;  /* 0x000000ff1700720c */ /* 0x000fe20003f05270 */
[----:B------:R-:W-:-:S12]  /*4480*/  UISETP.GT.U32.AND UP0, UPT, UR52, 0x1, UPT ;  /* 0x000000013400788c */ /* 0x000fd8000bf04070 */
[----:B-12---:R-:W-:-:S05]  /*4490*/  @P0 LEA R5, R3, UR43, 0x3 ;  /* 0x0000002b03050c11 */ /* 0x006fca000f8e18ff */
[----:B------:R-:W-:-:S05]  /*44a0*/  @P0 VIADD R5, R5, 0x384b0 ;  /* 0x000384b005050836 */ /* 0x000fca0000000000 */
[----:B------:R-:W-:-:S04]  /*44b0*/  @P0 PRMT R5, R22, 0x654, R5 ;  /* 0x0000065416050816 */ /* 0x000fc80000000005 */
[----:B------:R1:W-:Y:S01]  /*44c0*/  @P0 SYNCS.ARRIVE.TRANS64.RED.A1T0 RZ, [R5+URZ], RZ ;  /* 0x000000ff05ff09a7 */ /* 0x0003e2000810043f */
[----:B------:R-:W-:-:S13]  /*44d0*/  PLOP3.LUT P0, PT, PT, PT, UP0, 0x80, 0x0 ;  /* 0x000000000000781c */ /* 0x000fda0003f0f008 */
[----:B-1----:R-:W-:Y:S05]  /*44e0*/  @P0 BRA `(.L_x_44) ;  /* 0x0000000000040947 */ /* 0x002fea0003800000 */
[----:B------:R-:W-:Y:S01]  /*44f0*/  BPT.TRAP 0x1 ;  /* 0x000000040000795c */ /* 0x000fe20000300000 */
.L_x_44:
[----:B------:R-:W-:Y:S01]  /*4500*/  UIADD3 UR10, UR10, 0x1, URZ ;  /* 0x000000010a0a7890 */ /* 0x000fe2000fffe03f */
[C---:B------:R-:W-:Y:S01]  /*4510*/  ISETP.GT.AND P1, PT, R2.reuse, 0x1, PT ;  /* 0x000000010200780c */ /* 0x040fe20003f24270 */
[----:B------:R-:W-:Y:S02]  /*4520*/  VIADD R3, R3, 0x1 ;  /* 0x0000000103037836 */ /* 0x000fe40000000000 */
[----:B------:R-:W-:Y:S01]  /*4530*/  UISETP.NE.AND UP0, UPT, UR10, 0x6, UPT ;  /* 0x000000060a00788c */ /* 0x000fe2000bf05270 */
[----:B------:R-:W-:Y:S02]  /*4540*/  VIADD R2, R2, 0xffffffff ;  /* 0xffffffff02027836 */ /* 0x000fe40000000000 */
[C---:B------:R-:W-:Y:S01]  /*4550*/  ISETP.NE.AND P0, PT, R3.reuse, 0x6, PT ;  /* 0x000000060300780c */ /* 0x040fe20003f05270 */
[----:B------:R-:W-:Y:S02]  /*4560*/  USEL UR4, URZ, 0x1, UP0 ;  /* 0x000000013f047887 */ /* 0x000fe40008000000 */
[----:B------:R-:W-:Y:S01]  /*4570*/  USEL UR10, UR10, URZ, UP0 ;  /* 0x0000003f0a0a7287 */ /* 0x000fe20008000000 */
[----:B------:R-:W-:-:S03]  /*4580*/  SEL R3, R3, RZ, P0 ;  /* 0x000000ff03037207 */ /* 0x000fc60000000000 */
[----:B------:R-:W-:Y:S01]  /*4590*/  LOP3.LUT R4, R4, UR4, RZ, 0x3c, !PT ;  /* 0x0000000404047c12 */ /* 0x000fe2000f8e3cff */
[----:B------:R-:W-:Y:S07]  /*45a0*/  @P1 BRA `(.L_x_45) ;  /* 0xfffffff800ec1947 */ /* 0x000fee000383ffff */
.L_x_38:
[----:B------:R-:W-:-:S13]  /*45b0*/  ISETP.GE.AND P0, PT, R6, 0x1, PT ;  /* 0x000000010600780c */ /* 0x000fda0003f06270 */
[----:B------:R-:W-:Y:S05]  /*45c0*/  @!P0 BRA `(.L_x_46) ;  /* 0x0000000000448947 */ /* 0x000fea0003800000 */
[----:B------:R-:W-:-:S06]  /*45d0*/  UISETP.NE.AND UP0, UPT, UR50, 0x3, UPT ;  /* 0x000000033200788c */ /* 0x000fcc000bf05270 */
[----:B------:R-:W-:-:S13]  /*45e0*/  PLOP3.LUT P0, PT, PT, PT, UP0, 0x80, 0x0 ;  /* 0x000000000000781c */ /* 0x000fda0003f0f008 */
[----:B------:R-:W-:Y:S05]  /*45f0*/  @!P0 BRA `(.L_x_47) ;  /* 0x0000000000048947 */ /* 0x000fea0003800000 */
[----:B------:R-:W-:Y:S01]  /*4600*/  BPT.TRAP 0x1 ;  /* 0x000000040000795c */ /* 0x000fe20000300000 */
.L_x_47:
[----:B------:R-:W-:Y:S01]  /*4610*/  ISETP.NE.AND P0, PT, R23, RZ, PT ;  /* 0x000000ff1700720c */ /* 0x000fe20003f05270 */
[----:B------:R-:W-:-:S12]  /*4620*/  UISETP.GT.U32.AND UP0, UPT, UR52, 0x1, UPT ;  /* 0x000000013400788c */ /* 0x000fd8000bf04070 */
[----:B------:R-:W-:-:S04]  /*4630*/  @P0 VIADD R4, R7, UR60 ;  /* 0x0000003c07040c36 */ /* 0x000fc80008000000 */
[----:B------:R-:W-:-:S05]  /*4640*/  @P0 IMAD.WIDE.U32 R2, R4, -0x55555555, RZ ;  /* 0xaaaaaaab04020825 */ /* 0x000fca00078e00ff */
[----:B------:R-:W-:-:S05]  /*4650*/  @P0 SHF.R.U32.HI R3, RZ, 0x2, R3 ;  /* 0x00000002ff030819 */ /* 0x000fca0000011603 */
[----:B------:R-:W-:-:S05]  /*4660*/  @P0 IMAD R4, R3, -0x6, R4 ;  /* 0xfffffffa03040824 */ /* 0x000fca00078e0204 */
[----:B------:R-:W-:-:S05]  /*4670*/  @P0 LEA R4, R4, UR43, 0x3 ;  /* 0x0000002b04040c11 */ /* 0x000fca000f8e18ff */
[----:B------:R-:W-:-:S05]  /*4680*/  @P0 VIADD R3, R4, 0x384b0 ;  /* 0x000384b004030836 */ /* 0x000fca0000000000 */
[----:B------:R-:W-:-:S04]  /*4690*/  @P0 PRMT R3, R22, 0x654, R3 ;  /* 0x0000065416030816 */ /* 0x000fc80000000003 */
[----:B------:R1:W-:Y:S01]  /*46a0*/  @P0 SYNCS.ARRIVE.TRANS64.RED.A1T0 RZ, [R3+URZ], RZ ;  /* 0x000000ff03ff09a7 */ /* 0x0003e2000810043f */
[----:B------:R-:W-:-:S13]  /*46b0*/  PLOP3.LUT P0, PT, PT, PT, UP0, 0x80, 0x0 ;  /* 0x000000000000781c */ /* 0x000fda0003f0f008 */
[----:B-1----:R-:W-:Y:S05]  /*46c0*/  @P0 BRA `(.L_x_46) ;  /* 0x0000000000040947 */ /* 0x002fea0003800000 */
[----:B------:R-:W-:Y:S01]  /*46d0*/  BPT.TRAP 0x1 ;  /* 0x000000040000795c */ /* 0x000fe20000300000 */
.L_x_46:
[----:B------:R-:W-:Y:S02]  /*46e0*/  R2UR UR4, R6 ;  /* 0x00000000060472ca */ /* 0x000fe400000e0000 */
[----:B------:R-:W-:Y:S02]  /*46f0*/  R2UR UR45, R16 ;  /* 0x00000000102d72ca */ /* 0x000fe400000e0000 */
[----:B------:R-:W-:Y:S02]  /*4700*/  R2UR UR46, R17 ;  /* 0x00000000112e72ca */ /* 0x000fe400000e0000 */
[----:B------:R-:W-:-:S07]  /*4710*/  LOP3.LUT P0, RZ, R0, 0xff, RZ, 0xc0, !PT ;  /* 0x000000ff00ff7812 */ /* 0x000fce000780c0ff */
[----:B------:R-:W-:Y:S02]  /*4720*/  UIADD3 UR4, UR4, 0x7f, URZ ;  /* 0x0000007f04047890 */ /* 0x000fe4000fffe03f */
[----:B------:R-:W-:Y:S02]  /*4730*/  USHF.L.U32 UR45, UR45, 0x7, URZ ;  /* 0x000000072d2d7899 */ /* 0x000fe4000800063f */
[----:B------:R-:W-:Y:S02]  /*4740*/  USHF.R.S32.HI UR5, URZ, 0x1f, UR4 ;  /* 0x0000001f3f057899 */ /* 0x000fe40008011404 */
[----:B------:R-:W-:Y:S02]  /*4750*/  USHF.L.U32 UR46, UR46, 0x7, URZ ;  /* 0x000000072e2e7899 */ /* 0x000fe4000800063f */
[----:B------:R-:W-:Y:S02]  /*4760*/  ULEA.HI UR5, UR5, UR4, URZ, 0x7 ;  /* 0x0000000405057291 */ /* 0x000fe4000f8f383f */
[----:B------:R-:W-:-:S02]  /*4770*/  UIADD3 UR4, UR43, 0x30000, URZ ;  /* 0x000300002b047890 */ /* 0x000fc4000fffe03f */
[----:B------:R-:W-:Y:S02]  /*4780*/  USHF.R.S32.HI UR5, URZ, 0x7, UR5 ;  /* 0x000000073f057899 */ /* 0x000fe40008011405 */
[----:B------:R-:W-:Y:S02]  /*4790*/  ULOP3.LUT UP2, URZ, UR4, 0x3ff, URZ, 0xc0, !UPT ;  /* 0x000003ff043f7892 */ /* 0x000fe4000f84c03f */
[----:B------:R-:W-:Y:S02]  /*47a0*/  UIADD3 UR60, UR5, UR60, URZ ;  /* 0x0000003c053c7290 */ /* 0x000fe4000fffe03f */
[----:B------:R-:W-:Y:S02]  /*47b0*/  UISETP.GE.U32.AND UP1, UPT, UR5, 0x6, UPT ;  /* 0x000000060500788c */ /* 0x000fe4000bf26070 */
[----:B------:R-:W-:Y:S01]  /*47c0*/  UISETP.GT.U32.AND UP0, UPT, UR60, 0x5, UPT ;  /* 0x000000053c00788c */ /* 0x000fe2000bf04070 */
[----:B------:R-:W-:-:S03]  /*47d0*/  PLOP3.LUT P1, PT, PT, PT, UP2, 0x80, 0x0 ;  /* 0x000000000000781c */ /* 0x000fc60003f2f028 */
[----:B------:R-:W-:-:S04]  /*47e0*/  UISETP.LT.U32.AND UP0, UPT, UR5, 0x6, UP0 ;  /* 0x000000060500788c */ /* 0x000fc80008701070 */
[----:B------:R-:W-:Y:S02]  /*47f0*/  USEL UR6, URZ, 0x1, !UP0 ;  /* 0x000000013f067887 */ /* 0x000fe4000c000000 */
[----:B------:R-:W-:Y:S02]  /*4800*/  @UP1 UIMAD.WIDE.U32 UR4, UR60, -0x55555555, URZ ;  /* 0xaaaaaaab3c0418a5 */ /* 0x000fe4000f8e003f */
[----:B------:R-:W-:Y:S02]  /*4810*/  ULOP3.LUT UR37, UR37, UR6, URZ, 0x3c, !UPT ;  /* 0x0000000625257292 */ /* 0x000fe4000f8e3c3f */
[----:B------:R-:W-:-:S04]  /*4820*/  @UP1 USHF.R.U32.HI UR4, URZ, 0x2, UR5 ;  /* 0x000000023f041899 */ /* 0x000fc80008011605 */
[----:B------:R-:W-:Y:S01]  /*4830*/  @UP1 ULOP3.LUT UR37, UR37, 0x1, UR4, 0x78, !UPT ;  /* 0x0000000125251892 */ /* 0x000fe2000f8e7804 */
[----:B------:R-:W-:Y:S11]  /*4840*/  @!P0 BRA `(.L_x_48) ;  /* 0x00000000000c8947 */ /* 0x000ff60003800000 */
[----:B------:R-:W-:-:S04]  /*4850*/  DEPBAR {5,4,3,2,1,0} ;  /* 0x0000003f0000791a */ /* 0x000fc80000000000 */
[----:B------:R1:W-:Y:S02]  /*4860*/  UTMACCTL.IV [UR58] ;  /* 0x000000003a0079b9 */ /* 0x0003e40008000000 */
[----:B-1----:R-:W-:Y:S01]  /*4870*/  NOP ;  /* 0x0000000000007918 */ /* 0x002fe20000000000 */
.L_x_48:
[----:B------:R-:W-:Y:S05]  /*4880*/  @!P1 BRA `(.L_x_49) ;  /* 0x00000000007c9947 */ /* 0x000fea0003800000 */
[----:B------:R-:W-:Y:S01]  /*4890*/  MOV R2, 0x0 ;  /* 0x0000000000027802 */ /* 0x000fe20000000f00 */
[----:B------:R-:W-:Y:S01]  /*48a0*/  ULDC.64 UR4, c[0x4][0x68] ;  /* 0x01001a0000047ab9 */ /* 0x000fe20000000a00 */
[----:B------:R-:W-:Y:S01]  /*48b0*/  ULDC.64 UR6, c[0x4][0x8] ;  /* 0x0100020000067ab9 */ /* 0x000fe20000000a00 */
[----:B------:R-:W-:Y:S01]  /*48c0*/  IMAD.U32 R4, RZ, RZ, UR4 ;  /* 0x00000004ff047e24 */ /* 0x000fe2000f8e00ff */
[----:B------:R1:W2:Y:S01]  /*48d0*/  LDC.64 R14, c[0x4][R2] ;  /* 0x01000000020e7b82 */ /* 0x0002a20000000a00 */
[----:B------:R-:W-:Y:S01]  /*48e0*/  IMAD.U32 R5, RZ, RZ, UR5 ;  /* 0x00000005ff057e24 */ /* 0x000fe2000f8e00ff */
[----:B------:R-:W-:Y:S01]  /*48f0*/  ULDC.64 UR4, c[0x4][0x70] ;  /* 0x01001c0000047ab9 */ /* 0x000fe20000000a00 */
[----:B------:R-:W-:Y:S02]  /*4900*/  IMAD.U32 R10, RZ, RZ, UR6 ;  /* 0x00000006ff0a7e24 */ /* 0x000fe4000f8e00ff */
[----:B------:R-:W-:Y:S02]  /*4910*/  IMAD.U32 R6, RZ, RZ, UR4 ;  /* 0x00000004ff067e24 */ /* 0x000fe4000f8e00ff */
[----:B------:R-:W-:-:S02]  /*4920*/  IMAD.U32 R7, RZ, RZ, UR5 ;  /* 0x00000005ff077e24 */ /* 0x000fc4000f8e00ff */
[----:B------:R-:W-:Y:S02]  /*4930*/  IMAD.U32 R11, RZ, RZ, UR7 ;  /* 0x00000007ff0b7e24 */ /* 0x000fe4000f8e00ff */
[----:B------:R-:W-:Y:S02]  /*4940*/  IMAD.MOV.U32 R8, RZ, RZ, 0x70 ;  /* 0x00000070ff087424 */ /* 0x000fe400078e00ff */
[----:B------:R-:W-:Y:S02]  /*4950*/  IMAD.MOV.U32 R12, RZ, RZ, 0x1 ;  /* 0x00000001ff0c7424 */ /* 0x000fe400078e00ff */
[----:B-1----:R-:W-:-:S07]  /*4960*/  IMAD.MOV.U32 R13, RZ, RZ, RZ ;  /* 0x000000ffff0d7224 */ /* 0x002fce00078e00ff */
[----:B------:R-:W-:-:S07]  /*4970*/  LEPC R20, `(.L_x_50) ;  /* 0x000000001014794e */ /* 0x000fce0000000000 */
[----:B--2---:R-:W-:Y:S05]  /*4980*/  CALL.ABS.NOINC R14 ;  /* 0x000000000e007343 */ /* 0x004fea0003c00000 */
.L_x_50:
[----:B------:R-:W1:Y:S01]  /*4990*/  LDC.64 R2, c[0x4][R2] ;  /* 0x0100000002027b82 */ /* 0x000e620000000a00 */
[----:B------:R-:W-:Y:S01]  /*49a0*/  ULDC.64 UR4, c[0x4][0x68] ;  /* 0x01001a0000047ab9 */ /* 0x000fe20000000a00 */
[----:B------:R-:W-:Y:S01]  /*49b0*/  ULDC.64 UR6, c[0x4][0x8] ;  /* 0x0100020000067ab9 */ /* 0x000fe20000000a00 */
[----:B------:R-:W-:Y:S02]  /*49c0*/  IMAD.U32 R4, RZ, RZ, UR4 ;  /* 0x00000004ff047e24 */ /* 0x000fe4000f8e00ff */
        /* <DEDUP_REMOVED lines=8> */
[----:B------:R-:W-:-:S07]  /*4a50*/  IMAD.MOV.U32 R13, RZ, RZ, RZ ;  /* 0x000000ffff0d7224 */ /* 0x000fce00078e00ff */
[----:B------:R-:W-:-:S07]  /*4a60*/  LEPC R20, `(.L_x_49) ;  /* 0x000000001014794e */ /* 0x000fce0000000000 */
[----:B-1----:R-:W-:Y:S05]  /*4a70*/  CALL.ABS.NOINC R2 ;  /* 0x0000000002007343 */ /* 0x002fea0003c00000 */
.L_x_49:
[----:B------:R-:W-:Y:S02]  /*4a80*/  ULDC.64 UR4, c[0x0][0x590] ;  /* 0x0001640000047ab9 */ /* 0x000fe40000000a00 */
[----:B------:R-:W-:-:S04]  /*4a90*/  ISETP.NE.U32.AND P0, PT, RZ, UR4, PT ;  /* 0x00000004ff007c0c */ /* 0x000fc8000bf05070 */
[----:B------:R-:W-:-:S13]  /*4aa0*/  ISETP.NE.AND.EX P0, PT, RZ, UR5, PT, P0 ;  /* 0x00000005ff007c0c */ /* 0x000fda000bf05300 */
[----:B------:R-:W-:Y:S05]  /*4ab0*/  @!P0 BRA `(.L_x_51) ;  /* 0x0000000000148947 */ /* 0x000fea0003800000 */
[----:B------:R-:W-:-:S04]  /*4ac0*/  LEA R2, P0, R18, UR4, 0x3 ;  /* 0x0000000412027c11 */ /* 0x000fc8000f8018ff */
[----:B------:R-:W-:-:S06]  /*4ad0*/  LEA.HI.X R3, R18, UR5, R19, 0x3, P0 ;  /* 0x0000000512037c11 */ /* 0x000fcc00080f1c13 */
[----:B------:R-:W2:Y:S04]  /*4ae0*/  LDG.E.64 R2, desc[UR56][R2.64] ;  /* 0x0000003802027981 */ /* 0x000ea8000c1e1b00 */
[----:B--2---:R1:W5:Y:S01]  /*4af0*/  LD.E R0, desc[UR56][R2.64] ;  /* 0x0000003802007980 */ /* 0x004362000c101900 */
[----:B------:R-:W-:Y:S05]  /*4b00*/  BRA `(.L_x_52) ;  /* 0x0000000000307947 */ /* 0x000fea0003800000 */
.L_x_51:
[----:B------:R-:W-:Y:S02]  /*4b10*/  ULDC.64 UR4, c[0x0][0x588] ;  /* 0x0001620000047ab9 */ /* 0x000fe40000000a00 */
[----:B------:R-:W-:-:S04]  /*4b20*/  ISETP.NE.U32.AND P0, PT, RZ, UR4, PT ;  /* 0x00000004ff007c0c */ /* 0x000fc8000bf05070 */
[----:B------:R-:W-:-:S13]  /*4b30*/  ISETP.NE.AND.EX P0, PT, RZ, UR5, PT, P0 ;  /* 0x00000005ff007c0c */ /* 0x000fda000bf05300 */
[----:B------:R-:W-:Y:S05]  /*4b40*/  @!P0 BRA `(.L_x_53) ;  /* 0x0000000000188947 */ /* 0x000fea0003800000 */
[----:B------:R-:W1:Y:S01]  /*4b50*/  LDC.64 R2, c[0x0][0x588] ;  /* 0x00016200ff027b82 */ /* 0x000e620000000a00 */
[----:B------:R-:W-:Y:S02]  /*4b60*/  ULDC UR4, c[0x0][0x598] ;  /* 0x0001660000047ab9 */ /* 0x000fe40000000800 */
[----:B------:R-:W-:-:S04]  /*4b70*/  IMAD R5, R18, UR4, RZ ;  /* 0x0000000412057c24 */ /* 0x000fc8000f8e02ff */
[----:B-1----:R-:W-:-:S05]  /*4b80*/  IMAD.WIDE R2, R5, 0x4, R2 ;  /* 0x0000000405027825 */ /* 0x002fca00078e0202 */
[----:B------:R2:W5:Y:S01]  /*4b90*/  LDG.E R0, desc[UR56][R2.64] ;  /* 0x0000003802007981 */ /* 0x000562000c1e1900 */
[----:B------:R-:W-:Y:S05]  /*4ba0*/  BRA `(.L_x_52) ;  /* 0x0000000000087947 */ /* 0x000fea0003800000 */
.L_x_53:
[----:B------:R-:W-:Y:S02]  /*4bb0*/  ULDC UR4, c[0x0][0x580] ;  /* 0x0001600000047ab9 */ /* 0x000fe40000000800 */
[----:B------:R-:W-:-:S07]  /*4bc0*/  IMAD.U32 R0, RZ, RZ, UR4 ;  /* 0x00000004ff007e24 */ /* 0x000fce000f8e00ff */
.L_x_52:
[----:B------:R-:W-:Y:S02]  /*4bd0*/  ULDC.64 UR4, c[0x0][0x5b8] ;  /* 0x00016e0000047ab9 */ /* 0x000fe40000000a00 */
[----:B------:R-:W-:-:S04]  /*4be0*/  ISETP.NE.U32.AND P0, PT, RZ, UR4, PT ;  /* 0x00000004ff007c0c */ /* 0x000fc8000bf05070 */
[----:B------:R-:W-:-:S13]  /*4bf0*/  ISETP.NE.AND.EX P0, PT, RZ, UR5, PT, P0 ;  /* 0x00000005ff007c0c */ /* 0x000fda000bf05300 */
[----:B------:R-:W-:Y:S05]  /*4c00*/  @!P0 BRA `(.L_x_54) ;  /* 0x0000000000148947 */ /* 0x000fea0003800000 */
[----:B------:R-:W-:-:S04]  /*4c10*/  LEA R4, P0, R18, UR4, 0x3 ;  /* 0x0000000412047c11 */ /* 0x000fc8000f8018ff */
[----:B------:R-:W-:-:S05]  /*4c20*/  LEA.HI.X R5, R18, UR5, R19, 0x3, P0 ;  /* 0x0000000512057c11 */ /* 0x000fca00080f1c13 */
[----:B-12---:R-:W2:Y:S04]  /*4c30*/  LDG.E.64 R2, desc[UR56][R4.64] ;  /* 0x0000003804027981 */ /* 0x006ea8000c1e1b00 */
[----:B--2---:R2:W5:Y:S01]  /*4c40*/  LD.E R2, desc[UR56][R2.64] ;  /* 0x0000003802027980 */ /* 0x004562000c101900 */
[----:B------:R-:W-:Y:S05]  /*4c50*/  BRA `(.L_x_55) ;  /* 0x0000000000307947 */ /* 0x000fea0003800000 */
.L_x_54:
[----:B------:R-:W-:Y:S02]  /*4c60*/  ULDC.64 UR4, c[0x0][0x5b0] ;  /* 0x00016c0000047ab9 */ /* 0x000fe40000000a00 */
[----:B------:R-:W-:-:S04]  /*4c70*/  ISETP.NE.U32.AND P0, PT, RZ, UR4, PT ;  /* 0x00000004ff007c0c */ /* 0x000fc8000bf05070 */
[----:B------:R-:W-:-:S13]  /*4c80*/  ISETP.NE.AND.EX P0, PT, RZ, UR5, PT, P0 ;  /* 0x00000005ff007c0c */ /* 0x000fda000bf05300 */
[----:B------:R-:W-:Y:S05]  /*4c90*/  @!P0 BRA `(.L_x_56) ;  /* 0x0000000000188947 */ /* 0x000fea0003800000 */
[----:B-12---:R-:W1:Y:S01]  /*4ca0*/  LDC.64 R2, c[0x0][0x5b0] ;  /* 0x00016c00ff027b82 */ /* 0x006e620000000a00 */
[----:B------:R-:W-:Y:S02]  /*4cb0*/  ULDC UR4, c[0x0][0x5c0] ;  /* 0x0001700000047ab9 */ /* 0x000fe40000000800 */
[----:B------:R-:W-:-:S04]  /*4cc0*/  IMAD R5, R18, UR4, RZ ;  /* 0x0000000412057c24 */ /* 0x000fc8000f8e02ff */
[----:B-1----:R-:W-:-:S06]  /*4cd0*/  IMAD.WIDE R2, R5, 0x4, R2 ;  /* 0x0000000405027825 */ /* 0x002fcc00078e0202 */
[----:B------:R1:W5:Y:S01]  /*4ce0*/  LDG.E R2, desc[UR56][R2.64] ;  /* 0x0000003802027981 */ /* 0x000362000c1e1900 */
[----:B------:R-:W-:Y:S05]  /*4cf0*/  BRA `(.L_x_55) ;  /* 0x0000000000087947 */ /* 0x000fea0003800000 */
.L_x_56:
[----:B------:R-:W-:Y:S02]  /*4d00*/  ULDC UR4, c[0x0][0x5a8] ;  /* 0x00016a0000047ab9 */ /* 0x000fe40000000800 */
[----:B-12---:R-:W-:-:S07]  /*4d10*/  IMAD.U32 R2, RZ, RZ, UR4 ;  /* 0x00000004ff027e24 */ /* 0x006fce000f8e00ff */
.L_x_55:
[----:B------:R-:W-:Y:S01]  /*4d20*/  ISETP.GT.U32.AND P0, PT, R90, 0x3e, PT ;  /* 0x0000003e5a00780c */ /* 0x000fe20003f04070 */
[----:B------:R-:W-:Y:S01]  /*4d30*/  BSSY B0, `(.L_x_57) ;  /* 0x0000007000007945 */ /* 0x000fe20003800000 */
[----:B------:R-:W-:-:S11]  /*4d40*/  PRMT R4, RZ, 0x7610, R4 ;  /* 0x00007610ff047816 */ /* 0x000fd60000000004 */
[----:B------:R-:W-:Y:S05]  /*4d50*/  @P0 BRA `(.L_x_58) ;  /* 0x0000000000100947 */ /* 0x000fea0003800000 */
[----:B------:R-:W-:-:S03]  /*4d60*/  UMOV UR4, 0xffffffff ;  /* 0xffffffff00047882 */ /* 0x000fc60000000000 */
[----:B------:R-:W-:Y:S05]  /*4d70*/  BRA.DIV UR4, `(.L_x_59) ;  /* 0x0000007a04807947 */ /* 0x000fea000b800000 */
[----:B------:R-:W-:-:S13]  /*4d80*/  ELECT P6, URZ, PT ;  /* 0x00000000003f782f */ /* 0x000fda00038c0000 */
.L_x_229:
[----:B------:R-:W-:-:S07]  /*4d90*/  SEL R4, RZ, 0x1, !P6 ;  /* 0x00000001ff047807 */ /* 0x000fce0007000000 */
.L_x_58:
[----:B------:R-:W-:Y:S05]  /*4da0*/  BSYNC B0 ;  /* 0x0000000000007941 */ /* 0x000fea0003800000 */
.L_x_57:
[----:B-12---:R-:W-:Y:S01]  /*4db0*/  IMAD.U32 R3, RZ, RZ, UR48 ;  /* 0x00000030ff037e24 */ /* 0x006fe2000f8e00ff */
[----:B------:R-:W-:-:S04]  /*4dc0*/  LOP3.LUT R92, R92, 0x1, RZ, 0x3c, !PT ;  /* 0x000000015c5c7812 */ /* 0x000fc800078e3cff */
[----:B------:R-:W-:-:S13]  /*4dd0*/  ISETP.NE.AND P1, PT, R3, 0x3, PT ;  /* 0x000000030300780c */ /* 0x000fda0003f25270 */
[----:B------:R-:W-:Y:S05]  /*4de0*/  @!P1 BRA `(.L_x_60) ;  /* 0x0000000000049947 */ /* 0x000fea0003800000 */
[----:B------:R-:W-:Y:S01]  /*4df0*/  BPT.TRAP 0x1 ;  /* 0x000000040000795c */ /* 0x000fe20000300000 */
.L_x_60:
[----:B------:R-:W-:Y:S01]  /*4e00*/  SHF.L.U32 R3, R92, 0x1f, RZ ;  /* 0x0000001f5c037819 */ /* 0x000fe200000006ff */
[----:B------:R-:W-:Y:S01]  /*4e10*/  BSSY B0, `(.L_x_61) ;  /* 0x000000a000007945 */ /* 0x000fe20003800000 */
[----:B-----5:R-:W-:Y:S01]  /*4e20*/  FSETP.NEU.AND P2, PT, R0, RZ, PT ;  /* 0x000000ff0000720b */ /* 0x020fe20003f4d000 */
[-C--:B------:R-:W-:Y:S01]  /*4e30*/  FMUL R24, R24, R2.reuse ;  /* 0x0000000218187220 */ /* 0x080fe20000400000 */
[----:B------:R-:W1:Y:S01]  /*4e40*/  SYNCS.PHASECHK.TRANS64.TRYWAIT P3, [UR43+0x384e0], R3 ;  /* 0x0384e003ff0075a7 */ /* 0x000e62000806016b */
[----:B------:R-:W-:Y:S01]  /*4e50*/  PRMT R4, R4, 0x9910, RZ ;  /* 0x0000991004047816 */ /* 0x000fe200000000ff */
[-C--:B------:R-:W-:Y:S01]  /*4e60*/  FMUL R14, R25, R2.reuse ;  /* 0x00000002190e7220 */ /* 0x080fe20000400000 */
[----:B------:R-:W-:Y:S02]  /*4e70*/  FMUL R26, R26, R2 ;  /* 0x000000021a1a7220 */ /* 0x000fe40000400000 */
[----:B------:R-:W-:-:S06]  /*4e80*/  ISETP.NE.AND P0, PT, R4, RZ, PT ;  /* 0x000000ff0400720c */ /* 0x000fcc0003f05270 */
[----:B------:R-:W-:Y:S01]  /*4e90*/  @P2 LEA R12, R89, UR43, 0x1 ;  /* 0x0000002b590c2c11 */ /* 0x000fe2000f8e08ff */
[----:B-1----:R-:W-:Y:S06]  /*4ea0*/  @!P3 BRA `(.L_x_62) ;  /* 0x00000078004cb947 */ /* 0x002fec0003800000 */
.L_x_230:
[----:B------:R-:W-:Y:S05]  /*4eb0*/  BSYNC B0 ;  /* 0x0000000000007941 */ /* 0x000fea0003800000 */
.L_x_61:
[----:B------:R-:W-:Y:S05]  /*4ec0*/  @P2 WARPSYNC.ALL ;  /* 0x0000000000002948 */ /* 0x000fea0003800000 */
[----:B-1----:R1:W2:Y:S01]  /*4ed0*/  @P2 LDSM.16.MT88.4 R4, [R12+0x30000] ;  /* 0x030000000c04283b */ /* 0x0022a20000004200 */
[----:B------:R-:W-:Y:S03]  /*4ee0*/  BSSY B0, `(.L_x_63) ;  /* 0x0000007000007945 */ /* 0x000fe60003800000 */
[----:B------:R1:W3:Y:S01]  /*4ef0*/  @P2 LDSM.16.MT88.4 R8, [R12+0x30800] ;  /* 0x030800000c08283b */ /* 0x0002e20000004200 */
[----:B------:R-:W-:Y:S05]  /*4f00*/  @P2 BRA `(.L_x_64) ;  /* 0x0000000000102947 */ /* 0x000fea0003800000 */
[----:B---3--:R-:W-:Y:S02]  /*4f10*/  CS2R R10, SRZ ;  /* 0x00000000000a7805 */ /* 0x008fe4000001ff00 */
[----:B------:R-:W-:Y:S02]  /*4f20*/  CS2R R8, SRZ ;  /* 0x0000000000087805 */ /* 0x000fe4000001ff00 */
[----:B--2---:R-:W-:Y:S02]  /*4f30*/  CS2R R6, SRZ ;  /* 0x0000000000067805 */ /* 0x004fe4000001ff00 */
[----:B------:R-:W-:-:S07]  /*4f40*/  CS2R R4, SRZ ;  /* 0x0000000000047805 */ /* 0x000fce000001ff00 */
.L_x_64:
[----:B------:R-:W-:Y:S05]  /*4f50*/  BSYNC B0 ;  /* 0x0000000000007941 */ /* 0x000fea0003800000 */
.L_x_63:
[--C-:B--2---:R-:W-:Y:S02]  /*4f60*/  HADD2.F32 R13, -RZ, R4.reuse.H0_H0 ;  /* 0x20000004ff0d7230 */ /* 0x104fe40000004100 */
[-C--:B-1----:R-:W-:Y:S01]  /*4f70*/  FMUL R12, R27, R2.reuse ;  /* 0x000000021b0c7220 */ /* 0x082fe20000400000 */
[----:B------:R-:W-:Y:S02]  /*4f80*/  HADD2.F32 R15, -RZ, R4.H1_H1 ;  /* 0x30000004ff0f7230 */ /* 0x000fe40000004100 */
[----:B------:R-:W-:Y:S01]  /*4f90*/  FMUL R28, R28, R2 ;  /* 0x000000021c1c7220 */ /* 0x000fe20000400000 */
[--C-:B------:R-:W-:Y:S02]  /*4fa0*/  HADD2.F32 R19, -RZ, R5.reuse.H1_H1 ;  /* 0x30000005ff137230 */ /* 0x100fe40000004100 */
[-C--:B------:R-:W-:Y:S01]  /*4fb0*/  FFMA R24, R13, R0.reuse, R24 ;  /* 0x000000000d187223 */ /* 0x080fe20000000018 */
[----:B------:R-:W-:Y:S02]  /*4fc0*/  HADD2.F32 R17, -RZ, R5.H0_H0 ;  /* 0x20000005ff117230 */ /* 0x000fe40000004100 */
[----:B------:R-:W-:Y:S01]  /*4fd0*/  FFMA R21, R15, R0, R14 ;  /* 0x000000000f157223 */ /* 0x000fe2000000000e */
[----:B------:R-:W-:-:S02]  /*4fe0*/  HADD2.F32 R13, -RZ, R6.H0_H0 ;  /* 0x20000006ff0d7230 */ /* 0x000fc40000004100 */
[-C--:B------:R-:W-:Y:S01]  /*4ff0*/  FFMA R25, R19, R0.reuse, R12 ;  /* 0x0000000013197223 */ /* 0x080fe2000000000c */
[----:B------:R-:W-:Y:S02]  /*5000*/  HADD2.F32 R15, -RZ, R6.H1_H1 ;  /* 0x30000006ff0f7230 */ /* 0x000fe40000004100 */
[----:B------:R-:W-:Y:S01]  /*5010*/  FFMA R26, R17, R0, R26 ;  /* 0x00000000111a7223 */ /* 0x000fe2000000001a */
[-C--:B------:R-:W-:Y:S01]  /*5020*/  FMUL R12, R29, R2.reuse ;  /* 0x000000021d0c7220 */ /* 0x080fe20000400000 */
[--C-:B------:R-:W-:Y:S02]  /*5030*/  HADD2.F32 R17, -RZ, R7.reuse.H0_H0 ;  /* 0x20000007ff117230 */ /* 0x100fe40000004100 */
[-C--:B------:R-:W-:Y:S01]  /*5040*/  FMUL R30, R30, R2.reuse ;  /* 0x000000021e1e7220 */ /* 0x080fe20000400000 */
[----:B------:R-:W-:Y:S02]  /*5050*/  HADD2.F32 R19, -RZ, R7.H1_H1 ;  /* 0x30000007ff137230 */ /* 0x000fe40000004100 */
[----:B------:R-:W-:Y:S01]  /*5060*/  FMUL R14, R31, R2 ;  /* 0x000000021f0e7220 */ /* 0x000fe20000400000 */
[-C--:B------:R-:W-:Y:S01]  /*5070*/  FFMA R28, R13, R0.reuse, R28 ;  /* 0x000000000d1c7223 */ /* 0x080fe2000000001c */
[----:B------:R-:W-:Y:S01]  /*5080*/  FFMA R27, R15, R0, R12 ;  /* 0x000000000f1b7223 */ /* 0x000fe2000000000c */
[----:B---3--:R-:W-:-:S02]  /*5090*/  HADD2.F32 R13, -RZ, R8.H0_H0 ;  /* 0x20000008ff0d7230 */ /* 0x008fc40000004100 */
[-C--:B------:R-:W-:Y:S01]  /*50a0*/  FFMA R30, R17, R0.reuse, R30 ;  /* 0x00000000111e7223 */ /* 0x080fe2000000001e */
[----:B------:R-:W-:Y:S02]  /*50b0*/  HADD2.F32 R15, -RZ, R8.H1_H1 ;  /* 0x30000008ff0f7230 */ /* 0x000fe40000004100 */
[----:B------:R-:W-:Y:S01]  /*50c0*/  FFMA R29, R19, R0, R14 ;  /* 0x00000000131d7223 */ /* 0x000fe2000000000e */
[-C--:B------:R-:W-:Y:S01]  /*50d0*/  FMUL R32, R32, R2.reuse ;  /* 0x0000000220207220 */ /* 0x080fe20000400000 */
[-C--:B------:R-:W-:Y:S01]  /*50e0*/  FMUL R12, R33, R2.reuse ;  /* 0x00000002210c7220 */ /* 0x080fe20000400000 */
[--C-:B------:R-:W-:Y:S02]  /*50f0*/  HADD2.F32 R17, -RZ, R9.reuse.H0_H0 ;  /* 0x20000009ff117230 */ /* 0x100fe40000004100 */
[-C--:B------:R-:W-:Y:S01]  /*5100*/  FMUL R34, R34, R2.reuse ;  /* 0x0000000222227220 */ /* 0x080fe20000400000 */
[----:B------:R-:W-:Y:S02]  /*5110*/  HADD2.F32 R19, -RZ, R9.H1_H1 ;  /* 0x30000009ff137230 */ /* 0x000fe40000004100 */
[----:B------:R-:W-:Y:S01]  /*5120*/  FMUL R14, R35, R2 ;  /* 0x00000002230e7220 */ /* 0x000fe20000400000 */
[-C--:B------:R-:W-:Y:S01]  /*5130*/  FFMA R32, R13, R0.reuse, R32 ;  /* 0x000000000d207223 */ /* 0x080fe20000000020 */
[----:B------:R-:W-:Y:S01]  /*5140*/  FFMA R31, R15, R0, R12 ;  /* 0x000000000f1f7223 */ /* 0x000fe2000000000c */
[----:B------:R-:W-:-:S02]  /*5150*/  HADD2.F32 R13, -RZ, R10.H0_H0 ;  /* 0x2000000aff0d7230 */ /* 0x000fc40000004100 */
        /* <DEDUP_REMOVED lines=10> */
[-C--:B------:R-:W-:Y:S01]  /*5200*/  FFMA R12, R15, R0.reuse, R12 ;  /* 0x000000000f0c7223 */ /* 0x080fe2000000000c */
[-C--:B------:R-:W-:Y:S01]  /*5210*/  FFMA R17, R17, R0.reuse, R38 ;  /* 0x0000000011117223 */ /* 0x080fe20000000026 */
[----:B------:R-:W-:Y:S01]  /*5220*/  FFMA R14, R19, R0, R14 ;  /* 0x00000000130e7223 */ /* 0x000fe2000000000e */
[----:B------:R-:W-:Y:S01]  /*5230*/  F2FP.F16.F32.PACK_AB R25, R25, R26 ;  /* 0x0000001a1919723e */ /* 0x000fe200000000ff */
[----:B------:R-:W-:Y:S05]  /*5240*/  WARPSYNC.ALL ;  /* 0x0000000000007948 */ /* 0x000fea0003800000 */
[----:B------:R-:W-:Y:S01]  /*5250*/  F2FP.F16.F32.PACK_AB R33, R33, R34 ;  /* 0x000000222121723e */ /* 0x000fe200000000ff */
[----:B------:R-:W-:Y:S01]  /*5260*/  BSSY B0, `(.L_x_65) ;  /* 0x000001a000007945 */ /* 0x000fe20003800000 */
[----:B------:R-:W-:-:S02]  /*5270*/  F2FP.F16.F32.PACK_AB R26, R27, R28 ;  /* 0x0000001c1b1a723e */ /* 0x000fc400000000ff */
[----:B------:R-:W-:Y:S02]  /*5280*/  F2FP.F16.F32.PACK_AB R34, R12, R13 ;  /* 0x0000000d0c22723e */ /* 0x000fe400000000ff */
[----:B------:R-:W-:Y:S02]  /*5290*/  F2FP.F16.F32.PACK_AB R24, R21, R24 ;  /* 0x000000181518723e */ /* 0x000fe400000000ff */
[----:B------:R-:W-:Y:S02]  /*52a0*/  F2FP.F16.F32.PACK_AB R27, R29, R30 ;  /* 0x0000001e1d1b723e */ /* 0x000fe400000000ff */
[----:B------:R-:W-:Y:S02]  /*52b0*/  LEA R12, R89, UR43, 0x1 ;  /* 0x0000002b590c7c11 */ /* 0x000fe4000f8e08ff */
[----:B------:R-:W-:Y:S02]  /*52c0*/  F2FP.F16.F32.PACK_AB R32, R31, R32 ;  /* 0x000000201f20723e */ /* 0x000fe400000000ff */
[----:B------:R-:W-:Y:S01]  /*52d0*/  F2FP.F16.F32.PACK_AB R35, R14, R17 ;  /* 0x000000110e23723e */ /* 0x000fe200000000ff */
[----:B------:R1:W-:Y:S04]  /*52e0*/  STSM.16.MT88.4 [R12+0x30000], R24 ;  /* 0x030000180c007844 */ /* 0x0003e80000004200 */
[----:B------:R1:W-:Y:S01]  /*52f0*/  STSM.16.MT88.4 [R12+0x30800], R32 ;  /* 0x030800200c007844 */ /* 0x0003e20000004200 */
[----:B------:R-:W-:Y:S01]  /*5300*/  @!PT LDS RZ, [RZ] ;  /* 0x00000000fffff984 */ /* 0x000fe20000000800 */
[----:B------:R-:W-:Y:S01]  /*5310*/  @!PT LDS RZ, [RZ] ;  /* 0x00000000fffff984 */ /* 0x000fe20000000800 */
[----:B------:R-:W-:Y:S01]  /*5320*/  @!PT LDS RZ, [RZ] ;  /* 0x00000000fffff984 */ /* 0x000fe20000000800 */
[----:B------:R-:W-:Y:S01]  /*5330*/  @!PT LDS RZ, [RZ] ;  /* 0x00000000fffff984 */ /* 0x000fe20000000800 */
[----:B------:R2:W-:Y:S06]  /*5340*/  MEMBAR.ALL.CTA ;  /* 0x0000000000007992 */ /* 0x0005ec0000008000 */
[----:B--2---:R-:W2:Y:S02]  /*5350*/  FENCE.VIEW.ASYNC.S ;  /* 0x00000000000073c6 */ /* 0x004ea40000000000 */
[----:B--2---:R-:W-:Y:S06]  /*5360*/  BAR.SYNC.DEFER_BLOCKING 0x1, 0x100 ;  /* 0x0044000000007b1d */ /* 0x004fec0000010000 */
[----:B------:R-:W-:Y:S05]  /*5370*/  @!P0 BRA `(.L_x_66) ;  /* 0x0000000000208947 */ /* 0x000fea0003800000 */
[----:B------:R-:W-:Y:S02]  /*5380*/  UIADD3 UR44, UR43, 0x30000, URZ ;  /* 0x000300002b2c7890 */ /* 0x000fe4000fffe03f */
[----:B------:R-:W-:Y:S02]  /*5390*/  UIADD3 UR5, UR45, 0x40, URZ ;  /* 0x000000402d057890 */ /* 0x000fe4000fffe03f */
[----:B------:R-:W-:Y:S01]  /*53a0*/  UIADD3 UR4, UR43, 0x31000, URZ ;  /* 0x000310002b047890 */ /* 0x000fe2000fffe03f */
[----:B------:R-:W-:-:S04]  /*53b0*/  UMOV UR6, UR46 ;  /* 0x0000002e00067c82 */ /* 0x000fc80008000000 */
[----:B------:R2:W-:Y:S04]  /*53c0*/  UTMASTG.2D [UR44], [UR58] ;  /* 0x0000002c3a0073b5 */ /* 0x0005e80008008000 */
[----:B------:R2:W-:Y:S01]  /*53d0*/  UTMASTG.2D [UR4], [UR58] ;  /* 0x000000043a0073b5 */ /* 0x0005e20008008000 */
[----:B------:R0:W-:Y:S01]  /*53e0*/  UTMACMDFLUSH ;  /* 0x00000000000079b7 */ /* 0x0001e20000000000 */
[----:B--2---:R-:W-:-:S04]  /*53f0*/  DEPBAR.LE SB0, 0x1 ;  /* 0x000080400000791a */ /* 0x004fc80000000000 */
.L_x_66:
[----:B------:R-:W-:Y:S05]  /*5400*/  BSYNC B0 ;  /* 0x0000000000007941 */ /* 0x000fea0003800000 */
.L_x_65:
[----:B------:R-:W-:Y:S01]  /*5410*/  BAR.SYNC.DEFER_BLOCKING 0x1, 0x100 ;  /* 0x0044000000007b1d */ /* 0x000fe20000010000 */
[----:B------:R-:W-:-:S13]  /*5420*/  ISETP.NE.AND P3, PT, RZ, UR36, PT ;  /* 0x00000024ff007c0c */ /* 0x000fda000bf65270 */
[----:B------:R-:W-:Y:S05]  /*5430*/  @!P3 BRA `(.L_x_67) ;  /* 0x000000000024b947 */ /* 0x000fea0003800000 */
[----:B------:R-:W-:Y:S05]  /*5440*/  @!P1 BRA `(.L_x_68) ;  /* 0x0000000000049947 */ /* 0x000fea0003800000 */
[----:B------:R-:W-:Y:S01]  /*5450*/  BPT.TRAP 0x1 ;  /* 0x000000040000795c */ /* 0x000fe20000300000 */
.L_x_68:
[----:B------:R-:W-:Y:S02]  /*5460*/  ULEA UR4, UR55, UR43, 0x3 ;  /* 0x0000002b37047291 */ /* 0x000fe4000f8e183f */
[----:B------:R-:W-:Y:S02]  /*5470*/  UIADD3 UR55, UR55, 0x1, URZ ;  /* 0x0000000137377890 */ /* 0x000fe4000fffe03f */
[----:B------:R-:W-:Y:S02]  /*5480*/  UIADD3 UR4, UR4, 0x38500, URZ ;  /* 0x0003850004047890 */ /* 0x000fe4000fffe03f */
[----:B------:R-:W-:Y:S02]  /*5490*/  UISETP.NE.AND UP0, UPT, UR55, 0x4, UPT ;  /* 0x000000043700788c */ /* 0x000fe4000bf05270 */
[----:B------:R-:W-:Y:S02]  /*54a0*/  UPRMT UR4, UR42, 0x654, UR4 ;  /* 0x000006542a047896 */ /* 0x000fe40008000004 */
[----:B------:R-:W-:-:S07]  /*54b0*/  USEL UR55, UR55, URZ, UP0 ;  /* 0x0000003f37377287 */ /* 0x000fce0008000000 */
[----:B------:R-:W-:Y:S05]  /*54c0*/  SYNCS.ARRIVE.TRANS64.RED.A1T0 RZ, [UR4], RZ ;  /* 0x000000ffffff79a7 */ /* 0x000fea0008100404 */
.L_x_67:
[----:B------:R-:W-:Y:S05]  /*54d0*/  @!P1 BRA `(.L_x_69) ;  /* 0x0000000000049947 */ /* 0x000fea0003800000 */
[----:B------:R-:W-:Y:S01]  /*54e0*/  BPT.TRAP 0x1 ;  /* 0x000000040000795c */ /* 0x000fe20000300000 */
.L_x_69:
[----:B------:R-:W2:Y:S01]  /*54f0*/  SYNCS.PHASECHK.TRANS64.TRYWAIT P3, [UR43+0x384e8], R3 ;  /* 0x0384e803ff0075a7 */ /* 0x000ea2000806016b */
[----:B------:R-:W-:Y:S04]  /*5500*/  BSSY B0, `(.L_x_70) ;  /* 0x0000002000007945 */ /* 0x000fe80003800000 */
[----:B--2---:R-:W-:Y:S05]  /*5510*/  @!P3 BRA `(.L_x_71) ;  /* 0x0000007000c8b947 */ /* 0x004fea0003800000 */
.L_x_231:
[----:B------:R-:W-:Y:S05]  /*5520*/  BSYNC B0 ;  /* 0x0000000000007941 */ /* 0x000fea0003800000 */
.L_x_70:
[----:B------:R-:W-:Y:S05]  /*5530*/  @P2 WARPSYNC.ALL ;  /* 0x0000000000002948 */ /* 0x000fea0003800000 */
[----:B------:R-:W2:Y:S01]  /*5540*/  @P2 LDSM.16.MT88.4 R4, [R12+0x32000] ;  /* 0x032000000c04283b */ /* 0x000ea20000004200 */
[-C--:B------:R-:W-:Y:S01]  /*5550*/  FMUL R13, R40, R2.reuse ;  /* 0x00000002280d7220 */ /* 0x080fe20000400000 */
[-C--:B------:R-:W-:Y:S01]  /*5560*/  FMUL R41, R41, R2.reuse ;  /* 0x0000000229297220 */ /* 0x080fe20000400000 */
[-C--:B------:R-:W-:Y:S01]  /*5570*/  FMUL R15, R42, R2.reuse ;  /* 0x000000022a0f7220 */ /* 0x080fe20000400000 */
[----:B------:R-:W3:Y:S01]  /*5580*/  @P2 LDSM.16.MT88.4 R8, [R12+0x32800] ;  /* 0x032800000c08283b */ /* 0x000ee20000004200 */
[-C--:B------:R-:W-:Y:S01]  /*5590*/  FMUL R43, R43, R2.reuse ;  /* 0x000000022b2b7220 */ /* 0x080fe20000400000 */
[-C--:B------:R-:W-:Y:S01]  /*55a0*/  FMUL R17, R44, R2.reuse ;  /* 0x000000022c117220 */ /* 0x080fe20000400000 */
[-C--:B------:R-:W-:Y:S01]  /*55b0*/  FMUL R45, R45, R2.reuse ;  /* 0x000000022d2d7220 */ /* 0x080fe20000400000 */
[-C--:B------:R-:W-:Y:S01]  /*55c0*/  FMUL R19, R46, R2.reuse ;  /* 0x000000022e137220 */ /* 0x080fe20000400000 */
[-C--:B------:R-:W-:Y:S01]  /*55d0*/  FMUL R47, R47, R2.reuse ;  /* 0x000000022f2f7220 */ /* 0x080fe20000400000 */
[-C--:B------:R-:W-:Y:S01]  /*55e0*/  FMUL R21, R48, R2.reuse ;  /* 0x0000000230157220 */ /* 0x080fe20000400000 */
[-C--:B------:R-:W-:Y:S01]  /*55f0*/  FMUL R49, R49, R2.reuse ;  /* 0x0000000231317220 */ /* 0x080fe20000400000 */
[-C--:B-1----:R-:W-:Y:S01]  /*5600*/  FMUL R25, R50, R2.reuse ;  /* 0x0000000232197220 */ /* 0x082fe20000400000 */
[-C--:B------:R-:W-:Y:S01]  /*5610*/  FMUL R51, R51, R2.reuse ;  /* 0x0000000233337220 */ /* 0x080fe20000400000 */
[-C--:B------:R-:W-:Y:S01]  /*5620*/  FMUL R27, R52, R2.reuse ;  /* 0x00000002341b7220 */ /* 0x080fe20000400000 */
[-C--:B------:R-:W-:Y:S01]  /*5630*/  FMUL R53, R53, R2.reuse ;  /* 0x0000000235357220 */ /* 0x080fe20000400000 */
[-C--:B------:R-:W-:Y:S01]  /*5640*/  FMUL R29, R54, R2.reuse ;  /* 0x00000002361d7220 */ /* 0x080fe20000400000 */
[----:B------:R-:W-:Y:S01]  /*5650*/  FMUL R55, R55, R2 ;  /* 0x0000000237377220 */ /* 0x000fe20000400000 */
[----:B------:R-:W-:Y:S05]  /*5660*/  WARPSYNC.ALL ;  /* 0x0000000000007948 */ /* 0x000fea0003800000 */
[----:B------:R-:W-:Y:S01]  /*5670*/  BSSY B0, `(.L_x_72) ;  /* 0x000003d000007945 */ /* 0x000fe20003800000 */
[----:B--2---:R-:W-:-:S02]  /*5680*/  HADD2.F32 R14, -RZ, R4.H0_H0 ;  /* 0x20000004ff0e7230 */ /* 0x004fc40000004100 */
[----:B------:R-:W-:Y:S02]  /*5690*/  HADD2.F32 R16, -RZ, R4.H1_H1 ;  /* 0x30000004ff107230 */ /* 0x000fe40000004100 */
[--C-:B------:R-:W-:Y:S02]  /*56a0*/  HADD2.F32 R18, -RZ, R5.reuse.H0_H0 ;  /* 0x20000005ff127230 */ /* 0x100fe40000004100 */
[-C--:B------:R-:W-:Y:S01]  /*56b0*/  FFMA R13, R14, R0.reuse, R13 ;  /* 0x000000000e0d7223 */ /* 0x080fe2000000000d */
[----:B------:R-:W-:Y:S02]  /*56c0*/  HADD2.F32 R20, -RZ, R5.H1_H1 ;  /* 0x30000005ff147230 */ /* 0x000fe40000004100 */
[-C--:B------:R-:W-:Y:S01]  /*56d0*/  FFMA R14, R16, R0.reuse, R41 ;  /* 0x00000000100e7223 */ /* 0x080fe20000000029 */
[----:B------:R-:W-:Y:S02]  /*56e0*/  HADD2.F32 R24, -RZ, R7.H0_H0 ;  /* 0x20000007ff187230 */ /* 0x000fe40000004100 */
[----:B------:R-:W-:Y:S01]  /*56f0*/  FFMA R15, R18, R0, R15 ;  /* 0x00000000120f7223 */ /* 0x000fe2000000000f */
[----:B------:R-:W-:-:S02]  /*5700*/  HADD2.F32 R18, -RZ, R6.H0_H0 ;  /* 0x20000006ff127230 */ /* 0x000fc40000004100 */
[-C--:B------:R-:W-:Y:S01]  /*5710*/  FFMA R16, R20, R0.reuse, R43 ;  /* 0x0000000014107223 */ /* 0x080fe2000000002b */
[----:B------:R-:W-:Y:S02]  /*5720*/  HADD2.F32 R20, -RZ, R6.H1_H1 ;  /* 0x30000006ff147230 */ /* 0x000fe40000004100 */
[-C--:B------:R-:W-:Y:S01]  /*5730*/  FFMA R19, R24, R0.reuse, R19 ;  /* 0x0000000018137223 */ /* 0x080fe20000000013 */
[----:B------:R-:W-:Y:S02]  /*5740*/  HADD2.F32 R26, -RZ, R7.H1_H1 ;  /* 0x30000007ff1a7230 */ /* 0x000fe40000004100 */
[-C--:B------:R-:W-:Y:S01]  /*5750*/  FFMA R17, R18, R0.reuse, R17 ;  /* 0x0000000012117223 */ /* 0x080fe20000000011 */
[----:B---3--:R-:W-:Y:S02]  /*5760*/  HADD2.F32 R24, -RZ, R8.H0_H0 ;  /* 0x20000008ff187230 */ /* 0x008fe40000004100 */
[----:B------:R-:W-:Y:S01]  /*5770*/  FFMA R18, R20, R0, R45 ;  /* 0x0000000014127223 */ /* 0x000fe2000000002d */
[----:B------:R-:W-:-:S02]  /*5780*/  HADD2.F32 R28, -RZ, R9.H0_H0 ;  /* 0x20000009ff1c7230 */ /* 0x000fc40000004100 */
[-C--:B------:R-:W-:Y:S01]  /*5790*/  FFMA R20, R26, R0.reuse, R47 ;  /* 0x000000001a147223 */ /* 0x080fe2000000002f */
[----:B------:R-:W-:Y:S02]  /*57a0*/  HADD2.F32 R26, -RZ, R8.H1_H1 ;  /* 0x30000008ff1a7230 */ /* 0x000fe40000004100 */
        /* <DEDUP_REMOVED lines=11> */
[----:B------:R-:W-:Y:S01]  /*5860*/  F2FP.F16.F32.PACK_AB R25, R26, R25 ;  /* 0x000000191a19723e */ /* 0x000fe200000000ff */
[-C--:B------:R-:W-:Y:S01]  /*5870*/  FFMA R28, R30, R0.reuse, R53 ;  /* 0x000000001e1c7223 */ /* 0x080fe20000000035 */
[----:B------:R-:W-:Y:S01]  /*5880*/  F2FP.F16.F32.PACK_AB R32, R14, R13 ;  /* 0x0000000d0e20723e */ /* 0x000fe200000000ff */
[----:B------:R-:W-:Y:S01]  /*5890*/  FFMA R30, R34, R0, R55 ;  /* 0x00000000221e7223 */ /* 0x000fe20000000037 */
[----:B------:R-:W-:-:S02]  /*58a0*/  F2FP.F16.F32.PACK_AB R33, R16, R15 ;  /* 0x0000000f1021723e */ /* 0x000fc400000000ff */
[----:B------:R-:W-:Y:S02]  /*58b0*/  F2FP.F16.F32.PACK_AB R34, R18, R17 ;  /* 0x000000111222723e */ /* 0x000fe400000000ff */
[----:B------:R-:W-:Y:S02]  /*58c0*/  F2FP.F16.F32.PACK_AB R35, R20, R19 ;  /* 0x000000131423723e */ /* 0x000fe400000000ff */
[----:B------:R-:W-:Y:S02]  /*58d0*/  F2FP.F16.F32.PACK_AB R26, R28, R27 ;  /* 0x0000001b1c1a723e */ /* 0x000fe400000000ff */
[----:B------:R-:W-:Y:S01]  /*58e0*/  F2FP.F16.F32.PACK_AB R24, R24, R21 ;  /* 0x000000151818723e */ /* 0x000fe200000000ff */
[----:B------:R1:W-:Y:S01]  /*58f0*/  STSM.16.MT88.4 [R12+0x32000], R32 ;  /* 0x032000200c007844 */ /* 0x0003e20000004200 */
[----:B------:R-:W-:-:S05]  /*5900*/  F2FP.F16.F32.PACK_AB R27, R30, R29 ;  /* 0x0000001d1e1b723e */ /* 0x000fca00000000ff */
        /* <DEDUP_REMOVED lines=11> */
[----:B------:R-:W-:Y:S02]  /*59c0*/  UIADD3 UR9, UR45, 0x40, URZ ;  /* 0x000000402d097890 */ /* 0x000fe4000fffe03f */
[----:B------:R-:W-:Y:S01]  /*59d0*/  UIADD3 UR8, UR43, 0x33000, URZ ;  /* 0x000330002b087890 */ /* 0x000fe2000fffe03f */
[----:B------:R-:W-:Y:S01]  /*59e0*/  UMOV UR5, UR45 ;  /* 0x0000002d00057c82 */ /* 0x000fe20008000000 */
[----:B------:R-:W-:-:S03]  /*59f0*/  UMOV UR10, UR6 ;  /* 0x00000006000a7c82 */ /* 0x000fc60008000000 */
[----:B------:R2:W-:Y:S04]  /*5a00*/  UTMASTG.2D [UR4], [UR58] ;  /* 0x000000043a0073b5 */ /* 0x0005e80008008000 */
[----:B------:R2:W-:Y:S01]  /*5a10*/  UTMASTG.2D [UR8], [UR58] ;  /* 0x000000083a0073b5 */ /* 0x0005e20008008000 */
[----:B------:R0:W-:Y:S01]  /*5a20*/  UTMACMDFLUSH ;  /* 0x00000000000079b7 */ /* 0x0001e20000000000 */
[----:B--2---:R-:W-:-:S04]  /*5a30*/  DEPBAR.LE SB0, 0x1 ;  /* 0x000080400000791a */ /* 0x004fc80000000000 */
.L_x_73:
[----:B------:R-:W-:Y:S05]  /*5a40*/  BSYNC B0 ;  /* 0x0000000000007941 */ /* 0x000fea0003800000 */
.L_x_72:
[----:B------:R-:W-:Y:S06]  /*5a50*/  BAR.SYNC.DEFER_BLOCKING 0x1, 0x100 ;  /* 0x0044000000007b1d */ /* 0x000fec0000010000 */
[----:B------:R-:W-:Y:S05]  /*5a60*/  @!P1 BRA `(.L_x_74) ;  /* 0x0000000000049947 */ /* 0x000fea0003800000 */
[----:B------:R-:W-:Y:S01]  /*5a70*/  BPT.TRAP 0x1 ;  /* 0x000000040000795c */ /* 0x000fe20000300000 */
.L_x_74:
[----:B------:R-:W-:-:S04]  /*5a80*/  ULEA UR4, UR55, UR43, 0x3 ;  /* 0x0000002b37047291 */ /* 0x000fc8000f8e183f */
[----:B------:R-:W-:-:S04]  /*5a90*/  UIADD3 UR4, UR4, 0x38500, URZ ;  /* 0x0003850004047890 */ /* 0x000fc8000fffe03f */
[----:B------:R-:W-:-:S09]  /*5aa0*/  UPRMT UR4, UR42, 0x654, UR4 ;  /* 0x000006542a047896 */ /* 0x000fd20008000004 */
[----:B------:R-:W-:Y:S01]  /*5ab0*/  SYNCS.ARRIVE.TRANS64.RED.A1T0 RZ, [UR4], RZ ;  /* 0x000000ffffff79a7 */ /* 0x000fe20008100404 */
[----:B------:R-:W-:Y:S05]  /*5ac0*/  @!P1 BRA `(.L_x_75) ;  /* 0x0000000000049947 */ /* 0x000fea0003800000 */
[----:B------:R-:W-:Y:S01]  /*5ad0*/  BPT.TRAP 0x1 ;  /* 0x000000040000795c */ /* 0x000fe20000300000 */
.L_x_75:
[----:B------:R-:W2:Y:S01]  /*5ae0*/  SYNCS.PHASECHK.TRANS64.TRYWAIT P3, [UR43+0x384f0], R3 ;  /* 0x0384f003ff0075a7 */ /* 0x000ea2000806016b */
[----:B------:R-:W-:Y:S04]  /*5af0*/  BSSY B0, `(.L_x_76) ;  /* 0x0000002000007945 */ /* 0x000fe80003800000 */
[----:B--2---:R-:W-:Y:S05]  /*5b00*/  @!P3 BRA `(.L_x_77) ;  /* 0x0000006c0064b947 */ /* 0x004fea0003800000 */
.L_x_232:
[----:B------:R-:W-:Y:S05]  /*5b10*/  BSYNC B0 ;  /* 0x0000000000007941 */ /* 0x000fea0003800000 */
.L_x_76:
        /* <DEDUP_REMOVED lines=81> */
.L_x_79:
[----:B------:R-:W-:Y:S05]  /*6030*/  BSYNC B0 ;  /* 0x0000000000007941 */ /* 0x000fea0003800000 */
.L_x_78:
[----:B------:R-:W-:Y:S06]  /*6040*/  BAR.SYNC.DEFER_BLOCKING 0x1, 0x100 ;  /* 0x0044000000007b1d */ /* 0x000fec0000010000 */
[----:B------:R-:W-:Y:S05]  /*6050*/  @!P1 BRA `(.L_x_80) ;  /* 0x0000000000049947 */ /* 0x000fea0003800000 */
[----:B------:R-:W-:Y:S01]  /*6060*/  BPT.TRAP 0x1 ;  /* 0x000000040000795c */ /* 0x000fe20000300000 */
.L_x_80:
[----:B------:R-:W-:-:S04]  /*6070*/  UIADD3 UR55, UR55, 0x1, URZ ;  /* 0x0000000137377890 */ /* 0x000fc8000fffe03f */
[----:B------:R-:W-:-:S04]  /*6080*/  UISETP.NE.AND UP0, UPT, UR55, 0x4, UPT ;  /* 0x000000043700788c */ /* 0x000fc8000bf05270 */
[----:B------:R-:W-:-:S04]  /*6090*/  USEL UR55, UR55, URZ, UP0 ;  /* 0x0000003f37377287 */ /* 0x000fc80008000000 */
[----:B------:R-:W-:-:S04]  /*60a0*/  ULEA UR4, UR55, UR43, 0x3 ;  /* 0x0000002b37047291 */ /* 0x000fc8000f8e183f */
[----:B------:R-:W-:-:S04]  /*60b0*/  UIADD3 UR4, UR4, 0x38500, URZ ;  /* 0x0003850004047890 */ /* 0x000fc8000fffe03f */
[----:B------:R-:W-:-:S09]  /*60c0*/  UPRMT UR4, UR42, 0x654, UR4 ;  /* 0x000006542a047896 */ /* 0x000fd20008000004 */
[----:B------:R-:W-:Y:S01]  /*60d0*/  SYNCS.ARRIVE.TRANS64.RED.A1T0 RZ, [UR4], RZ ;  /* 0x000000ffffff79a7 */ /* 0x000fe20008100404 */
[----:B------:R-:W-:Y:S05]  /*60e0*/  @!P1 BRA `(.L_x_81) ;  /* 0x0000000000049947 */ /* 0x000fea0003800000 */
[----:B------:R-:W-:Y:S01]  /*60f0*/  BPT.TRAP 0x1 ;  /* 0x000000040000795c */ /* 0x000fe20000300000 */
.L_x_81:
[----:B------:R-:W2:Y:S01]  /*6100*/  SYNCS.PHASECHK.TRANS64.TRYWAIT P3, [UR43+0x384f8], R3 ;  /* 0x0384f803ff0075a7 */ /* 0x000ea2000806016b */
[----:B------:R-:W-:Y:S04]  /*6110*/  BSSY B0, `(.L_x_82) ;  /* 0x0000002000007945 */ /* 0x000fe80003800000 */
[----:B--2---:R-:W-:Y:S05]  /*6120*/  @!P3 BRA `(.L_x_83) ;  /* 0x0000006400f4b947 */ /* 0x004fea0003800000 */
.L_x_233:
[----:B------:R-:W-:Y:S05]  /*6130*/  BSYNC B0 ;  /* 0x0000000000007941 */ /* 0x000fea0003800000 */
.L_x_82:
[----:B------:R-:W-:Y:S05]  /*6140*/  @P2 WARPSYNC.ALL ;  /* 0x0000000000002948 */ /* 0x000fea0003800000 */
[----:B------:R-:W3:Y:S01]  /*6150*/  @P2 LDSM.16.MT88.4 R4, [R12+0x36000] ;  /* 0x036000000c04283b */ /* 0x000ee20000004200 */
[-C--:B------:R-:W-:Y:S01]  /*6160*/  FMUL R80, R80, R2.reuse ;  /* 0x0000000250507220 */ /* 0x080fe20000400000 */
[-C--:B-1----:R-:W-:Y:S01]  /*6170*/  FMUL R24, R81, R2.reuse ;  /* 0x0000000251187220 */ /* 0x082fe20000400000 */
[-C--:B------:R-:W-:Y:S01]  /*6180*/  FMUL R72, R72, R2.reuse ;  /* 0x0000000248487220 */ /* 0x080fe20000400000 */
[----:B------:R-:W1:Y:S01]  /*6190*/  @P2 LDSM.16.MT88.4 R8, [R12+0x36800] ;  /* 0x036800000c08283b */ /* 0x000e620000004200 */
[-C--:B--2---:R-:W-:Y:S01]  /*61a0*/  FMUL R14, R73, R2.reuse ;  /* 0x00000002490e7220 */ /* 0x084fe20000400000 */
[-C--:B------:R-:W-:Y:S01]  /*61b0*/  FMUL R74, R74, R2.reuse ;  /* 0x000000024a4a7220 */ /* 0x080fe20000400000 */
        /* <DEDUP_REMOVED lines=10> */
[----:B------:R-:W-:Y:S01]  /*6260*/  FMUL R2, R87, R2 ;  /* 0x0000000257027220 */ /* 0x000fe20000400000 */
[----:B------:R-:W-:Y:S05]  /*6270*/  WARPSYNC.ALL ;  /* 0x0000000000007948 */ /* 0x000fea0003800000 */
[----:B------:R-:W-:Y:S01]  /*6280*/  BSSY B0, `(.L_x_84) ;  /* 0x000003c000007945 */ /* 0x000fe20003800000 */
[----:B---3--:R-:W-:-:S02]  /*6290*/  HADD2.F32 R15, -RZ, R5.H0_H0 ;  /* 0x20000005ff0f7230 */ /* 0x008fc40000004100 */
[----:B------:R-:W-:Y:S02]  /*62a0*/  HADD2.F32 R21, -RZ, R7.H0_H0 ;  /* 0x20000007ff157230 */ /* 0x000fe40000004100 */
[--C-:B-1----:R-:W-:Y:S02]  /*62b0*/  HADD2.F32 R25, -RZ, R8.reuse.H0_H0 ;  /* 0x20000008ff197230 */ /* 0x102fe40000004100 */
        /* <DEDUP_REMOVED lines=11> */
[--C-:B------:R-:W-:Y:S02]  /*6370*/  HADD2.F32 R17, -RZ, R6.reuse.H0_H0 ;  /* 0x20000006ff117230 */ /* 0x100fe40000004100 */
[----:B------:R-:W-:Y:S01]  /*6380*/  FFMA R14, R13, R0, R14 ;  /* 0x000000000d0e7223 */ /* 0x000fe2000000000e */
[----:B------:R-:W-:-:S02]  /*6390*/  HADD2.F32 R19, -RZ, R6.H1_H1 ;  /* 0x30000006ff137230 */ /* 0x000fc40000004100 */
        /* <DEDUP_REMOVED lines=40> */
[----:B------:R2:W-:Y:S02]  /*6620*/  UTMASTG.2D [UR8], [UR58] ;  /* 0x000000083a0073b5 */ /* 0x0005e40008008000 */
[----:B--2---:R0:W-:Y:S02]  /*6630*/  UTMACMDFLUSH ;  /* 0x00000000000079b7 */ /* 0x0041e40000000000 */
.L_x_85:
[----:B------:R-:W-:Y:S05]  /*6640*/  BSYNC B0 ;  /* 0x0000000000007941 */ /* 0x000fea0003800000 */
.L_x_84:
[----:B------:R-:W-:Y:S04]  /*6650*/  BSSY B0, `(.L_x_86) ;  /* 0x0000003000007945 */ /* 0x000fe80003800000 */
[----:B------:R-:W-:Y:S05]  /*6660*/  @!P0 BRA `(.L_x_87) ;  /* 0x0000000000048947 */ /* 0x000fea0003800000 */
[----:B------:R-:W-:-:S04]  /*6670*/  DEPBAR.LE SB0, 0x1 ;  /* 0x000080400000791a */ /* 0x000fc80000000000 */
.L_x_87:
[----:B------:R-:W-:Y:S05]  /*6680*/  BSYNC B0 ;  /* 0x0000000000007941 */ /* 0x000fea0003800000 */
.L_x_86:
[----:B------:R-:W-:Y:S06]  /*6690*/  BAR.SYNC.DEFER_BLOCKING 0x1, 0x100 ;  /* 0x0044000000007b1d */ /* 0x000fec0000010000 */
[----:B------:R-:W-:Y:S05]  /*66a0*/  @!P1 BRA `(.L_x_88) ;  /* 0x0000000000049947 */ /* 0x000fea0003800000 */
[----:B------:R-:W-:Y:S01]  /*66b0*/  BPT.TRAP 0x1 ;  /* 0x000000040000795c */ /* 0x000fe20000300000 */
.L_x_88:
[----:B------:R-:W-:Y:S02]  /*66c0*/  UIADD3 UR4, UR55, 0x1, URZ ;  /* 0x0000000137047890 */ /* 0x000fe4000fffe03f */
[----:B------:R-:W-:Y:S02]  /*66d0*/  UISETP.NE.AND UP1, UPT, UR47, 0x3, UPT ;  /* 0x000000032f00788c */ /* 0x000fe4000bf25270 */
[----:B------:R-:W-:-:S04]  /*66e0*/  UISETP.NE.AND UP0, UPT, UR4, 0x4, UPT ;  /* 0x000000040400788c */ /* 0x000fc8000bf05270 */
[----:B------:R-:W-:Y:S01]  /*66f0*/  USEL UR4, UR4, URZ, UP0 ;  /* 0x0000003f04047287 */ /* 0x000fe20008000000 */
[----:B------:R-:W-:-:S03]  /*6700*/  PLOP3.LUT P2, PT, PT, PT, UP1, 0x80, 0x0 ;  /* 0x000000000000781c */ /* 0x000fc60003f4f018 */
[----:B------:R-:W-:Y:S02]  /*6710*/  ULEA UR5, UR4, UR43, 0x3 ;  /* 0x0000002b04057291 */ /* 0x000fe4000f8e183f */
[----:B------:R-:W-:Y:S02]  /*6720*/  UIADD3 UR4, UR4, 0x1, URZ ;  /* 0x0000000104047890 */ /* 0x000fe4000fffe03f */
[----:B------:R-:W-:Y:S02]  /*6730*/  UIADD3 UR5, UR5, 0x38500, URZ ;  /* 0x0003850005057890 */ /* 0x000fe4000fffe03f */
[----:B------:R-:W-:Y:S02]  /*6740*/  UISETP.NE.AND UP0, UPT, UR4, 0x4, UPT ;  /* 0x000000040400788c */ /* 0x000fe4000bf05270 */
[----:B------:R-:W-:Y:S02]  /*6750*/  UPRMT UR5, UR42, 0x654, UR5 ;  /* 0x000006542a057896 */ /* 0x000fe40008000005 */
[----:B------:R-:W-:-:S07]  /*6760*/  USEL UR55, UR4, URZ, UP0 ;  /* 0x0000003f04377287 */ /* 0x000fce0008000000 */
[----:B------:R-:W-:Y:S01]  /*6770*/  SYNCS.ARRIVE.TRANS64.RED.A1T0 RZ, [UR5], RZ ;  /* 0x000000ffffff79a7 */ /* 0x000fe20008100405 */
[----:B------:R-:W-:Y:S05]  /*6780*/  @!P2 BRA `(.L_x_89) ;  /* 0x000000000004a947 */ /* 0x000fea0003800000 */
[----:B------:R-:W-:Y:S01]  /*6790*/  BPT.TRAP 0x1 ;  /* 0x000000040000795c */ /* 0x000fe20000300000 */
.L_x_89:
[----:B------:R-:W-:Y:S01]  /*67a0*/  ULEA UR4, UR38, UR43, 0x3 ;  /* 0x0000002b26047291 */ /* 0x000fe2000f8e183f */
[----:B------:R-:W-:-:S08]  /*67b0*/  SHF.L.U32 R0, R93, 0x1f, RZ ;  /* 0x0000001f5d007819 */ /* 0x000fd000000006ff */
[----:B------:R-:W2:Y:S02]  /*67c0*/  SYNCS.PHASECHK.TRANS64.TRYWAIT P0, [UR4+0x38400], R0 ;  /* 0x03840000ff0075a7 */ /* 0x000ea40008000144 */
[----:B--2---:R-:W-:Y:S05]  /*67d0*/  @!P0 BRA `(.L_x_90) ;  /* 0x0000006000608947 */ /* 0x004fea0003800000 */
.L_x_234:
[----:B------:R-:W-:-:S09]  /*67e0*/  ULEA UR5, UR38, UR43, 0x4 ;  /* 0x0000002b26057291 */ /* 0x000fd2000f8e203f */
[----:B------:R-:W3:Y:S01]  /*67f0*/  LDS.128 R16, [UR5+0x38530] ;  /* 0x03853005ff107984 */ /* 0x000ee20008000c00 */
[----:B------:R-:W-:Y:S01]  /*6800*/  @!PT LDS RZ, [RZ] ;  /* 0x00000000fffff984 */ /* 0x000fe20000000800 */
[----:B------:R-:W-:Y:S01]  /*6810*/  @!PT LDS RZ, [RZ] ;  /* 0x00000000fffff984 */ /* 0x000fe20000000800 */
[----:B------:R-:W-:Y:S01]  /*6820*/  @!PT LDS RZ, [RZ] ;  /* 0x00000000fffff984 */ /* 0x000fe20000000800 */
[----:B------:R-:W-:Y:S01]  /*6830*/  @!PT LDS RZ, [RZ] ;  /* 0x00000000fffff984 */ /* 0x000fe20000000800 */
[----:B------:R4:W-:Y:S06]  /*6840*/  MEMBAR.ALL.CTA ;  /* 0x0000000000007992 */ /* 0x0009ec0000008000 */
[----:B----4-:R-:W4:Y:S01]  /*6850*/  FENCE.VIEW.ASYNC.S ;  /* 0x00000000000073c6 */ /* 0x010f220000000000 */
[----:B------:R-:W-:Y:S05]  /*6860*/  @!P2 BRA `(.L_x_91) ;  /* 0x000000000004a947 */ /* 0x000fea0003800000 */
[----:B------:R-:W-:Y:S01]  /*6870*/  BPT.TRAP 0x1 ;  /* 0x000000040000795c */ /* 0x000fe20000300000 */
.L_x_91:
[----:B---3--:R-:W-:Y:S01]  /*6880*/  ISETP.NE.AND P0, PT, R19, RZ, PT ;  /* 0x000000ff1300720c */ /* 0x008fe20003f05270 */
[----:B------:R-:W-:Y:S01]  /*6890*/  UIADD3 UR4, UR4, 0x38440, URZ ;  /* 0x0003844004047890 */ /* 0x000fe2000fffe03f */
[CC--:B------:R-:W-:Y:S02]  /*68a0*/  ISETP.NE.AND P2, PT, R91.reuse, R18.reuse, PT ;  /* 0x000000125b00720c */ /* 0x0c0fe40003f45270 */
[----:B------:R-:W-:Y:S01]  /*68b0*/  ISETP.EQ.OR P0, PT, R91, R18, !P0 ;  /* 0x000000125b00720c */ /* 0x000fe20004702670 */
[----:B------:R-:W-:-:S09]  /*68c0*/  UPRMT UR4, UR42, 0x654, UR4 ;  /* 0x000006542a047896 */ /* 0x000fd20008000004 */
[----:B----4-:R-:W-:Y:S03]  /*68d0*/  SYNCS.ARRIVE.TRANS64.RED.A1T0 RZ, [UR4], RZ ;  /* 0x000000ffffff79a7 */ /* 0x010fe60008100404 */
[----:B------:R-:W-:Y:S05]  /*68e0*/  @P0 BRA `(.L_x_92) ;  /* 0x0000000000fc0947 */ /* 0x000fea0003800000 */
[----:B------:R-:W-:-:S13]  /*68f0*/  ISETP.NE.AND P0, PT, RZ, UR54, PT ;  /* 0x00000036ff007c0c */ /* 0x000fda000bf05270 */
[----:B------:R-:W-:Y:S05]  /*6900*/  @P0 BRA `(.L_x_92) ;  /* 0x0000000000f40947 */ /* 0x000fea0003800000 */
[----:B--2---:R-:W2:Y:S01]  /*6910*/  S2R R0, SR_LANEID ;  /* 0x0000000000007919 */ /* 0x004ea20000000000 */
[----:B------:R-:W-:Y:S01]  /*6920*/  ELECT P0, URZ, PT ;  /* 0x00000000003f782f */ /* 0x000fe20003800000 */
[----:B------:R-:W-:Y:S01]  /*6930*/  BSSY B0, `(.L_x_93) ;  /* 0x000002f000007945 */ /* 0x000fe20003800000 */
[----:B--2---:R-:W-:-:S11]  /*6940*/  IMAD.SHL.U32 R15, R0, 0x4, RZ ;  /* 0x00000004000f7824 */ /* 0x004fd600078e00ff */
[----:B------:R-:W-:Y:S05]  /*6950*/  @!P0 BRA `(.L_x_94) ;  /* 0x0000000000b08947 */ /* 0x000fea0003800000 */
[----:B------:R-:W-:Y:S01]  /*6960*/  IMAD.SHL.U32 R0, R18, 0x8, RZ ;  /* 0x0000000812007824 */ /* 0x000fe200078e00ff */
[----:B------:R-:W-:Y:S01]  /*6970*/  SHF.R.S32.HI R3, RZ, 0x1f, R18 ;  /* 0x0000001fff037819 */ /* 0x000fe20000011412 */
[----:B------:R-:W-:-:S03]  /*6980*/  ULDC.64 UR4, c[0x0][0x820] ;  /* 0x0002080000047ab9 */ /* 0x000fc60000000a00 */
[----:B------:R-:W-:Y:S02]  /*6990*/  SHF.L.U64.HI R8, R18, 0x3, R3 ;  /* 0x0000000312087819 */ /* 0x000fe40000010203 */
[----:B-1----:R-:W-:Y:S01]  /*69a0*/  IADD3 R4, P0, R0, UR4, RZ ;  /* 0x0000000400047c10 */ /* 0x002fe2000ff1e0ff */
[----:B------:R-:W1:Y:S03]  /*69b0*/  LDC.64 R2, c[0x0][0x290] ;  /* 0x0000a400ff027b82 */ /* 0x000e660000000a00 */
[----:B------:R-:W-:Y:S01]  /*69c0*/  IADD3.X R5, R8, UR5, RZ, P0, !PT ;  /* 0x0000000508057c10 */ /* 0x000fe200087fe4ff */
[----:B------:R-:W-:-:S05]  /*69d0*/  ULDC.64 UR4, c[0x0][0x818] ;  /* 0x0002060000047ab9 */ /* 0x000fca0000000a00 */
[----:B------:R-:W2:Y:S01]  /*69e0*/  LDG.E.64 R4, desc[UR56][R4.64] ;  /* 0x0000003804047981 */ /* 0x000ea2000c1e1b00 */
[----:B-1----:R-:W-:Y:S01]  /*69f0*/  IMAD.WIDE R6, R18, 0xc, R2 ;  /* 0x0000000c12067825 */ /* 0x002fe200078e0202 */
[----:B------:R-:W-:Y:S02]  /*6a00*/  IADD3 R2, P0, R0, UR4, RZ ;  /* 0x0000000400027c10 */ /* 0x000fe4000ff1e0ff */
[----:B------:R-:W1:Y:S02]  /*6a10*/  LDS R0, [UR49+0x1c] ;  /* 0x00001c31ff007984 */ /* 0x000e640008000800 */
[----:B------:R-:W-:Y:S02]  /*6a20*/  IADD3.X R3, R8, UR5, RZ, P0, !PT ;  /* 0x0000000508037c10 */ /* 0x000fe400087fe4ff */
[----:B------:R-:W3:Y:S04]  /*6a30*/  LDG.E R12, desc[UR56][R6.64] ;  /* 0x00000038060c7981 */ /* 0x000ee8000c1e1900 */
[----:B------:R4:W5:Y:S04]  /*6a40*/  LDG.E R13, desc[UR56][R6.64+0x4] ;  /* 0x00000438060d7981 */ /* 0x000968000c1e1900 */
[----:B------:R-:W5:Y:S01]  /*6a50*/  LDG.E.64 R2, desc[UR56][R2.64] ;  /* 0x0000003802027981 */ /* 0x000f62000c1e1b00 */
[----:B------:R-:W-:-:S03]  /*6a60*/  IMAD.U32 R8, RZ, RZ, UR49 ;  /* 0x00000031ff087e24 */ /* 0x000fc6000f8e00ff */
[----:B------:R-:W-:Y:S02]  /*6a70*/  STS [UR49+0x30], RZ ;  /* 0x000030ffff007988 */ /* 0x000fe40008000831 */
[----:B------:R-:W-:Y:S02]  /*6a80*/  SHF.R.U64 R8, R8, 0x4, RZ ;  /* 0x0000000408087819 */ /* 0x000fe400000012ff */
[----:B----4-:R-:W-:-:S03]  /*6a90*/  CS2R R6, SRZ ;  /* 0x0000000000067805 */ /* 0x010fc6000001ff00 */
[----:B------:R-:W-:Y:S04]  /*6aa0*/  STS [UR49+0x10], R8 ;  /* 0x00001008ff007988 */ /* 0x000fe80008000831 */
[----:B------:R-:W-:Y:S01]  /*6ab0*/  STS [UR49+0x14], R8 ;  /* 0x00001408ff007988 */ /* 0x000fe20008000831 */
[C---:B--2---:R-:W-:Y:S01]  /*6ac0*/  SHF.L.U64.HI R11, R4.reuse, 0x1, R5 ;  /* 0x00000001040b7819 */ /* 0x044fe20000010205 */
[----:B------:R-:W-:-:S03]  /*6ad0*/  IMAD.SHL.U32 R10, R4, 0x2, RZ ;  /* 0x00000002040a7824 */ /* 0x000fc600078e00ff */
[----:B------:R-:W-:Y:S02]  /*6ae0*/  LOP3.LUT R11, R11, 0x1fffffff, RZ, 0xc0, !PT ;  /* 0x1fffffff0b0b7812 */ /* 0x000fe400078ec0ff */
[----:B------:R-:W-:Y:S02]  /*6af0*/  LOP3.LUT R10, R10, 0xfffffffe, RZ, 0xc0, !PT ;  /* 0xfffffffe0a0a7812 */ /* 0x000fe400078ec0ff */
[--C-:B------:R-:W-:Y:S02]  /*6b00*/  SHF.R.U32.HI R5, RZ, 0x4, R11.reuse ;  /* 0x00000004ff057819 */ /* 0x100fe4000001160b */
[----:B------:R-:W-:Y:S02]  /*6b10*/  SHF.R.U64 R10, R10, 0x4, R11 ;  /* 0x000000040a0a7819 */ /* 0x000fe4000000120b */
[----:B-1----:R-:W-:-:S03]  /*6b20*/  LOP3.LUT R0, R0, 0xf, R5, 0xb8, !PT ;  /* 0x0000000f00007812 */ /* 0x002fc600078eb805 */
[----:B------:R-:W-:Y:S04]  /*6b30*/  STS [UR49+0xc], R10 ;  /* 0x00000c0aff007988 */ /* 0x000fe80008000831 */
[----:B------:R-:W-:Y:S01]  /*6b40*/  STS [UR49+0x1c], R0 ;  /* 0x00001c00ff007988 */ /* 0x000fe20008000831 */
[----:B---3--:R-:W-:-:S03]  /*6b50*/  VIADD R4, R12, 0xffffffff ;  /* 0xffffffff0c047836 */ /* 0x008fc60000000000 */
[----:B------:R-:W1:Y:S04]  /*6b60*/  LDS R5, [UR49+0x1c] ;  /* 0x00001c31ff057984 */ /* 0x000e680008000800 */
[----:B-----5:R-:W-:Y:S01]  /*6b70*/  STS.64 [UR49], R2 ;  /* 0x00000002ff007988 */ /* 0x020fe20008000a31 */
[----:B-1----:R-:W-:-:S05]  /*6b80*/  LOP3.LUT R5, R5, 0xf0, RZ, 0xb8, !PT ;  /* 0x000000f005057812 */ /* 0x002fca00078eb8ff */
[----:B------:R1:W-:Y:S04]  /*6b90*/  STS [UR49+0x1c], R5 ;  /* 0x00001c05ff007988 */ /* 0x0003e80008000831 */
[----:B------:R-:W2:Y:S01]  /*6ba0*/  LDS R9, [UR49+0x1c] ;  /* 0x00001c31ff097984 */ /* 0x000ea20008000800 */
[----:B-1----:R-:W-:-:S05]  /*6bb0*/  VIADD R5, R13, 0xffffffff ;  /* 0xffffffff0d057836 */ /* 0x002fca0000000000 */
[----:B------:R-:W-:Y:S01]  /*6bc0*/  STS.128 [UR49+0x20], R4 ;  /* 0x00002004ff007988 */ /* 0x000fe20008000c31 */
[----:B--2---:R-:W-:-:S05]  /*6bd0*/  LOP3.LUT R9, R9, 0xf00, RZ, 0xb8, !PT ;  /* 0x00000f0009097812 */ /* 0x004fca00078eb8ff */
[----:B------:R-:W-:Y:S04]  /*6be0*/  STS.64 [UR49+0x18], R8 ;  /* 0x00001808ff007988 */ /* 0x000fe80008000a31 */
[----:B------:R-:W1:Y:S02]  /*6bf0*/  LDS R14, [UR49+0x1c] ;  /* 0x00001c31ff0e7984 */ /* 0x000e640008000800 */
[----:B-1----:R-:W-:-:S05]  /*6c00*/  LOP3.LUT R0, R14, 0xf000, RZ, 0xb8, !PT ;  /* 0x0000f0000e007812 */ /* 0x002fca00078eb8ff */
[----:B------:R2:W-:Y:S02]  /*6c10*/  STS [UR49+0x1c], R0 ;  /* 0x00001c00ff007988 */ /* 0x0005e40008000831 */
.L_x_94:
[----:B------:R-:W-:Y:S05]  /*6c20*/  BSYNC B0 ;  /* 0x0000000000007941 */ /* 0x000fea0003800000 */
.L_x_93:
[----:B------:R-:W-:Y:S01]  /*6c30*/  NOP ;  /* 0x0000000000007918 */ /* 0x000fe20000000000 */
[----:B-1----:R1:W3:Y:S01]  /*6c40*/  LDS R5, [R15+UR49] ;  /* 0x000000310f057984 */ /* 0x0022e20008000800 */
[----:B------:R-:W-:Y:S02]  /*6c50*/  ELECT P0, URZ, PT ;  /* 0x00000000003f782f */ /* 0x000fe40003800000 */
[----:B------:R-:W-:Y:S01]  /*6c60*/  IADD3 R2, P3, R15, UR58, RZ ;  /* 0x0000003a0f027c10 */ /* 0x000fe2000ff7e0ff */
[----:B------:R-:W-:Y:S04]  /*6c70*/  BSSY B0, `(.L_x_95) ;  /* 0x0000005000007945 */ /* 0x000fe80003800000 */
[----:B------:R-:W-:-:S06]  /*6c80*/  IMAD.X R3, RZ, RZ, UR59, P3 ;  /* 0x0000003bff037e24 */ /* 0x000fcc00098e06ff */
[----:B-1----:R-:W-:Y:S05]  /*6c90*/  @!P0 BRA `(.L_x_96) ;  /* 0x0000000000088947 */ /* 0x002fea0003800000 */
[----:B------:R0:W-:Y:S01]  /*6ca0*/  UTMACMDFLUSH ;  /* 0x00000000000079b7 */ /* 0x0001e20000000000 */
[----:B------:R-:W-:-:S04]  /*6cb0*/  DEPBAR.LE SB0, 0x0 ;  /* 0x000080000000791a */ /* 0x000fc80000000000 */
.L_x_96:
[----:B------:R-:W-:Y:S05]  /*6cc0*/  BSYNC B0 ;  /* 0x0000000000007941 */ /* 0x000fea0003800000 */
.L_x_95:
[----:B---3--:R3:W5:Y:S02]  /*6cd0*/  ATOMG.E.EXCH.STRONG.GPU PT, RZ, [R2], R5 ;  /* 0x0000000502ff73a8 */ /* 0x00876400041ee100 */
.L_x_92:
[----:B------:R-:W-:Y:S01]  /*6ce0*/  UIMAD.WIDE.U32 UR4, UR60, -0x55555555, URZ ;  /* 0xaaaaaaab3c0478a5 */ /* 0x000fe2000f8e003f */
[----:B------:R-:W-:Y:S01]  /*6cf0*/  ISETP.NE.AND P0, PT, R19, RZ, PT ;  /* 0x000000ff1300720c */ /* 0x000fe20003f05270 */
[----:B------:R-:W-:Y:S01]  /*6d00*/  UIADD3 UR38, UR38, 0x1, URZ ;  /* 0x0000000126267890 */ /* 0x000fe2000fffe03f */
[----:B--2---:R-:W-:Y:S01]  /*6d10*/  SEL R0, RZ, 0x1, !P2 ;  /* 0x00000001ff007807 */ /* 0x004fe20005000000 */
[----:B------:R-:W-:Y:S02]  /*6d20*/  USHF.R.U32.HI UR4, URZ, 0x2, UR5 ;  /* 0x000000023f047899 */ /* 0x000fe40008011605 */
[----:B------:R-:W-:Y:S02]  /*6d30*/  UISETP.NE.AND UP0, UPT, UR38, 0x8, UPT ;  /* 0x000000082600788c */ /* 0x000fe4000bf05270 */
[----:B------:R-:W-:Y:S02]  /*6d40*/  UIMAD UR60, UR4, -0x6, UR60 ;  /* 0xfffffffa043c78a4 */ /* 0x000fe4000f8e023c */
[----:B------:R-:W-:-:S02]  /*6d50*/  USEL UR4, URZ, 0x1, UP0 ;  /* 0x000000013f047887 */ /* 0x000fc40008000000 */
[----:B------:R-:W-:Y:S02]  /*6d60*/  UIADD3 UR36, UR36, 0x4, URZ ;  /* 0x0000000424247890 */ /* 0x000fe4000fffe03f */
[----:B------:R-:W-:Y:S02]  /*6d70*/  USEL UR38, UR38, URZ, UP0 ;  /* 0x0000003f26267287 */ /* 0x000fe40008000000 */
[----:B------:R-:W-:Y:S01]  /*6d80*/  LOP3.LUT R93, R93, UR4, RZ, 0x3c, !PT ;  /* 0x000000045d5d7c12 */ /* 0x000fe2000f8e3cff */
[----:B------:R-:W-:Y:S09]  /*6d90*/  @P0 BRA `(.L_x_97) ;  /* 0xffffffcc00240947 */ /* 0x000ff2000383ffff */
[----:B------:R-:W-:-:S04]  /*6da0*/  DEPBAR.LE SB0, 0x0 ;  /* 0x000080000000791a */ /* 0x000fc80000000000 */
[----:B------:R-:W-:Y:S05]  /*6db0*/  @!P1 BRA `(.L_x_98) ;  /* 0x0000000000049947 */ /* 0x000fea0003800000 */
[----:B------:R-:W-:Y:S01]  /*6dc0*/  BPT.TRAP 0x1 ;  /* 0x000000040000795c */ /* 0x000fe20000300000 */
.L_x_98:
[----:B------:R-:W-:-:S04]  /*6dd0*/  ULEA UR43, UR55, UR43, 0x3 ;  /* 0x0000002b372b7291 */ /* 0x000fc8000f8e183f */
[----:B------:R-:W-:-:S04]  /*6de0*/  UIADD3 UR43, UR43, 0x38500, URZ ;  /* 0x000385002b2b7890 */ /* 0x000fc8000fffe03f */
[----:B------:R-:W-:-:S09]  /*6df0*/  UPRMT UR43, UR42, 0x654, UR43 ;  /* 0x000006542a2b7896 */ /* 0x000fd2000800002b */
[----:B-----5:R-:W-:Y:S01]  /*6e00*/  SYNCS.ARRIVE.TRANS64.RED.A1T0 RZ, [UR43], RZ ;  /* 0x000000ffffff79a7 */ /* 0x020fe2000810042b */
[----:B------:R-:W-:Y:S05]  /*6e10*/  EXIT ;  /* 0x000000000000794d */ /* 0x000fea0003800000 */
.L_x_23:
[----:B------:R-:W-:-:S08]  /*6e20*/  NOP ;  /* 0x0000000000007918 */ /* 0x000fd00000000000 */
[----:B----45:R-:W1:-:S00]  /*6e30*/  USETMAXREG.DEALLOC.CTAPOOL 0x28 ;  /* 0x00000028000079c8 */ /* 0x030e4000080e0500 */
[----:B------:R-:W-:-:S06]  /*6e40*/  UISETP.NE.AND UP1, UPT, UR54, 0x3, UPT ;  /* 0x000000033600788c */ /* 0x000fcc000bf25270 */
[----:B------:R-:W-:-:S13]  /*6e50*/  PLOP3.LUT P1, PT, PT, PT, UP1, 0x80, 0x0 ;  /* 0x000000000000781c */ /* 0x000fda0003f2f018 */
[----:B-1----:R-:W-:Y:S05]  /*6e60*/  @!P1 BRA `(.L_x_99) ;  /* 0x0000003400489947 */ /* 0x002fea0003800000 */
[----:B------:R-:W-:-:S13]  /*6e70*/  ISETP.NE.AND P0, PT, RZ, UR54, PT ;  /* 0x00000036ff007c0c */ /* 0x000fda000bf05270 */
[----:B------:R-:W-:Y:S05]  /*6e80*/  @!P0 BRA `(.L_x_100) ;  /* 0x0000001800208947 */ /* 0x000fea0003800000 */
[----:B------:R-:W-:-:S06]  /*6e90*/  UISETP.NE.AND UP0, UPT, UR54, 0x2, UPT ;  /* 0x000000023600788c */ /* 0x000fcc000bf05270 */
[----:B------:R-:W-:-:S13]  /*6ea0*/  PLOP3.LUT P0, PT, PT, PT, UP0, 0x80, 0x0 ;  /* 0x000000000000781c */ /* 0x000fda0003f0f008 */
[----:B--2---:R-:W-:Y:S05]  /*6eb0*/  @P0 EXIT ;  /* 0x000000000000094d */ /* 0x004fea0003800000 */
[----:B------:R-:W1:Y:S01]  /*6ec0*/  S2UR UR4, SR_CTAID.Y ;  /* 0x00000000000479c3 */ /* 0x000e620000002600 */
[----:B------:R-:W-:Y:S01]  /*6ed0*/  ELECT P0, URZ, PT ;  /* 0x00000000003f782f */ /* 0x000fe20003800000 */
[----:B------:R-:W-:Y:S01]  /*6ee0*/  BSSY B0, `(.L_x_101) ;  /* 0x000001d000007945 */ /* 0x000fe20003800000 */
[----:B-1----:R-:W-:-:S11]  /*6ef0*/  UIMAD UR4, UR4, UR39, UR40 ;  /* 0x00000027040472a4 */ /* 0x002fd6000f8e0228 */
[----:B------:R-:W-:Y:S05]  /*6f00*/  @!P0 BRA `(.L_x_102) ;  /* 0x0000000000688947 */ /* 0x000fea0003800000 */
[----:B------:R-:W1:Y:S01]  /*6f10*/  LDC.64 R4, c[0x0][0x600] ;  /* 0x00018000ff047b82 */ /* 0x000e620000000a00 */
[----:B------:R-:W-:Y:S02]  /*6f20*/  UMOV UR5, 0x400 ;  /* 0x0000040000057882 */ /* 0x000fe40000000000 */
[----:B------:R-:W-:-:S05]  /*6f30*/  ULEA UR5, UR41, UR5, 0x18 ;  /* 0x0000000529057291 */ /* 0x000fca000f8ec03f */
[----:B------:R-:W1:Y:S08]  /*6f40*/  LDC.64 R6, c[0x0][0x608] ;  /* 0x00018200ff067b82 */ /* 0x000e700000000a00 */
[----:B------:R-:W2:Y:S08]  /*6f50*/  LDC.64 R32, c[0x0][0x610] ;  /* 0x00018400ff207b82 */ /* 0x000eb00000000a00 */
[----:B------:R-:W2:Y:S01]  /*6f60*/  LDC.64 R34, c[0x0][0x618] ;  /* 0x00018600ff227b82 */ /* 0x000ea20000000a00 */
[----:B-1----:R1:W-:Y:S07]  /*6f70*/  STS.128 [UR5+0x38700], R4 ;  /* 0x03870004ff007988 */ /* 0x0023ee0008000c05 */
[----:B------:R-:W3:Y:S08]  /*6f80*/  LDC.64 R28, c[0x0][0x620] ;  /* 0x00018800ff1c7b82 */ /* 0x000ef00000000a00 */
[----:B------:R-:W3:Y:S01]  /*6f90*/  LDC.64 R30, c[0x0][0x628] ;  /* 0x00018a00ff1e7b82 */ /* 0x000ee20000000a00 */
[----:B--2---:R2:W-:Y:S07]  /*6fa0*/  STS.128 [UR5+0x38710], R32 ;  /* 0x03871020ff007988 */ /* 0x0045ee0008000c05 */
[----:B------:R-:W4:Y:S08]  /*6fb0*/  LDC.64 R24, c[0x0][0x630] ;  /* 0x00018c00ff187b82 */ /* 0x000f300000000a00 */
[----:B------:R-:W4:Y:S08]  /*6fc0*/  LDC.64 R26, c[0x0][0x638] ;  /* 0x00018e00ff1a7b82 */ /* 0x000f300000000a00 */
[----:B------:R-:W5:Y:S01]  /*6fd0*/  LDC.64 R20, c[0x0][0x640] ;  /* 0x00019000ff147b82 */ /* 0x000f620000000a00 */
[----:B---3--:R2:W-:Y:S07]  /*6fe0*/  STS.128 [UR5+0x38720], R28 ;  /* 0x0387201cff007988 */ /* 0x0085ee0008000c05 */
[----:B------:R-:W5:Y:S08]  /*6ff0*/  LDC.64 R22, c[0x0][0x648] ;  /* 0x00019200ff167b82 */ /* 0x000f700000000a00 */
[----:B------:R-:W3:Y:S01]  /*7000*/  LDC.64 R12, c[0x0][0x650] ;  /* 0x00019400ff0c7b82 */ /* 0x000ee20000000a00 */
[----:B----4-:R2:W-:Y:S07]  /*7010*/  STS.128 [UR5+0x38730], R24 ;  /* 0x03873018ff007988 */ /* 0x0105ee0008000c05 */
[----:B------:R-:W3:Y:S08]  /*7020*/  LDC.64 R14, c[0x0][0x658] ;  /* 0x00019600ff0e7b82 */ /* 0x000ef00000000a00 */
[----:B------:R-:W4:Y:S01]  /*7030*/  LDC.64 R8, c[0x0][0x660] ;  /* 0x00019800ff087b82 */ /* 0x000f220000000a00 */
[----:B-----5:R2:W-:Y:S07]  /*7040*/  STS.128 [UR5+0x38740], R20 ;  /* 0x03874014ff007988 */ /* 0x0205ee0008000c05 */
[----:B------:R-:W4:Y:S08]  /*7050*/  LDC.64 R10, c[0x0][0x668] ;  /* 0x00019a00ff0a7b82 */ /* 0x000f300000000a00 */
[----:B-1----:R-:W1:Y:S01]  /*7060*/  LDC.64 R4, c[0x0][0x670] ;  /* 0x00019c00ff047b82 */ /* 0x002e620000000a00 */
[----:B---3--:R2:W-:Y:S07]  /*7070*/  STS.128 [UR5+0x38750], R12 ;  /* 0x0387500cff007988 */ /* 0x0085ee0008000c05 */
[----:B------:R-:W1:Y:S01]  /*7080*/  LDC.64 R6, c[0x0][0x678] ;  /* 0x00019e00ff067b82 */ /* 0x000e620000000a00 */
[----:B----4-:R2:W-:Y:S04]  /*7090*/  STS.128 [UR5+0x38760], R8 ;  /* 0x03876008ff007988 */ /* 0x0105e80008000c05 */
[----:B-1----:R2:W-:Y:S02]  /*70a0*/  STS.128 [UR5+0x38770], R4 ;  /* 0x03877004ff007988 */ /* 0x0025e40008000c05 */
.L_x_102:
[----:B------:R-:W-:Y:S05]  /*70b0*/  BSYNC B0 ;  /* 0x0000000000007941 */ /* 0x000fea0003800000 */
.L_x_101:
[----:B------:R-:W-:Y:S01]  /*70c0*/  ELECT P0, URZ, PT ;  /* 0x00000000003f782f */ /* 0x000fe20003800000 */
[----:B------:R-:W-:Y:S01]  /*70d0*/  NOP ;  /* 0x0000000000007918 */ /* 0x000fe20000000000 */
[----:B------:R-:W-:Y:S01]  /*70e0*/  ULDC UR5, c[0x0][0x884] ;  /* 0x0002210000057ab9 */ /* 0x000fe20000000800 */
[----:B------:R-:W-:Y:S01]  /*70f0*/  ULDC.64 UR6, c[0x0][0x800] ;  /* 0x0002000000067ab9 */ /* 0x000fe20000000a00 */
[----:B------:R-:W-:Y:S01]  /*7100*/  ULEA UR4, UR5, UR4, 0x1 ;  /* 0x0000000405047291 */ /* 0x000fe2000f8e083f */
[----:B------:R-:W-:Y:S03]  /*7110*/  BSSY B0, `(.L_x_103) ;  /* 0x0000033000007945 */ /* 0x000fe60003800000 */
[----:B------:R-:W-:-:S05]  /*7120*/  UIMAD.WIDE UR6, UR4, 0x80, UR6 ;  /* 0x00000080040678a5 */ /* 0x000fca000f8e0206 */
[----:B------:R-:W-:Y:S07]  /*7130*/  @!P0 BRA `(.L_x_104) ;  /* 0x0000000000c08947 */ /* 0x000fee0003800000 */
[----:B------:R-:W-:Y:S01]  /*7140*/  ULDC.64 UR4, c[0x0][0x808] ;  /* 0x0002020000047ab9 */ /* 0x000fe20000000a00 */
[----:B------:R-:W-:Y:S01]  /*7150*/  ULDC.64 UR8, c[0x0][0x810] ;  /* 0x0002040000087ab9 */ /* 0x000fe20000000a00 */
[----:B------:R-:W-:Y:S02]  /*7160*/  ISETP.NE.U32.AND P0, PT, RZ, UR4, PT ;  /* 0x00000004ff007c0c */ /* 0x000fe4000bf05070 */
[----:B------:R-:W-:Y:S02]  /*7170*/  ISETP.NE.U32.AND P1, PT, RZ, UR8, PT ;  /* 0x00000008ff007c0c */ /* 0x000fe4000bf25070 */
[----:B------:R-:W-:Y:S02]  /*7180*/  ISETP.NE.AND.EX P0, PT, RZ, UR5, PT, P0 ;  /* 0x00000005ff007c0c */ /* 0x000fe4000bf05300 */
[----:B------:R-:W-:-:S11]  /*7190*/  ISETP.NE.AND.EX P1, PT, RZ, UR9, PT, P1 ;  /* 0x00000009ff007c0c */ /* 0x000fd6000bf25310 */
[----:B------:R-:W-:Y:S05]  /*71a0*/  @!P0 BRA `(.L_x_105) ;  /* 0x0000000000188947 */ /* 0x000fea0003800000 */
[----:B--2---:R-:W-:-:S04]  /*71b0*/  LEA R4, P0, R18, UR4, 0x3 ;  /* 0x0000000412047c11 */ /* 0x004fc8000f8018ff */
[----:B------:R-:W-:-:S06]  /*71c0*/  LEA.HI.X R5, R18, UR5, R3, 0x3, P0 ;  /* 0x0000000512057c11 */ /* 0x000fcc00080f1c03 */
[----:B------:R-:W2:Y:S01]  /*71d0*/  LDG.E.64 R4, desc[UR56][R4.64] ;  /* 0x0000003804047981 */ /* 0x000ea2000c1e1b00 */
[----:B------:R-:W-:Y:S02]  /*71e0*/  UMOV UR4, 0x400 ;  /* 0x0000040000047882 */ /* 0x000fe40000000000 */
[----:B------:R-:W-:-:S09]  /*71f0*/  ULEA UR4, UR41, UR4, 0x18 ;  /* 0x0000000429047291 */ /* 0x000fd2000f8ec03f */
[----:B--2---:R1:W-:Y:S03]  /*7200*/  STS.64 [UR4+0x38700], R4 ;  /* 0x03870004ff007988 */ /* 0x0043e60008000a04 */
.L_x_105:
[----:B------:R-:W-:Y:S05]  /*7210*/  @!P1 BRA `(.L_x_104) ;  /* 0x0000000000889947 */ /* 0x000fea0003800000 */
[----:B-12---:R-:W-:-:S04]  /*7220*/  LEA R4, P0, R18, UR8, 0x3 ;  /* 0x0000000812047c11 */ /* 0x006fc8000f8018ff */
[----:B------:R-:W-:-:S06]  /*7230*/  LEA.HI.X R5, R18, UR9, R3, 0x3, P0 ;  /* 0x0000000912057c11 */ /* 0x000fcc00080f1c03 */
[----:B------:R-:W2:Y:S01]  /*7240*/  LDG.E.64 R4, desc[UR56][R4.64] ;  /* 0x0000003804047981 */ /* 0x000ea2000c1e1b00 */
[----:B------:R-:W-:Y:S02]  /*7250*/  UMOV UR4, 0x400 ;  /* 0x0000040000047882 */ /* 0x000fe40000000000 */
[----:B------:R-:W-:-:S04]  /*7260*/  ULEA UR4, UR41, UR4, 0x18 ;  /* 0x0000000429047291 */ /* 0x000fc8000f8ec03f */
[----:B------:R-:W-:-:S05]  /*7270*/  UIADD3 UR5, UR4, 0x38700, URZ ;  /* 0x0003870004057890 */ /* 0x000fca000fffe03f */
[----:B------:R-:W1:Y:S01]  /*7280*/  LDS R3, [UR4+0x3871c] ;  /* 0x03871c04ff037984 */ /* 0x000e620008000800 */
[----:B------:R-:W-:-:S03]  /*7290*/  IMAD.U32 R8, RZ, RZ, UR5 ;  /* 0x00000005ff087e24 */ /* 0x000fc6000f8e00ff */
[----:B------:R-:W-:Y:S02]  /*72a0*/  STS [UR4+0x38730], RZ ;  /* 0x038730ffff007988 */ /* 0x000fe40008000804 */
[----:B------:R-:W-:-:S05]  /*72b0*/  SHF.R.U64 R8, R8, 0x4, RZ ;  /* 0x0000000408087819 */ /* 0x000fca00000012ff */
[----:B------:R-:W-:Y:S04]  /*72c0*/  STS [UR4+0x38710], R8 ;  /* 0x03871008ff007988 */ /* 0x000fe80008000804 */
[----:B------:R-:W-:Y:S01]  /*72d0*/  STS [UR4+0x38714], R8 ;  /* 0x03871408ff007988 */ /* 0x000fe20008000804 */
[----:B--2---:R-:W-:Y:S01]  /*72e0*/  SHF.L.U64.HI R11, R4, 0x1, R5 ;  /* 0x00000001040b7819 */ /* 0x004fe20000010205 */
[----:B------:R-:W-:-:S03]  /*72f0*/  VIADD R5, R0, 0xffffffff ;  /* 0xffffffff00057836 */ /* 0x000fc60000000000 */
[----:B------:R-:W-:-:S04]  /*7300*/  LOP3.LUT R11, R11, 0x1fffffff, RZ, 0xc0, !PT ;  /* 0x1fffffff0b0b7812 */ /* 0x000fc800078ec0ff */
[----:B------:R-:W-:-:S04]  /*7310*/  SHF.R.U32.HI R6, RZ, 0x4, R11 ;  /* 0x00000004ff067819 */ /* 0x000fc8000001160b */
[----:B-1----:R-:W-:-:S05]  /*7320*/  LOP3.LUT R3, R3, 0xf, R6, 0xb8, !PT ;  /* 0x0000000f03037812 */ /* 0x002fca00078eb806 */
[----:B------:R1:W-:Y:S04]  /*7330*/  STS [UR4+0x3871c], R3 ;  /* 0x03871c03ff007988 */ /* 0x0003e80008000804 */
[----:B------:R-:W2:Y:S01]  /*7340*/  LDS R6, [UR4+0x3871c] ;  /* 0x03871c04ff067984 */ /* 0x000ea20008000800 */
[----:B-1----:R-:W-:Y:S02]  /*7350*/  IMAD.SHL.U32 R3, R4, 0x2, RZ ;  /* 0x0000000204037824 */ /* 0x002fe400078e00ff */
[----:B------:R-:W-:-:S03]  /*7360*/  VIADD R4, R2, 0xffffffff ;  /* 0xffffffff02047836 */ /* 0x000fc60000000000 */
[----:B------:R-:W-:-:S04]  /*7370*/  LOP3.LUT R2, R3, 0xfffffffe, RZ, 0xc0, !PT ;  /* 0xfffffffe03027812 */ /* 0x000fc800078ec0ff */
[----:B------:R-:W-:-:S05]  /*7380*/  SHF.R.U64 R2, R2, 0x4, R11 ;  /* 0x0000000402027819 */ /* 0x000fca000000120b */
[----:B------:R-:W-:Y:S01]  /*7390*/  STS [UR4+0x3870c], R2 ;  /* 0x03870c02ff007988 */ /* 0x000fe20008000804 */
[----:B--2---:R-:W-:-:S05]  /*73a0*/  LOP3.LUT R6, R6, 0xf0, RZ, 0xb8, !PT ;  /* 0x000000f006067812 */ /* 0x004fca00078eb8ff */
[----:B------:R1:W-:Y:S04]  /*73b0*/  STS [UR4+0x3871c], R6 ;  /* 0x03871c06ff007988 */ /* 0x0003e80008000804 */
[----:B------:R-:W2:Y:S01]  /*73c0*/  LDS R9, [UR4+0x3871c] ;  /* 0x03871c04ff097984 */ /* 0x000ea20008000800 */
[----:B-1----:R-:W-:-:S05]  /*73d0*/  CS2R R6, SRZ ;  /* 0x0000000000067805 */ /* 0x002fca000001ff00 */
[----:B------:R-:W-:Y:S01]  /*73e0*/  STS.128 [UR4+0x38720], R4 ;  /* 0x03872004ff007988 */ /* 0x000fe20008000c04 */
[----:B--2---:R-:W-:-:S05]  /*73f0*/  LOP3.LUT R9, R9, 0xf00, RZ, 0xb8, !PT ;  /* 0x00000f0009097812 */ /* 0x004fca00078eb8ff */
[----:B------:R-:W-:Y:S04]  /*7400*/  STS.64 [UR4+0x38718], R8 ;  /* 0x03871808ff007988 */ /* 0x000fe80008000a04 */
[----:B------:R-:W1:Y:S02]  /*7410*/  LDS R10, [UR4+0x3871c] ;  /* 0x03871c04ff0a7984 */ /* 0x000e640008000800 */
[----:B-1----:R-:W-:-:S05]  /*7420*/  LOP3.LUT R0, R10, 0xf000, RZ, 0xb8, !PT ;  /* 0x0000f0000a007812 */ /* 0x002fca00078eb8ff */
[----:B------:R3:W-:Y:S02]  /*7430*/  STS [UR4+0x3871c], R0 ;  /* 0x03871c00ff007988 */ /* 0x0007e40008000804 */
.L_x_104:
[----:B------:R-:W-:Y:S05]  /*7440*/  BSYNC B0 ;  /* 0x0000000000007941 */ /* 0x000fea0003800000 */
.L_x_103:
[----:B---3--:R-:W3:Y:S01]  /*7450*/  S2R R0, SR_LANEID ;  /* 0x0000000000007919 */ /* 0x008ee20000000000 */
[----:B------:R-:W-:Y:S01]  /*7460*/  ELECT P0, URZ, PT ;  /* 0x00000000003f782f */ /* 0x000fe20003800000 */
[----:B------:R-:W-:Y:S01]  /*7470*/  NOP ;  /* 0x0000000000007918 */ /* 0x000fe20000000000 */
[----:B------:R-:W-:Y:S01]  /*7480*/  UMOV UR4, URZ ;  /* 0x0000003f00047c82 */ /* 0x000fe20008000000 */
[----:B------:R-:W-:Y:S10]  /*7490*/  BSSY B0, `(.L_x_106) ;  /* 0x0000004000007945 */ /* 0x000ff40003800000 */
[----:B------:R-:W-:Y:S05]  /*74a0*/  @!P0 BRA `(.L_x_107) ;  /* 0x0000000000088947 */ /* 0x000fea0003800000 */
[----:B------:R0:W-:Y:S01]  /*74b0*/  UTMACMDFLUSH ;  /* 0x00000000000079b7 */ /* 0x0001e20000000000 */
[----:B------:R-:W-:-:S04]  /*74c0*/  DEPBAR.LE SB0, 0x0 ;  /* 0x000080000000791a */ /* 0x000fc80000000000 */
.L_x_107:
[----:B------:R-:W-:Y:S05]  /*74d0*/  BSYNC B0 ;  /* 0x0000000000007941 */ /* 0x000fea0003800000 */
.L_x_106:
[----:B------:R-:W-:Y:S01]  /*74e0*/  UMOV UR5, 0x400 ;  /* 0x0000040000057882 */ /* 0x000fe20000000000 */
[----:B-123--:R-:W-:Y:S01]  /*74f0*/  IMAD.SHL.U32 R4, R0, 0x4, RZ ;  /* 0x0000000400047824 */ /* 0x00efe200078e00ff */
[----:B------:R-:W-:-:S04]  /*7500*/  ULEA UR5, UR41, UR5, 0x18 ;  /* 0x0000000529057291 */ /* 0x000fc8000f8ec03f */
[----:B------:R-:W-:Y:S01]  /*7510*/  UIADD3 UR24, UR5, 0x38700, URZ ;  /* 0x0003870005187890 */ /* 0x000fe2000fffe03f */
[----:B------:R-:W-:Y:S01]  /*7520*/  IADD3 R2, P0, R4, UR6, RZ ;  /* 0x0000000604027c10 */ /* 0x000fe2000ff1e0ff */
[----:B------:R-:W-:-:S04]  /*7530*/  IMAD.MOV.U32 R0, RZ, RZ, RZ ;  /* 0x000000ffff007224 */ /* 0x000fc800078e00ff */
[----:B------:R-:W-:-:S03]  /*7540*/  IMAD.X R3, RZ, RZ, UR7, P0 ;  /* 0x00000007ff037e24 */ /* 0x000fc600080e06ff */
[----:B------:R-:W1:Y:S01]  /*7550*/  LDS R5, [R4+UR24] ;  /* 0x0000001804057984 */ /* 0x000e620008000800 */
[----:B------:R-:W-:-:S03]  /*7560*/  SHF.L.U32 R0, R0, 0x1f, RZ ;  /* 0x0000001f00007819 */ /* 0x000fc600000006ff */
[----:B-1----:R1:W2:Y:S02]  /*7570*/  ATOMG.E.EXCH.STRONG.GPU PT, RZ, [R2], R5 ;  /* 0x0000000502ff73a8 */ /* 0x0022a400041ee100 */
[----:B--2---:R-:W2:Y:S01]  /*7580*/  SYNCS.PHASECHK.TRANS64.TRYWAIT P0, [UR5+0x38528], R0 ;  /* 0x03852800ff0075a7 */ /* 0x004ea20008000145 */
[----:B------:R-:W-:Y:S02]  /*7590*/  ULOP3.LUT UR25, UR53, 0x1, URZ, 0xfc, !UPT ;  /* 0x0000000135197892 */ /* 0x000fe4000f8efc3f */
[----:B------:R-:W-:Y:S01]  /*75a0*/  ULOP3.LUT UR26, UR51, 0x2, URZ, 0xfc, !UPT ;  /* 0x00000002331a7892 */ /* 0x000fe2000f8efc3f */
[----:B-12---:R-:W-:Y:S11]  /*75b0*/  @!P0 BRA `(.L_x_108) ;  /* 0x0000005400008947 */ /* 0x006ff60003800000 */
.L_x_235:
[----:B------:R-:W-:Y:S01]  /*75c0*/  IMAD.MOV.U32 R2, RZ, RZ, 0x1 ;  /* 0x00000001ff027424 */ /* 0x000fe200078e00ff */
[----:B------:R-:W-:Y:S01]  /*75d0*/  ULDC UR27, c[0x0][0x598] ;  /* 0x00016600001b7ab9 */ /* 0x000fe20000000800 */
[----:B-1----:R-:W-:Y:S01]  /*75e0*/  IMAD.MOV.U32 R0, RZ, RZ, 0x1 ;  /* 0x00000001ff007424 */ /* 0x002fe200078e00ff */
[----:B------:R-:W-:Y:S01]  /*75f0*/  ULDC UR28, c[0x0][0x580] ;  /* 0x00016000001c7ab9 */ /* 0x000fe20000000800 */
[----:B------:R-:W-:Y:S01]  /*7600*/  IMAD.MOV.U32 R12, RZ, RZ, RZ ;  /* 0x000000ffff0c7224 */ /* 0x000fe200078e00ff */
[----:B------:R-:W-:Y:S01]  /*7610*/  ULDC.64 UR20, c[0x0][0x590] ;  /* 0x0001640000147ab9 */ /* 0x000fe20000000a00 */
[----:B------:R-:W-:-:S05]  /*7620*/  ULDC.64 UR22, c[0x0][0x588] ;  /* 0x0001620000167ab9 */ /* 0x000fca0000000a00 */
.L_x_145:
[----:B------:R-:W-:-:S06]  /*7630*/  UISETP.NE.AND UP0, UPT, UR25, 0x3, UPT ;  /* 0x000000031900788c */ /* 0x000fcc000bf05270 */
[----:B------:R-:W-:-:S13]  /*7640*/  PLOP3.LUT P1, PT, PT, PT, UP0, 0x80, 0x0 ;  /* 0x000000000000781c */ /* 0x000fda0003f2f008 */
[----:B-1-345:R-:W-:Y:S05]  /*7650*/  @!P1 BRA `(.L_x_109) ;  /* 0x0000000000049947 */ /* 0x03afea0003800000 */
[----:B------:R-:W-:Y:S01]  /*7660*/  BPT.TRAP 0x1 ;  /* 0x000000040000795c */ /* 0x000fe20000300000 */
.L_x_109:
[----:B------:R-:W-:Y:S01]  /*7670*/  ULEA UR8, UR4, UR5, 0x3 ;  /* 0x0000000504087291 */ /* 0x000fe2000f8e183f */
[----:B------:R-:W-:-:S08]  /*7680*/  SHF.L.U32 R3, R12, 0x1f, RZ ;  /* 0x0000001f0c037819 */ /* 0x000fd000000006ff */
[----:B------:R-:W1:Y:S02]  /*7690*/  SYNCS.PHASECHK.TRANS64.TRYWAIT P0, [UR8+0x38400], R3 ;  /* 0x03840003ff0075a7 */ /* 0x000e640008000148 */
[----:B-1----:R-:W-:Y:S05]  /*76a0*/  @!P0 BRA `(.L_x_110) ;  /* 0x0000005000dc8947 */ /* 0x002fea0003800000 */
.L_x_236:
[----:B------:R-:W-:-:S09]  /*76b0*/  ULEA UR9, UR4, UR5, 0x4 ;  /* 0x0000000504097291 */ /* 0x000fd2000f8e203f */
[----:B-1----:R-:W1:Y:S01]  /*76c0*/  LDS.128 R4, [UR9+0x38530] ;  /* 0x03853009ff047984 */ /* 0x002e620008000c00 */
[----:B------:R-:W-:Y:S01]  /*76d0*/  @!PT LDS RZ, [RZ] ;  /* 0x00000000fffff984 */ /* 0x000fe20000000800 */
[----:B------:R-:W-:Y:S01]  /*76e0*/  @!PT LDS RZ, [RZ] ;  /* 0x00000000fffff984 */ /* 0x000fe20000000800 */
[----:B------:R-:W-:Y:S01]  /*76f0*/  @!PT LDS RZ, [RZ] ;  /* 0x00000000fffff984 */ /* 0x000fe20000000800 */
[----:B------:R-:W-:Y:S01]  /*7700*/  @!PT LDS RZ, [RZ] ;  /* 0x00000000fffff984 */ /* 0x000fe20000000800 */
[----:B------:R2:W-:Y:S06]  /*7710*/  MEMBAR.ALL.CTA ;  /* 0x0000000000007992 */ /* 0x0005ec0000008000 */
[----:B--2---:R-:W2:Y:S01]  /*7720*/  FENCE.VIEW.ASYNC.S ;  /* 0x00000000000073c6 */ /* 0x004ea20000000000 */
[----:B------:R-:W-:Y:S05]  /*7730*/  @!P1 BRA `(.L_x_111) ;  /* 0x0000000000049947 */ /* 0x000fea0003800000 */
[----:B------:R-:W-:Y:S01]  /*7740*/  BPT.TRAP 0x1 ;  /* 0x000000040000795c */ /* 0x000fe20000300000 */
.L_x_111:
[----:B------:R-:W-:Y:S01]  /*7750*/  UIADD3 UR8, UR8, 0x38440, URZ ;  /* 0x0003844008087890 */ /* 0x000fe2000fffe03f */
[----:B------:R-:W-:Y:S02]  /*7760*/  R2UR UR10, R16 ;  /* 0x00000000100a72ca */ /* 0x000fe400000e0000 */
[----:B------:R-:W-:Y:S01]  /*7770*/  R2UR UR11, R17 ;  /* 0x00000000110b72ca */ /* 0x000fe200000e0000 */
[----:B------:R-:W-:Y:S01]  /*7780*/  UPRMT UR8, UR41, 0x654, UR8 ;  /* 0x0000065429087896 */ /* 0x000fe20008000008 */
[----:B------:R-:W-:Y:S02]  /*7790*/  LOP3.LUT P1, RZ, R2, 0xff, RZ, 0xc0, !PT ;  /* 0x000000ff02ff7812 */ /* 0x000fe4000782c0ff */
[----:B------:R-:W-:-:S04]  /*77a0*/  ISETP.NE.U32.AND P0, PT, RZ, UR20, PT ;  /* 0x00000014ff007c0c */ /* 0x000fc8000bf05070 */
[----:B------:R-:W-:Y:S02]  /*77b0*/  ISETP.NE.AND.EX P0, PT, RZ, UR21, PT, P0 ;  /* 0x00000015ff007c0c */ /* 0x000fe4000bf05300 */
[----:B--2---:R-:W-:Y:S01]  /*77c0*/  SYNCS.ARRIVE.TRANS64.RED.A1T0 RZ, [UR8], RZ ;  /* 0x000000ffffff79a7 */ /* 0x004fe20008100408 */
[----:B------:R-:W-:Y:S02]  /*77d0*/  USHF.L.U32 UR10, UR10, 0x7, URZ ;  /* 0x000000070a0a7899 */ /* 0x000fe4000800063f */
[----:B------:R-:W-:Y:S02]  /*77e0*/  USHF.L.U32 UR11, UR11, 0x7, URZ ;  /* 0x000000070b0b7899 */ /* 0x000fe4000800063f */
[----:B------:R-:W-:Y:S10]  /*77f0*/  @!P1 BRA `(.L_x_112) ;  /* 0x00000000000c9947 */ /* 0x000ff40003800000 */
[----:B------:R-:W-:-:S04]  /*7800*/  DEPBAR {5,4,3,2,1,0} ;  /* 0x0000003f0000791a */ /* 0x000fc80000000000 */
[----:B------:R2:W-:Y:S02]  /*7810*/  UTMACCTL.IV [UR6] ;  /* 0x00000000060079b9 */ /* 0x0005e40008000000 */
[----:B--2---:R-:W-:Y:S01]  /*7820*/  NOP ;  /* 0x0000000000007918 */ /* 0x004fe20000000000 */
.L_x_112:
[----:B------:R-:W-:Y:S05]  /*7830*/  @!P0 BRA `(.L_x_113) ;  /* 0x0000000000188947 */ /* 0x000fea0003800000 */
[----:B------:R-:W2:Y:S02]  /*7840*/  LDC.64 R2, c[0x0][0x590] ;  /* 0x00016400ff027b82 */ /* 0x000ea40000000a00 */
[----:B--2---:R-:W-:-:S06]  /*7850*/  IMAD.WIDE R2, R18, 0x8, R2 ;  /* 0x0000000812027825 */ /* 0x004fcc00078e0202 */
[----:B------:R-:W2:Y:S04]  /*7860*/  LDG.E.64 R2, desc[UR56][R2.64] ;  /* 0x0000003802027981 */ /* 0x000ea8000c1e1b00 */
[----:B--2---:R-:W2:Y:S02]  /*7870*/  LD.E R8, desc[UR56][R2.64] ;  /* 0x0000003802087980 */ /* 0x004ea4000c101900 */
[----:B--2---:R-:W-:Y:S01]  /*7880*/  FSETP.NEU.AND P0, PT, R8, RZ, PT ;  /* 0x000000ff0800720b */ /* 0x004fe20003f0d000 */
[----:B------:R-:W-:-:S12]  /*7890*/  BRA `(.L_x_114) ;  /* 0x0000000000247947 */ /* 0x000fd80003800000 */
.L_x_113:
[----:B------:R-:W-:Y:S02]  /*78a0*/  ISETP.NE.U32.AND P1, PT, RZ, UR22, PT ;  /* 0x00000016ff007c0c */ /* 0x000fe4000bf25070 */
[----:B------:R-:W-:Y:S02]  /*78b0*/  FSETP.NEU.AND P0, PT, RZ, UR28, PT ;  /* 0x0000001cff007c0b */ /* 0x000fe4000bf0d000 */
[----:B------:R-:W-:-:S13]  /*78c0*/  ISETP.NE.AND.EX P1, PT, RZ, UR23, PT, P1 ;  /* 0x00000017ff007c0c */ /* 0x000fda000bf25310 */
[----:B------:R-:W-:Y:S05]  /*78d0*/  @!P1 BRA `(.L_x_114) ;  /* 0x0000000000149947 */ /* 0x000fea0003800000 */
[----:B------:R-:W2:Y:S01]  /*78e0*/  LDC.64 R2, c[0x0][0x588] ;  /* 0x00016200ff027b82 */ /* 0x000ea20000000a00 */
[----:B------:R-:W-:-:S04]  /*78f0*/  IMAD R9, R18, UR27, RZ ;  /* 0x0000001b12097c24 */ /* 0x000fc8000f8e02ff */
[----:B--2---:R-:W-:-:S06]  /*7900*/  IMAD.WIDE R2, R9, 0x4, R2 ;  /* 0x0000000409027825 */ /* 0x004fcc00078e0202 */
[----:B------:R-:W2:Y:S02]  /*7910*/  LDG.E R2, desc[UR56][R2.64] ;  /* 0x0000003802027981 */ /* 0x000ea4000c1e1900 */
[----:B--2---:R-:W-:-:S13]  /*7920*/  FSETP.NEU.AND P0, PT, R2, RZ, PT ;  /* 0x000000ff0200720b */ /* 0x004fda0003f0d000 */
.L_x_114:
[----:B------:R-:W-:Y:S01]  /*7930*/  UISETP.NE.AND UP0, UPT, UR26, 0x3, UPT ;  /* 0x000000031a00788c */ /* 0x000fe2000bf05270 */
[----:B------:R-:W-:-:S05]  /*7940*/  ELECT P1, URZ, PT ;  /* 0x00000000003f782f */ /* 0x000fca0003820000 */
[----:B------:R-:W-:Y:S02]  /*7950*/  PLOP3.LUT P2, PT, PT, PT, UP0, 0x80, 0x0 ;  /* 0x000000000000781c */ /* 0x000fe40003f4f008 */
[----:B------:R-:W-:-:S11]  /*7960*/  PLOP3.LUT P0, PT, P0, P1, PT, 0x2a, 0x0 ;  /* 0x000000000000781c */ /* 0x000fd60000702572 */
[----:B------:R-:W-:Y:S05]  /*7970*/  @!P2 BRA `(.L_x_115) ;  /* 0x000000000004a947 */ /* 0x000fea0003800000 */
[----:B------:R-:W-:Y:S01]  /*7980*/  BPT.TRAP 0x1 ;  /* 0x000000040000795c */ /* 0x000fe20000300000 */
.L_x_115:
[----:B------:R-:W-:-:S04]  /*7990*/  SHF.L.U32 R2, R0, 0x1f, RZ ;  /* 0x0000001f00027819 */ /* 0x000fc800000006ff */
[----:B------:R-:W2:Y:S02]  /*79a0*/  SYNCS.PHASECHK.TRANS64.TRYWAIT P1, [UR5+0x38500], R2 ;  /* 0x03850002ff0075a7 */ /* 0x000ea40008020145 */
[----:B--2---:R-:W-:Y:S05]  /*79b0*/  @!P1 BRA `(.L_x_116) ;  /* 0x0000005000309947 */ /* 0x004fea0003800000 */
.L_x_237:
[----:B------:R-:W-:Y:S04]  /*79c0*/  BSSY B0, `(.L_x_117) ;  /* 0x0000010000007945 */ /* 0x000fe80003800000 */
[----:B------:R-:W-:Y:S05]  /*79d0*/  @P0 BRA `(.L_x_118) ;  /* 0x0000000000380947 */ /* 0x000fea0003800000 */
[----:B------:R-:W-:Y:S02]  /*79e0*/  UIADD3 UR8, UR5, 0x30000, URZ ;  /* 0x0003000005087890 */ /* 0x000fe4000fffe03f */
[----:B------:R-:W-:Y:S02]  /*79f0*/  UIADD3 UR9, UR5, 0x384e0, URZ ;  /* 0x000384e005097890 */ /* 0x000fe4000fffe03f */
[----:B------:R-:W-:Y:S02]  /*7a00*/  UIADD3 UR14, UR10, 0x40, URZ ;  /* 0x000000400a0e7890 */ /* 0x000fe4000fffe03f */
[----:B------:R-:W-:Y:S01]  /*7a10*/  UIADD3 UR12, UR5, 0x31000, URZ ;  /* 0x00031000050c7890 */ /* 0x000fe2000fffe03f */
[----:B------:R-:W-:Y:S01]  /*7a20*/  UMOV UR16, 0x0 ;  /* 0x0000000000107882 */ /* 0x000fe20000000000 */
[----:B------:R-:W-:Y:S01]  /*7a30*/  UMOV UR17, 0x10000000 ;  /* 0x1000000000117882 */ /* 0x000fe20000000000 */
[----:B------:R-:W-:Y:S01]  /*7a40*/  UMOV UR15, UR11 ;  /* 0x0000000b000f7c82 */ /* 0x000fe20008000000 */
[----:B------:R-:W-:Y:S01]  /*7a50*/  UMOV UR13, UR9 ;  /* 0x00000009000d7c82 */ /* 0x000fe20008000000 */
[----:B------:R3:W-:Y:S04]  /*7a60*/  UTMALDG.2D [UR8], [UR6], desc[UR16] ;  /* 0x00001008060075b4 */ /* 0x0007e80008009000 */
[----:B------:R3:W-:Y:S02]  /*7a70*/  UTMALDG.2D [UR12], [UR6], desc[UR16] ;  /* 0x0000100c060075b4 */ /* 0x0007e40008009000 */
[----:B---3--:R-:W-:Y:S05]  /*7a80*/  @!P2 BRA `(.L_x_119) ;  /* 0x000000000004a947 */ /* 0x008fea0003800000 */
[----:B------:R-:W-:Y:S01]  /*7a90*/  BPT.TRAP 0x1 ;  /* 0x000000040000795c */ /* 0x000fe20000300000 */
.L_x_119:
[----:B--2---:R-:W2:Y:S02]  /*7aa0*/  LDC R3, c[0x0][0x828] ;  /* 0x00020a00ff037b82 */ /* 0x004ea40000000800 */
[----:B--2---:R3:W-:Y:S02]  /*7ab0*/  SYNCS.ARRIVE.TRANS64.RED.A0TR RZ, [UR5+0x384e0], R3 ;  /* 0x0384e003ffff79a7 */ /* 0x0047e40008300405 */
.L_x_118:
[----:B------:R-:W-:Y:S05]  /*7ac0*/  BSYNC B0 ;  /* 0x0000000000007941 */ /* 0x000fea0003800000 */
.L_x_117:
[----:B------:R-:W-:Y:S05]  /*7ad0*/  @!P2 BRA `(.L_x_120) ;  /* 0x000000000004a947 */ /* 0x000fea0003800000 */
[----:B------:R-:W-:Y:S01]  /*7ae0*/  BPT.TRAP 0x1 ;  /* 0x000000040000795c */ /* 0x000fe20000300000 */
.L_x_120:
[----:B------:R-:W-:-:S04]  /*7af0*/  UIADD3 UR8, UR5, 0x384e0, URZ ;  /* 0x000384e005087890 */ /* 0x000fc8000fffe03f */
[----:B------:R-:W-:-:S09]  /*7b00*/  UPRMT UR8, UR41, 0x654, UR8 ;  /* 0x0000065429087896 */ /* 0x000fd20008000008 */
[----:B------:R-:W-:Y:S01]  /*7b10*/  SYNCS.ARRIVE.TRANS64.RED.A1T0 RZ, [UR8], RZ ;  /* 0x000000ffffff79a7 */ /* 0x000fe20008100408 */
[----:B------:R-:W-:Y:S05]  /*7b20*/  @!P2 BRA `(.L_x_121) ;  /* 0x000000000004a947 */ /* 0x000fea0003800000 */
[----:B------:R-:W-:Y:S01]  /*7b30*/  BPT.TRAP 0x1 ;  /* 0x000000040000795c */ /* 0x000fe20000300000 */
.L_x_121:
[----:B------:R-:W4:Y:S02]  /*7b40*/  SYNCS.PHASECHK.TRANS64.TRYWAIT P1, [UR5+0x38508], R2 ;  /* 0x03850802ff0075a7 */ /* 0x000f240008020145 */
[----:B----4-:R-:W-:Y:S05]  /*7b50*/  @!P1 BRA `(.L_x_122) ;  /* 0x0000004c00e09947 */ /* 0x010fea0003800000 */
.L_x_238:
[----:B------:R-:W-:Y:S04]  /*7b60*/  BSSY B0, `(.L_x_123) ;  /* 0x0000012000007945 */ /* 0x000fe80003800000 */
[----:B------:R-:W-:Y:S05]  /*7b70*/  @P0 BRA `(.L_x_124) ;  /* 0x0000000000400947 */ /* 0x000fea0003800000 */
[----:B------:R-:W-:Y:S02]  /*7b80*/  UIADD3 UR19, UR11, 0x20, URZ ;  /* 0x000000200b137890 */ /* 0x000fe4000fffe03f */
        /* <DEDUP_REMOVED lines=8> */
[----:B------:R-:W-:Y:S01]  /*7c10*/  UMOV UR15, UR19 ;  /* 0x00000013000f7c82 */ /* 0x000fe20008000000 */
[----:B------:R4:W-:Y:S03]  /*7c20*/  UTMALDG.2D [UR16], [UR6], desc[UR8] ;  /* 0x00000810060075b4 */ /* 0x0009e60008009000 */
[----:B------:R4:W-:Y:S02]  /*7c30*/  UTMALDG.2D [UR12], [UR6], desc[UR8] ;  /* 0x0000080c060075b4 */ /* 0x0009e40008009000 */
[----:B----4-:R-:W-:Y:S05]  /*7c40*/  @!P2 BRA `(.L_x_125) ;  /* 0x000000000004a947 */ /* 0x010fea0003800000 */
[----:B------:R-:W-:Y:S01]  /*7c50*/  BPT.TRAP 0x1 ;  /* 0x000000040000795c */ /* 0x000fe20000300000 */
.L_x_125:
[----:B--23--:R-:W2:Y:S02]  /*7c60*/  LDC R3, c[0x0][0x828] ;  /* 0x00020a00ff037b82 */ /* 0x00cea40000000800 */
[----:B--2---:R4:W-:Y:S02]  /*7c70*/  SYNCS.ARRIVE.TRANS64.RED.A0TR RZ, [UR5+0x384e8], R3 ;  /* 0x0384e803ffff79a7 */ /* 0x0049e40008300405 */
.L_x_124:
[----:B------:R-:W-:Y:S05]  /*7c80*/  BSYNC B0 ;  /* 0x0000000000007941 */ /* 0x000fea0003800000 */
.L_x_123:
[----:B------:R-:W-:Y:S05]  /*7c90*/  @!P2 BRA `(.L_x_126) ;  /* 0x000000000004a947 */ /* 0x000fea0003800000 */
[----:B------:R-:W-:Y:S01]  /*7ca0*/  BPT.TRAP 0x1 ;  /* 0x000000040000795c */ /* 0x000fe20000300000 */
.L_x_126:
[----:B------:R-:W-:-:S04]  /*7cb0*/  UIADD3 UR8, UR5, 0x384e8, URZ ;  /* 0x000384e805087890 */ /* 0x000fc8000fffe03f */
[----:B------:R-:W-:-:S09]  /*7cc0*/  UPRMT UR8, UR41, 0x654, UR8 ;  /* 0x0000065429087896 */ /* 0x000fd20008000008 */
[----:B------:R-:W-:Y:S01]  /*7cd0*/  SYNCS.ARRIVE.TRANS64.RED.A1T0 RZ, [UR8], RZ ;  /* 0x000000ffffff79a7 */ /* 0x000fe20008100408 */
[----:B------:R-:W-:Y:S05]  /*7ce0*/  @!P2 BRA `(.L_x_127) ;  /* 0x000000000004a947 */ /* 0x000fea0003800000 */
[----:B------:R-:W-:Y:S01]  /*7cf0*/  BPT.TRAP 0x1 ;  /* 0x000000040000795c */ /* 0x000fe20000300000 */
.L_x_127:
[----:B------:R-:W5:Y:S02]  /*7d00*/  SYNCS.PHASECHK.TRANS64.TRYWAIT P1, [UR5+0x38510], R2 ;  /* 0x03851002ff0075a7 */ /* 0x000f640008020145 */
[----:B-----5:R-:W-:Y:S05]  /*7d10*/  @!P1 BRA `(.L_x_128) ;  /* 0x0000004c00889947 */ /* 0x020fea0003800000 */
.L_x_239:
        /* <DEDUP_REMOVED lines=14> */
[----:B-1----:R-:W-:Y:S05]  /*7e00*/  @!P2 BRA `(.L_x_131) ;  /* 0x000000000004a947 */ /* 0x002fea0003800000 */
[----:B------:R-:W-:Y:S01]  /*7e10*/  BPT.TRAP 0x1 ;  /* 0x000000040000795c */ /* 0x000fe20000300000 */
.L_x_131:
[----:B--234-:R-:W1:Y:S02]  /*7e20*/  LDC R3, c[0x0][0x828] ;  /* 0x00020a00ff037b82 */ /* 0x01ce640000000800 */
[----:B-1----:R1:W-:Y:S02]  /*7e30*/  SYNCS.ARRIVE.TRANS64.RED.A0TR RZ, [UR5+0x384f0], R3 ;  /* 0x0384f003ffff79a7 */ /* 0x0023e40008300405 */
.L_x_130:
[----:B------:R-:W-:Y:S05]  /*7e40*/  BSYNC B0 ;  /* 0x0000000000007941 */ /* 0x000fea0003800000 */
.L_x_129:
[----:B------:R-:W-:Y:S05]  /*7e50*/  @!P2 BRA `(.L_x_132) ;  /* 0x000000000004a947 */ /* 0x000fea0003800000 */
[----:B------:R-:W-:Y:S01]  /*7e60*/  BPT.TRAP 0x1 ;  /* 0x000000040000795c */ /* 0x000fe20000300000 */
.L_x_132:
[----:B------:R-:W-:-:S04]  /*7e70*/  UIADD3 UR8, UR5, 0x384f0, URZ ;  /* 0x000384f005087890 */ /* 0x000fc8000fffe03f */
[----:B------:R-:W-:-:S09]  /*7e80*/  UPRMT UR8, UR41, 0x654, UR8 ;  /* 0x0000065429087896 */ /* 0x000fd20008000008 */
[----:B------:R-:W-:Y:S01]  /*7e90*/  SYNCS.ARRIVE.TRANS64.RED.A1T0 RZ, [UR8], RZ ;  /* 0x000000ffffff79a7 */ /* 0x000fe20008100408 */
[----:B------:R-:W-:Y:S05]  /*7ea0*/  @!P2 BRA `(.L_x_133) ;  /* 0x000000000004a947 */ /* 0x000fea0003800000 */
[----:B------:R-:W-:Y:S01]  /*7eb0*/  BPT.TRAP 0x1 ;  /* 0x000000040000795c */ /* 0x000fe20000300000 */
.L_x_133:
[----:B------:R-:W5:Y:S02]  /*7ec0*/  SYNCS.PHASECHK.TRANS64.TRYWAIT P1, [UR5+0x38518], R2 ;  /* 0x03851802ff0075a7 */ /* 0x000f640008020145 */
[----:B-----5:R-:W-:Y:S05]  /*7ed0*/  @!P1 BRA `(.L_x_134) ;  /* 0x0000004c00309947 */ /* 0x020fea0003800000 */
.L_x_240:
        /* <DEDUP_REMOVED lines=16> */
.L_x_137:
[----:B--2---:R-:W1:Y:S02]  /*7fe0*/  LDC R2, c[0x0][0x828] ;  /* 0x00020a00ff027b82 */ /* 0x004e640000000800 */
[----:B-1----:R1:W-:Y:S02]  /*7ff0*/  SYNCS.ARRIVE.TRANS64.RED.A0TR RZ, [UR5+0x384f8], R2 ;  /* 0x0384f802ffff79a7 */ /* 0x0023e40008300405 */
.L_x_136:
[----:B------:R-:W-:Y:S05]  /*8000*/  BSYNC B0 ;  /* 0x0000000000007941 */ /* 0x000fea0003800000 */
.L_x_135:
[----:B------:R-:W-:Y:S05]  /*8010*/  @!P2 BRA `(.L_x_138) ;  /* 0x000000000004a947 */ /* 0x000fea0003800000 */
[----:B------:R-:W-:Y:S01]  /*8020*/  BPT.TRAP 0x1 ;  /* 0x000000040000795c */ /* 0x000fe20000300000 */
.L_x_138:
[----:B-1----:R-:W-:Y:S01]  /*8030*/  ISETP.NE.AND P0, PT, R7, RZ, PT ;  /* 0x000000ff0700720c */ /* 0x002fe20003f05270 */
[----:B------:R-:W-:Y:S01]  /*8040*/  UIADD3 UR8, UR5, 0x384f8, URZ ;  /* 0x000384f805087890 */ /* 0x000fe2000fffe03f */
[CC--:B------:R-:W-:Y:S02]  /*8050*/  ISETP.NE.AND P3, PT, R18.reuse, R6.reuse, PT ;  /* 0x000000061200720c */ /* 0x0c0fe40003f65270 */
[----:B------:R-:W-:Y:S01]  /*8060*/  ISETP.EQ.OR P0, PT, R18, R6, !P0 ;  /* 0x000000061200720c */ /* 0x000fe20004702670 */
[----:B------:R-:W-:Y:S01]  /*8070*/  UPRMT UR8, UR41, 0x654, UR8 ;  /* 0x0000065429087896 */ /* 0x000fe20008000008 */
[----:B------:R-:W-:-:S08]  /*8080*/  LOP3.LUT R0, R0, 0x1, RZ, 0x3c, !PT ;  /* 0x0000000100007812 */ /* 0x000fd000078e3cff */
[----:B------:R-:W-:Y:S03]  /*8090*/  SYNCS.ARRIVE.TRANS64.RED.A1T0 RZ, [UR8], RZ ;  /* 0x000000ffffff79a7 */ /* 0x000fe60008100408 */
[----:B------:R-:W-:Y:S05]  /*80a0*/  @P0 BRA `(.L_x_139) ;  /* 0x0000000400040947 */ /* 0x000fea0003800000 */
[----:B------:R-:W-:Y:S01]  /*80b0*/  ELECT P0, URZ, PT ;  /* 0x00000000003f782f */ /* 0x000fe20003800000 */
[----:B------:R-:W-:-:S12]  /*80c0*/  BSSY B0, `(.L_x_140) ;  /* 0x0000032000007945 */ /* 0x000fd80003800000 */
[----:B------:R-:W-:Y:S05]  /*80d0*/  @!P0 BRA `(.L_x_141) ;  /* 0x0000000000c08947 */ /* 0x000fea0003800000 */
[----:B--234-:R-:W1:Y:S08]  /*80e0*/  LDC.64 R2, c[0x0][0x290] ;  /* 0x0000a400ff027b82 */ /* 0x01ce700000000a00 */
[----:B------:R-:W2:Y:S08]  /*80f0*/  LDC.64 R14, c[0x0][0x808] ;  /* 0x00020200ff0e7b82 */ /* 0x000eb00000000a00 */
[----:B------:R-:W3:Y:S01]  /*8100*/  LDC.64 R16, c[0x0][0x810] ;  /* 0x00020400ff107b82 */ /* 0x000ee20000000a00 */
[----:B-1----:R-:W-:-:S05]  /*8110*/  IMAD.WIDE R2, R6, 0xc, R2 ;  /* 0x0000000c06027825 */ /* 0x002fca00078e0202 */
[----:B------:R1:W5:Y:S04]  /*8120*/  LDG.E R10, desc[UR56][R2.64] ;  /* 0x00000038020a7981 */ /* 0x000368000c1e1900 */
[----:B------:R1:W5:Y:S01]  /*8130*/  LDG.E R13, desc[UR56][R2.64+0x4] ;  /* 0x00000438020d7981 */ /* 0x000362000c1e1900 */
[----:B--2---:R-:W-:Y:S02]  /*8140*/  ISETP.NE.U32.AND P0, PT, R14, RZ, PT ;  /* 0x000000ff0e00720c */ /* 0x004fe40003f05070 */
[----:B------:R-:W-:Y:S02]  /*8150*/  SHF.R.S32.HI R8, RZ, 0x1f, R6 ;  /* 0x0000001fff087819 */ /* 0x000fe40000011406 */
[----:B------:R-:W-:Y:S02]  /*8160*/  ISETP.NE.AND.EX P0, PT, R15, RZ, PT, P0 ;  /* 0x000000ff0f00720c */ /* 0x000fe40003f05300 */
[----:B---3--:R-:W-:-:S04]  /*8170*/  ISETP.NE.U32.AND P1, PT, R16, RZ, PT ;  /* 0x000000ff1000720c */ /* 0x008fc80003f25070 */
[----:B------:R-:W-:-:S07]  /*8180*/  ISETP.NE.AND.EX P1, PT, R17, RZ, PT, P1 ;  /* 0x000000ff1100720c */ /* 0x000fce0003f25310 */
[----:B-1----:R-:W-:Y:S06]  /*8190*/  @!P0 BRA `(.L_x_142) ;  /* 0x0000000000108947 */ /* 0x002fec0003800000 */
[----:B------:R-:W-:-:S04]  /*81a0*/  LEA R2, P0, R6, R14, 0x3 ;  /* 0x0000000e06027211 */ /* 0x000fc800078018ff */
[----:B------:R-:W-:-:S06]  /*81b0*/  LEA.HI.X R3, R6, R15, R8, 0x3, P0 ;  /* 0x0000000f06037211 */ /* 0x000fcc00000f1c08 */
[----:B------:R-:W2:Y:S04]  /*81c0*/  LDG.E.64 R2, desc[UR56][R2.64] ;  /* 0x0000003802027981 */ /* 0x000ea8000c1e1b00 */
[----:B--2---:R1:W-:Y:S02]  /*81d0*/  STS.64 [UR24], R2 ;  /* 0x00000002ff007988 */ /* 0x0043e40008000a18 */
.L_x_142:
[----:B------:R-:W-:Y:S05]  /*81e0*/  @!P1 BRA `(.L_x_141) ;  /* 0x00000000007c9947 */ /* 0x000fea0003800000 */
[----:B-1----:R-:W-:-:S04]  /*81f0*/  LEA R2, P0, R6, R16, 0x3 ;  /* 0x0000001006027211 */ /* 0x002fc800078018ff */
[----:B------:R-:W-:Y:S02]  /*8200*/  LEA.HI.X R3, R6, R17, R8, 0x3, P0 ;  /* 0x0000001106037211 */ /* 0x000fe400000f1c08 */
[----:B------:R-:W1:Y:S04]  /*8210*/  LDS R8, [UR24+0x1c] ;  /* 0x00001c18ff087984 */ /* 0x000e680008000800 */
[----:B------:R-:W2:Y:S01]  /*8220*/  LDG.E.64 R2, desc[UR56][R2.64] ;  /* 0x0000003802027981 */ /* 0x000ea2000c1e1b00 */
        /* <DEDUP_REMOVED lines=13> */
[----:B------:R1:W-:Y:S04]  /*8300*/  STS [UR24+0x1c], R8 ;  /* 0x00001c08ff007988 */ /* 0x0003e80008000818 */
[----:B------:R-:W2:Y:S01]  /*8310*/  LDS R11, [UR24+0x1c] ;  /* 0x00001c18ff0b7984 */ /* 0x000ea20008000800 */
[----:B-1---5:R-:W-:Y:S01]  /*8320*/  VIADD R8, R10, 0xffffffff ;  /* 0xffffffff0a087836 */ /* 0x022fe20000000000 */
[----:B--2---:R-:W-:-:S05]  /*8330*/  LOP3.LUT R11, R11, 0xf0, RZ, 0xb8, !PT ;  /* 0x000000f00b0b7812 */ /* 0x004fca00078eb8ff */
[----:B------:R1:W-:Y:S04]  /*8340*/  STS [UR24+0x1c], R11 ;  /* 0x00001c0bff007988 */ /* 0x0003e80008000818 */
[----:B------:R-:W2:Y:S01]  /*8350*/  LDS R9, [UR24+0x1c] ;  /* 0x00001c18ff097984 */ /* 0x000ea20008000800 */
[----:B-1----:R-:W-:Y:S02]  /*8360*/  CS2R R10, SRZ ;  /* 0x00000000000a7805 */ /* 0x002fe4000001ff00 */
[----:B--2---:R-:W-:Y:S01]  /*8370*/  LOP3.LUT R17, R9, 0xf00, RZ, 0xb8, !PT ;  /* 0x00000f0009117812 */ /* 0x004fe200078eb8ff */
[----:B------:R-:W-:-:S04]  /*8380*/  VIADD R9, R13, 0xffffffff ;  /* 0xffffffff0d097836 */ /* 0x000fc80000000000 */
[----:B------:R-:W-:Y:S04]  /*8390*/  STS.64 [UR24+0x18], R16 ;  /* 0x00001810ff007988 */ /* 0x000fe80008000a18 */
[----:B------:R-:W1:Y:S04]  /*83a0*/  LDS R15, [UR24+0x1c] ;  /* 0x00001c18ff0f7984 */ /* 0x000e680008000800 */
[----:B------:R2:W-:Y:S01]  /*83b0*/  STS.128 [UR24+0x20], R8 ;  /* 0x00002008ff007988 */ /* 0x0005e20008000c18 */
[----:B-1----:R-:W-:-:S05]  /*83c0*/  LOP3.LUT R2, R15, 0xf000, RZ, 0xb8, !PT ;  /* 0x0000f0000f027812 */ /* 0x002fca00078eb8ff */
[----:B------:R2:W-:Y:S02]  /*83d0*/  STS [UR24+0x1c], R2 ;  /* 0x00001c02ff007988 */ /* 0x0005e40008000818 */
.L_x_141:
[----:B------:R-:W-:Y:S05]  /*83e0*/  BSYNC B0 ;  /* 0x0000000000007941 */ /* 0x000fea0003800000 */
.L_x_140:
[----:B-12---:R-:W1:Y:S01]  /*83f0*/  S2R R2, SR_LANEID ;  /* 0x0000000000027919 */ /* 0x006e620000000000 */
[----:B------:R-:W-:Y:S01]  /*8400*/  NOP ;  /* 0x0000000000007918 */ /* 0x000fe20000000000 */
[----:B------:R-:W-:Y:S01]  /*8410*/  ELECT P0, URZ, PT ;  /* 0x00000000003f782f */ /* 0x000fe20003800000 */
[----:B------:R-:W-:Y:S01]  /*8420*/  BSSY B0, `(.L_x_143) ;  /* 0x0000008000007945 */ /* 0x000fe20003800000 */
[----:B-1----:R-:W-:-:S05]  /*8430*/  IMAD.SHL.U32 R8, R2, 0x4, RZ ;  /* 0x0000000402087824 */ /* 0x002fca00078e00ff */
[----:B------:R1:W2:Y:S01]  /*8440*/  LDS R9, [R8+UR24] ;  /* 0x0000001808097984 */ /* 0x0002a20008000800 */
[----:B------:R-:W-:-:S05]  /*8450*/  IADD3 R2, P1, R8, UR6, RZ ;  /* 0x0000000608027c10 */ /* 0x000fca000ff3e0ff */
[----:B---34-:R-:W-:Y:S01]  /*8460*/  IMAD.X R3, RZ, RZ, UR7, P1 ;  /* 0x00000007ff037e24 */ /* 0x018fe200088e06ff */
[----:B------:R-:W-:Y:S07]  /*8470*/  @!P0 BRA `(.L_x_144) ;  /* 0x0000000000088947 */ /* 0x000fee0003800000 */
[----:B------:R0:W-:Y:S01]  /*8480*/  UTMACMDFLUSH ;  /* 0x00000000000079b7 */ /* 0x0001e20000000000 */
[----:B------:R-:W-:-:S04]  /*8490*/  DEPBAR.LE SB0, 0x0 ;  /* 0x000080000000791a */ /* 0x000fc80000000000 */
.L_x_144:
[----:B------:R-:W-:Y:S05]  /*84a0*/  BSYNC B0 ;  /* 0x0000000000007941 */ /* 0x000fea0003800000 */
.L_x_143:
[----:B--2---:R2:W5:Y:S02]  /*84b0*/  ATOMG.E.EXCH.STRONG.GPU PT, RZ, [R2], R9 ;  /* 0x0000000902ff73a8 */ /* 0x00456400041ee100 */
.L_x_139:
[----:B------:R-:W-:Y:S01]  /*84c0*/  UIADD3 UR4, UR4, 0x1, URZ ;  /* 0x0000000104047890 */ /* 0x000fe2000fffe03f */
[----:B------:R-:W-:Y:S01]  /*84d0*/  ISETP.NE.AND P0, PT, R7, RZ, PT ;  /* 0x000000ff0700720c */ /* 0x000fe20003f05270 */
[----:B------:R-:W-:Y:S01]  /*84e0*/  IMAD.MOV.U32 R16, RZ, RZ, R4 ;  /* 0x000000ffff107224 */ /* 0x000fe200078e0004 */
[----:B--2---:R-:W-:Y:S01]  /*84f0*/  SEL R2, RZ, 0x1, !P3 ;  /* 0x00000001ff027807 */ /* 0x004fe20005800000 */
[----:B------:R-:W-:Y:S01]  /*8500*/  UISETP.NE.AND UP0, UPT, UR4, 0x8, UPT ;  /* 0x000000080400788c */ /* 0x000fe2000bf05270 */
[----:B------:R-:W-:Y:S02]  /*8510*/  IMAD.MOV.U32 R17, RZ, RZ, R5 ;  /* 0x000000ffff117224 */ /* 0x000fe400078e0005 */
[----:B------:R-:W-:Y:S01]  /*8520*/  IMAD.MOV.U32 R18, RZ, RZ, R6 ;  /* 0x000000ffff127224 */ /* 0x000fe200078e0006 */
[----:B------:R-:W-:Y:S02]  /*8530*/  USEL UR8, URZ, 0x1, UP0 ;  /* 0x000000013f087887 */ /* 0x000fe40008000000 */
[----:B------:R-:W-:-:S04]  /*8540*/  USEL UR4, UR4, URZ, UP0 ;  /* 0x0000003f04047287 */ /* 0x000fc80008000000 */
[----:B------:R-:W-:Y:S01]  /*8550*/  LOP3.LUT R12, R12, UR8, RZ, 0x3c, !PT ;  /* 0x000000080c0c7c12 */ /* 0x000fe2000f8e3cff */
[----:B------:R-:W-:Y:S07]  /*8560*/  @P0 BRA `(.L_x_145) ;  /* 0xfffffff000300947 */ /* 0x000fee000383ffff */
[----:B-----5:R-:W-:Y:S01]  /*8570*/  ELECT P0, URZ, PT ;  /* 0x00000000003f782f */ /* 0x020fe20003800000 */
[----:B------:R-:W-:-:S12]  /*8580*/  BSSY B0, `(.L_x_146) ;  /* 0x0000017000007945 */ /* 0x000fd80003800000 */
[----:B------:R-:W-:Y:S05]  /*8590*/  @!P0 BRA `(.L_x_147) ;  /* 0x0000000000548947 */ /* 0x000fea0003800000 */
[----:B------:R-:W-:Y:S05]  /*85a0*/  @!P2 BRA `(.L_x_148) ;  /* 0x000000000004a947 */ /* 0x000fea0003800000 */
[----:B------:R-:W-:Y:S01]  /*85b0*/  BPT.TRAP 0x1 ;  /* 0x000000040000795c */ /* 0x000fe20000300000 */
.L_x_148:
[----:B------:R-:W-:-:S04]  /*85c0*/  SHF.L.U32 R2, R0, 0x1f, RZ ;  /* 0x0000001f00027819 */ /* 0x000fc800000006ff */
[----:B------:R-:W2:Y:S02]  /*85d0*/  SYNCS.PHASECHK.TRANS64.TRYWAIT P0, [UR5+0x38500], R2 ;  /* 0x03850002ff0075a7 */ /* 0x000ea40008000145 */
[----:B--2---:R-:W-:Y:S05]  /*85e0*/  @!P0 BRA `(.L_x_149) ;  /* 0x0000004400848947 */ /* 0x004fea0003800000 */
.L_x_241:
[----:B------:R-:W-:Y:S05]  /*85f0*/  @!P2 BRA `(.L_x_150) ;  /* 0x000000000004a947 */ /* 0x000fea0003800000 */
[----:B------:R-:W-:Y:S01]  /*8600*/  BPT.TRAP 0x1 ;  /* 0x000000040000795c */ /* 0x000fe20000300000 */
.L_x_150:
[----:B------:R-:W5:Y:S02]  /*8610*/  SYNCS.PHASECHK.TRANS64.TRYWAIT P0, [UR5+0x38508], R2 ;  /* 0x03850802ff0075a7 */ /* 0x000f640008000145 */
[----:B-----5:R-:W-:Y:S05]  /*8620*/  @!P0 BRA `(.L_x_151) ;  /* 0x00000044008c8947 */ /* 0x020fea0003800000 */
.L_x_242:
[----:B------:R-:W-:Y:S05]  /*8630*/  @!P2 BRA `(.L_x_152) ;  /* 0x000000000004a947 */ /* 0x000fea0003800000 */
[----:B------:R-:W-:Y:S01]  /*8640*/  BPT.TRAP 0x1 ;  /* 0x000000040000795c */ /* 0x000fe20000300000 */
.L_x_152:
[----:B------:R-:W5:Y:S02]  /*8650*/  SYNCS.PHASECHK.TRANS64.TRYWAIT P0, [UR5+0x38510], R2 ;  /* 0x03851002ff0075a7 */ /* 0x000f640008000145 */
[----:B-----5:R-:W-:Y:S05]  /*8660*/  @!P0 BRA `(.L_x_153) ;  /* 0x0000004400948947 */ /* 0x020fea0003800000 */
.L_x_243:
[----:B------:R-:W-:Y:S05]  /*8670*/  @!P2 BRA `(.L_x_154) ;  /* 0x000000000004a947 */ /* 0x000fea0003800000 */
[----:B------:R-:W-:Y:S01]  /*8680*/  BPT.TRAP 0x1 ;  /* 0x000000040000795c */ /* 0x000fe20000300000 */
.L_x_154:
[----:B--2---:R-:W-:Y:S01]  /*8690*/  SHF.L.U32 R2, R0, 0x1f, RZ ;  /* 0x0000001f00027819 */ /* 0x004fe200000006ff */
[----:B---34-:R-:W-:-:S04]  /*86a0*/  IMAD.U32 R3, RZ, RZ, UR5 ;  /* 0x00000005ff037e24 */ /* 0x018fc8000f8e00ff */
[----:B------:R2:W3:Y:S03]  /*86b0*/  SYNCS.PHASECHK.TRANS64.TRYWAIT P0, [R3+URZ+0x38518], R2 ;  /* 0x03851802030075a7 */ /* 0x0004e6000800017f */
[----:B---3--:R-:W-:Y:S05]  /*86c0*/  @!P0 NANOSLEEP.SYNCS 0x989680 ;  /* 0x009896800000895d */ /* 0x008fea0003900000 */
[----:B------:R-:W3:Y:S02]  /*86d0*/  @!P0 SYNCS.PHASECHK.TRANS64 P0, [R3+URZ+0x38518], R2 ;  /* 0x03851802030085a7 */ /* 0x000ee4000800007f */
[----:B---3--:R-:W-:Y:S05]  /*86e0*/  @!P0 BRA `(.L_x_154) ;  /* 0xfffffffc00e88947 */ /* 0x008fea000383ffff */
.L_x_147:
[----:B------:R-:W-:Y:S05]  /*86f0*/  BSYNC B0 ;  /* 0x0000000000007941 */ /* 0x000fea0003800000 */
.L_x_146:
[----:B------:R-:W-:Y:S05]  /*8700*/  EXIT ;  /* 0x000000000000794d */ /* 0x000fea0003800000 */
.L_x_100:
[----:B------:R-:W1:Y:S01]  /*8710*/  S2UR UR4, SR_CTAID.Y ;  /* 0x00000000000479c3 */ /* 0x000e620000002600 */
[----:B------:R-:W3:Y:S01]  /*8720*/  S2R R37, SR_LANEID ;  /* 0x0000000000257919 */ /* 0x000ee20000000000 */
[----:B------:R-:W-:Y:S01]  /*8730*/  ELECT P0, URZ, PT ;  /* 0x00000000003f782f */ /* 0x000fe20003800000 */
[----:B------:R-:W-:Y:S01]  /*8740*/  BSSY B0, `(.L_x_155) ;  /* 0x0000037000007945 */ /* 0x000fe20003800000 */
[----:B------:R-:W-:Y:S01]  /*8750*/  ULDC.64 UR12, c[0x0][0x508] ;  /* 0x00014200000c7ab9 */ /* 0x000fe20000000a00 */
[----:B-1----:R-:W-:-:S04]  /*8760*/  UIMAD UR4, UR4, UR39, UR40 ;  /* 0x00000027040472a4 */ /* 0x002fc8000f8e0228 */
[----:B------:R-:W-:-:S06]  /*8770*/  UIMAD.WIDE UR12, UR4, 0x80, UR12 ;  /* 0x00000080040c78a5 */ /* 0x000fcc000f8e020c */
[----:B------:R-:W-:Y:S06]  /*8780*/  @!P0 BRA `(.L_x_156) ;  /* 0x0000000000c88947 */ /* 0x000fec0003800000 */
[----:B------:R-:W1:Y:S01]  /*8790*/  LDC.64 R8, c[0x0][0x300] ;  /* 0x0000c000ff087b82 */ /* 0x000e620000000a00 */
[----:B------:R-:W-:Y:S02]  /*87a0*/  UMOV UR4, 0x400 ;  /* 0x0000040000047882 */ /* 0x000fe40000000000 */
[----:B--2---:R-:W-:-:S05]  /*87b0*/  ULEA UR4, UR41, UR4, 0x18 ;  /* 0x0000000429047291 */ /* 0x004fca000f8ec03f */
[----:B------:R-:W1:Y:S08]  /*87c0*/  LDC.64 R10, c[0x0][0x308] ;  /* 0x0000c200ff0a7b82 */ /* 0x000e700000000a00 */
[----:B------:R-:W2:Y:S08]  /*87d0*/  LDC.64 R4, c[0x0][0x330] ;  /* 0x0000cc00ff047b82 */ /* 0x000eb00000000a00 */
[----:B------:R-:W2:Y:S01]  /*87e0*/  LDC.64 R6, c[0x0][0x338] ;  /* 0x0000ce00ff067b82 */ /* 0x000ea20000000a00 */
[----:B-1----:R1:W-:Y:S07]  /*87f0*/  STS.128 [UR4+0x38600], R8 ;  /* 0x03860008ff007988 */ /* 0x0023ee0008000c04 */
[----:B------:R-:W4:Y:S08]  /*8800*/  LDC.64 R32, c[0x0][0x310] ;  /* 0x0000c400ff207b82 */ /* 0x000f300000000a00 */
[----:B------:R-:W4:Y:S01]  /*8810*/  LDC.64 R34, c[0x0][0x318] ;  /* 0x0000c600ff227b82 */ /* 0x000f220000000a00 */
[----:B--2---:R2:W-:Y:S07]  /*8820*/  STS.128 [UR4+0x38630], R4 ;  /* 0x03863004ff007988 */ /* 0x0045ee0008000c04 */
[----:B------:R-:W5:Y:S08]  /*8830*/  LDC.64 R28, c[0x0][0x320] ;  /* 0x0000c800ff1c7b82 */ /* 0x000f700000000a00 */
[----:B------:R-:W5:Y:S08]  /*8840*/  LDC.64 R30, c[0x0][0x328] ;  /* 0x0000ca00ff1e7b82 */ /* 0x000f700000000a00 */
[----:B------:R-:W3:Y:S01]  /*8850*/  LDC.64 R24, c[0x0][0x340] ;  /* 0x0000d000ff187b82 */ /* 0x000ee20000000a00 */
[----:B----4-:R4:W-:Y:S07]  /*8860*/  STS.128 [UR4+0x38610], R32 ;  /* 0x03861020ff007988 */ /* 0x0109ee0008000c04 */
[----:B------:R-:W3:Y:S08]  /*8870*/  LDC.64 R26, c[0x0][0x348] ;  /* 0x0000d200ff1a7b82 */ /* 0x000ef00000000a00 */
[----:B------:R-:W2:Y:S01]  /*8880*/  LDC.64 R20, c[0x0][0x350] ;  /* 0x0000d400ff147b82 */ /* 0x000ea20000000a00 */
[----:B-----5:R5:W-:Y:S07]  /*8890*/  STS.128 [UR4+0x38620], R28 ;  /* 0x0386201cff007988 */ /* 0x020bee0008000c04 */
[----:B------:R-:W2:Y:S08]  /*88a0*/  LDC.64 R22, c[0x0][0x358] ;  /* 0x0000d600ff167b82 */ /* 0x000eb00000000a00 */
[----:B------:R-:W4:Y:S01]  /*88b0*/  LDC.64 R12, c[0x0][0x360] ;  /* 0x0000d800ff0c7b82 */ /* 0x000f220000000a00 */
[----:B---3--:R3:W-:Y:S07]  /*88c0*/  STS.128 [UR4+0x38640], R24 ;  /* 0x03864018ff007988 */ /* 0x0087ee0008000c04 */
[----:B------:R-:W4:Y:S08]  /*88d0*/  LDC.64 R14, c[0x0][0x368] ;  /* 0x0000da00ff0e7b82 */ /* 0x000f300000000a00 */
[----:B-1----:R-:W1:Y:S01]  /*88e0*/  LDC.64 R8, c[0x0][0x370] ;  /* 0x0000dc00ff087b82 */ /* 0x002e620000000a00 */
[----:B--2---:R2:W-:Y:S07]  /*88f0*/  STS.128 [UR4+0x38650], R20 ;  /* 0x03865014ff007988 */ /* 0x0045ee0008000c04 */
[----:B------:R-:W1:Y:S08]  /*8900*/  LDC.64 R10, c[0x0][0x378] ;  /* 0x0000de00ff0a7b82 */ /* 0x000e700000000a00 */
[----:B------:R-:W5:Y:S01]  /*8910*/  LDC.64 R4, c[0x0][0x410] ;  /* 0x00010400ff047b82 */ /* 0x000f620000000a00 */
[----:B----4-:R4:W-:Y:S07]  /*8920*/  STS.128 [UR4+0x38660], R12 ;  /* 0x0386600cff007988 */ /* 0x0109ee0008000c04 */
[----:B------:R-:W5:Y:S01]  /*8930*/  LDC.64 R6, c[0x0][0x418] ;  /* 0x00010600ff067b82 */ /* 0x000f620000000a00 */
[----:B-1----:R1:W-:Y:S07]  /*8940*/  STS.128 [UR4+0x38670], R8 ;  /* 0x03867008ff007988 */ /* 0x0023ee0008000c04 */
[----:B------:R-:W2:Y:S08]  /*8950*/  LDC.64 R32, c[0x0][0x400] ;  /* 0x00010000ff207b82 */ /* 0x000eb00000000a00 */
[----:B------:R-:W2:Y:S01]  /*8960*/  LDC.64 R34, c[0x0][0x408] ;  /* 0x00010200ff227b82 */ /* 0x000ea20000000a00 */
[----:B-----5:R5:W-:Y:S07]  /*8970*/  STS.128 [UR4+0x38690], R4 ;  /* 0x03869004ff007988 */ /* 0x020bee0008000c04 */
[----:B------:R-:W4:Y:S08]  /*8980*/  LDC.64 R28, c[0x0][0x420] ;  /* 0x00010800ff1c7b82 */ /* 0x000f300000000a00 */
[----:B------:R-:W4:Y:S08]  /*8990*/  LDC.64 R30, c[0x0][0x428] ;  /* 0x00010a00ff1e7b82 */ /* 0x000f300000000a00 */
[----:B---3--:R-:W3:Y:S01]  /*89a0*/  LDC.64 R24, c[0x0][0x430] ;  /* 0x00010c00ff187b82 */ /* 0x008ee20000000a00 */
[----:B--2---:R2:W-:Y:S07]  /*89b0*/  STS.128 [UR4+0x38680], R32 ;  /* 0x03868020ff007988 */ /* 0x0045ee0008000c04 */
[----:B------:R-:W3:Y:S08]  /*89c0*/  LDC.64 R26, c[0x0][0x438] ;  /* 0x00010e00ff1a7b82 */ /* 0x000ef00000000a00 */
[----:B------:R-:W5:Y:S01]  /*89d0*/  LDC.64 R20, c[0x0][0x440] ;  /* 0x00011000ff147b82 */ /* 0x000f620000000a00 */
[----:B----4-:R2:W-:Y:S07]  /*89e0*/  STS.128 [UR4+0x386a0], R28 ;  /* 0x0386a01cff007988 */ /* 0x0105ee0008000c04 */
[----:B------:R-:W5:Y:S08]  /*89f0*/  LDC.64 R22, c[0x0][0x448] ;  /* 0x00011200ff167b82 */ /* 0x000f700000000a00 */
[----:B------:R-:W4:Y:S01]  /*8a00*/  LDC.64 R12, c[0x0][0x450] ;  /* 0x00011400ff0c7b82 */ /* 0x000f220000000a00 */
[----:B---3--:R2:W-:Y:S07]  /*8a10*/  STS.128 [UR4+0x386b0], R24 ;  /* 0x0386b018ff007988 */ /* 0x0085ee0008000c04 */
[----:B------:R-:W4:Y:S08]  /*8a20*/  LDC.64 R14, c[0x0][0x458] ;  /* 0x00011600ff0e7b82 */ /* 0x000f300000000a00 */
[----:B-1----:R-:W1:Y:S01]  /*8a30*/  LDC.64 R8, c[0x0][0x460] ;  /* 0x00011800ff087b82 */ /* 0x002e620000000a00 */
[----:B-----5:R2:W-:Y:S07]  /*8a40*/  STS.128 [UR4+0x386c0], R20 ;  /* 0x0386c014ff007988 */ /* 0x0205ee0008000c04 */
[----:B------:R-:W1:Y:S08]  /*8a50*/  LDC.64 R10, c[0x0][0x468] ;  /* 0x00011a00ff0a7b82 */ /* 0x000e700000000a00 */
[----:B------:R-:W3:Y:S01]  /*8a60*/  LDC.64 R4, c[0x0][0x470] ;  /* 0x00011c00ff047b82 */ /* 0x000ee20000000a00 */
[----:B----4-:R2:W-:Y:S07]  /*8a70*/  STS.128 [UR4+0x386d0], R12 ;  /* 0x0386d00cff007988 */ /* 0x0105ee0008000c04 */
[----:B------:R-:W3:Y:S01]  /*8a80*/  LDC.64 R6, c[0x0][0x478] ;  /* 0x00011e00ff067b82 */ /* 0x000ee20000000a00 */
[----:B-1----:R2:W-:Y:S04]  /*8a90*/  STS.128 [UR4+0x386e0], R8 ;  /* 0x0386e008ff007988 */ /* 0x0025e80008000c04 */
[----:B---3--:R2:W-:Y:S02]  /*8aa0*/  STS.128 [UR4+0x386f0], R4 ;  /* 0x0386f004ff007988 */ /* 0x0085e40008000c04 */
.L_x_156:
[----:B--2---:R-:W-:Y:S05]  /*8ab0*/  BSYNC B0 ;  /* 0x0000000000007941 */ /* 0x004fea0003800000 */
.L_x_155:
[----:B------:R-:W-:Y:S01]  /*8ac0*/  ELECT P0, URZ, PT ;  /* 0x00000000003f782f */ /* 0x000fe20003800000 */
[----:B------:R-:W-:Y:S01]  /*8ad0*/  NOP ;  /* 0x0000000000007918 */ /* 0x000fe20000000000 */
[----:B------:R-:W-:Y:S11]  /*8ae0*/  BSSY B0, `(.L_x_157) ;  /* 0x000004c000007945 */ /* 0x000ff60003800000 */
[----:B------:R-:W-:Y:S05]  /*8af0*/  @!P0 BRA `(.L_x_158) ;  /* 0x0000000400288947 */ /* 0x000fea0003800000 */
[C---:B------:R-:W-:Y:S01]  /*8b00*/  IMAD.SHL.U32 R20, R18.reuse, 0x8, RZ ;  /* 0x0000000812147824 */ /* 0x040fe200078e00ff */
[----:B------:R-:W-:Y:S01]  /*8b10*/  ULDC.64 UR4, c[0x0][0x518] ;  /* 0x0001460000047ab9 */ /* 0x000fe20000000a00 */
[----:B------:R-:W-:Y:S01]  /*8b20*/  ULDC.64 UR6, c[0x0][0x528] ;  /* 0x00014a0000067ab9 */ /* 0x000fe20000000a00 */
[----:B------:R-:W-:Y:S02]  /*8b30*/  SHF.L.U64.HI R3, R18, 0x3, R3 ;  /* 0x0000000312037819 */ /* 0x000fe40000010203 */
[C---:B------:R-:W-:Y:S02]  /*8b40*/  IADD3 R6, P0, R20.reuse, UR4, RZ ;  /* 0x0000000414067c10 */ /* 0x040fe4000ff1e0ff */
[----:B------:R-:W-:Y:S02]  /*8b50*/  IADD3 R4, P1, R20, UR6, RZ ;  /* 0x0000000614047c10 */ /* 0x000fe4000ff3e0ff */
[C---:B------:R-:W-:Y:S01]  /*8b60*/  IADD3.X R7, R3.reuse, UR5, RZ, P0, !PT ;  /* 0x0000000503077c10 */ /* 0x040fe200087fe4ff */
[----:B------:R-:W-:Y:S01]  /*8b70*/  ULDC.64 UR4, c[0x0][0x510] ;  /* 0x0001440000047ab9 */ /* 0x000fe20000000a00 */
[----:B------:R-:W-:Y:S01]  /*8b80*/  IADD3.X R5, R3, UR7, RZ, P1, !PT ;  /* 0x0000000703057c10 */ /* 0x000fe20008ffe4ff */
[----:B------:R-:W-:-:S03]  /*8b90*/  ULDC.64 UR6, c[0x0][0x520] ;  /* 0x0001480000067ab9 */ /* 0x000fc60000000a00 */
[----:B------:R-:W2:Y:S04]  /*8ba0*/  LDG.E.64 R6, desc[UR56][R6.64] ;  /* 0x0000003806067981 */ /* 0x000ea8000c1e1b00 */
[----:B------:R-:W4:Y:S01]  /*8bb0*/  LDG.E.64 R4, desc[UR56][R4.64] ;  /* 0x0000003804047981 */ /* 0x000f22000c1e1b00 */
[C---:B------:R-:W-:Y:S02]  /*8bc0*/  IADD3 R22, P0, R20.reuse, UR4, RZ ;  /* 0x0000000414167c10 */ /* 0x040fe4000ff1e0ff */
[----:B------:R-:W-:Y:S02]  /*8bd0*/  IADD3 R20, P1, R20, UR6, RZ ;  /* 0x0000000614147c10 */ /* 0x000fe4000ff3e0ff */
[C---:B------:R-:W-:Y:S02]  /*8be0*/  IADD3.X R23, R3.reuse, UR5, RZ, P0, !PT ;  /* 0x0000000503177c10 */ /* 0x040fe400087fe4ff */
[----:B------:R-:W-:-:S04]  /*8bf0*/  IADD3.X R21, R3, UR7, RZ, P1, !PT ;  /* 0x0000000703157c10 */ /* 0x000fc80008ffe4ff */
[----:B------:R-:W5:Y:S04]  /*8c00*/  LDG.E.64 R22, desc[UR56][R22.64] ;  /* 0x0000003816167981 */ /* 0x000f68000c1e1b00 */
[----:B------:R-:W3:Y:S01]  /*8c10*/  LDG.E.64 R20, desc[UR56][R20.64] ;  /* 0x0000003814147981 */ /* 0x000ee2000c1e1b00 */
[----:B------:R-:W-:Y:S01]  /*8c20*/  UMOV UR4, 0x400 ;  /* 0x0000040000047882 */ /* 0x000fe20000000000 */
[----:B------:R-:W-:Y:S01]  /*8c30*/  VIADD R13, R0, 0xffffffff ;  /* 0xffffffff000d7836 */ /* 0x000fe20000000000 */
[----:B------:R-:W-:Y:S01]  /*8c40*/  ULEA UR4, UR41, UR4, 0x18 ;  /* 0x0000000429047291 */ /* 0x000fe2000f8ec03f */
[----:B------:R-:W-:-:S03]  /*8c50*/  CS2R R14, SRZ ;  /* 0x00000000000e7805 */ /* 0x000fc6000001ff00 */
[----:B------:R-:W-:Y:S02]  /*8c60*/  UIADD3 UR5, UR4, 0x38600, URZ ;  /* 0x0003860004057890 */ /* 0x000fe4000fffe03f */
[----:B------:R-:W-:-:S03]  /*8c70*/  UIADD3 UR6, UR4, 0x38680, URZ ;  /* 0x0003868004067890 */ /* 0x000fc6000fffe03f */
[----:B------:R-:W1:Y:S01]  /*8c80*/  LDS R8, [UR4+0x3861c] ;  /* 0x03861c04ff087984 */ /* 0x000e620008000800 */
[----:B------:R-:W-:Y:S02]  /*8c90*/  IMAD.U32 R24, RZ, RZ, UR5 ;  /* 0x00000005ff187e24 */ /* 0x000fe4000f8e00ff */
[----:B------:R-:W-:Y:S01]  /*8ca0*/  IMAD.U32 R26, RZ, RZ, UR6 ;  /* 0x00000006ff1a7e24 */ /* 0x000fe2000f8e00ff */
[----:B------:R-:W1:Y:S02]  /*8cb0*/  LDS R9, [UR4+0x3869c] ;  /* 0x03869c04ff097984 */ /* 0x000e640008000800 */
[----:B------:R-:W-:Y:S02]  /*8cc0*/  SHF.R.U64 R24, R24, 0x4, RZ ;  /* 0x0000000418187819 */ /* 0x000fe400000012ff */
[----:B------:R-:W-:Y:S01]  /*8cd0*/  SHF.R.U64 R26, R26, 0x4, RZ ;  /* 0x000000041a1a7819 */ /* 0x000fe200000012ff */
[----:B------:R-:W-:Y:S04]  /*8ce0*/  STS [UR4+0x38630], RZ ;  /* 0x038630ffff007988 */ /* 0x000fe80008000804 */
[----:B------:R-:W-:Y:S04]  /*8cf0*/  STS [UR4+0x38610], R24 ;  /* 0x03861018ff007988 */ /* 0x000fe80008000804 */
[----:B------:R-:W-:Y:S04]  /*8d00*/  STS [UR4+0x38614], R24 ;  /* 0x03861418ff007988 */ /* 0x000fe80008000804 */
[----:B------:R-:W-:Y:S04]  /*8d10*/  STS [UR4+0x38690], R26 ;  /* 0x0386901aff007988 */ /* 0x000fe80008000804 */
[----:B------:R-:W-:Y:S04]  /*8d20*/  STS [UR4+0x38694], R26 ;  /* 0x0386941aff007988 */ /* 0x000fe80008000804 */
[----:B------:R-:W-:Y:S01]  /*8d30*/  STS [UR4+0x386b0], RZ ;  /* 0x0386b0ffff007988 */ /* 0x000fe20008000804 */
[----:B--2---:R-:W-:-:S02]  /*8d40*/  LOP3.LUT R7, R7, 0x1fffffff, RZ, 0xc0, !PT ;  /* 0x1fffffff07077812 */ /* 0x004fc400078ec0ff */
[----:B----4-:R-:W-:Y:S02]  /*8d50*/  LOP3.LUT R3, R5, 0x1fffffff, RZ, 0xc0, !PT ;  /* 0x1fffffff05037812 */ /* 0x010fe400078ec0ff */
[----:B------:R-:W-:Y:S02]  /*8d60*/  SHF.R.U32.HI R11, RZ, 0x4, R7 ;  /* 0x00000004ff0b7819 */ /* 0x000fe40000011607 */
[----:B------:R-:W-:Y:S02]  /*8d70*/  SHF.R.U32.HI R10, RZ, 0x4, R3 ;  /* 0x00000004ff0a7819 */ /* 0x000fe40000011603 */
[----:B-1----:R-:W-:Y:S02]  /*8d80*/  LOP3.LUT R8, R8, 0xf, R11, 0xb8, !PT ;  /* 0x0000000f08087812 */ /* 0x002fe400078eb80b */
[----:B------:R-:W-:Y:S02]  /*8d90*/  LOP3.LUT R9, R9, 0xf, R10, 0xb8, !PT ;  /* 0x0000000f09097812 */ /* 0x000fe400078eb80a */
[----:B------:R-:W-:Y:S01]  /*8da0*/  SHF.R.U64 R7, R6, 0x4, R7 ;  /* 0x0000000406077819 */ /* 0x000fe20000001207 */
[----:B------:R1:W-:Y:S01]  /*8db0*/  STS [UR4+0x3861c], R8 ;  /* 0x03861c08ff007988 */ /* 0x0003e20008000804 */
[----:B------:R-:W-:-:S03]  /*8dc0*/  SHF.R.U64 R3, R4, 0x4, R3 ;  /* 0x0000000404037819 */ /* 0x000fc60000001203 */
[----:B------:R2:W-:Y:S04]  /*8dd0*/  STS [UR4+0x3869c], R9 ;  /* 0x03869c09ff007988 */ /* 0x0005e80008000804 */
[----:B------:R-:W4:Y:S01]  /*8de0*/  LDS R5, [UR4+0x3861c] ;  /* 0x03861c04ff057984 */ /* 0x000f220008000800 */
[----:B-1----:R-:W-:-:S03]  /*8df0*/  VIADD R8, R36, 0xffffffff ;  /* 0xffffffff24087836 */ /* 0x002fc60000000000 */
[----:B------:R-:W1:Y:S01]  /*8e00*/  LDS R10, [UR4+0x3869c] ;  /* 0x03869c04ff0a7984 */ /* 0x000e620008000800 */
[----:B--2---:R-:W-:Y:S02]  /*8e10*/  VIADD R9, R2, 0xffffffff ;  /* 0xffffffff02097836 */ /* 0x004fe40000000000 */
[----:B------:R-:W-:Y:S01]  /*8e20*/  IMAD.MOV.U32 R12, RZ, RZ, R8 ;  /* 0x000000ffff0c7224 */ /* 0x000fe200078e0008 */
[----:B------:R-:W-:Y:S04]  /*8e30*/  STS [UR4+0x3860c], R7 ;  /* 0x03860c07ff007988 */ /* 0x000fe80008000804 */
[----:B------:R-:W-:Y:S04]  /*8e40*/  STS.128 [UR4+0x386a0], R12 ;  /* 0x0386a00cff007988 */ /* 0x000fe80008000c04 */
[----:B-----5:R-:W-:Y:S04]  /*8e50*/  STS.64 [UR4+0x38600], R22 ;  /* 0x03860016ff007988 */ /* 0x020fe80008000a04 */
[----:B---3--:R-:W-:Y:S04]  /*8e60*/  STS.64 [UR4+0x38680], R20 ;  /* 0x03868014ff007988 */ /* 0x008fe80008000a04 */
[----:B------:R-:W-:Y:S01]  /*8e70*/  STS [UR4+0x3868c], R3 ;  /* 0x03868c03ff007988 */ /* 0x000fe20008000804 */
[----:B----4-:R-:W-:-:S02]  /*8e80*/  LOP3.LUT R5, R5, 0xf0, RZ, 0xb8, !PT ;  /* 0x000000f005057812 */ /* 0x010fc400078eb8ff */
[----:B-1----:R-:W-:-:S03]  /*8e90*/  LOP3.LUT R10, R10, 0xf0, RZ, 0xb8, !PT ;  /* 0x000000f00a0a7812 */ /* 0x002fc600078eb8ff */
[----:B------:R-:W-:Y:S04]  /*8ea0*/  STS [UR4+0x3861c], R5 ;  /* 0x03861c05ff007988 */ /* 0x000fe80008000804 */
[----:B------:R1:W-:Y:S04]  /*8eb0*/  STS [UR4+0x3869c], R10 ;  /* 0x03869c0aff007988 */ /* 0x0003e80008000804 */
[----:B------:R-:W2:Y:S04]  /*8ec0*/  LDS R25, [UR4+0x3861c] ;  /* 0x03861c04ff197984 */ /* 0x000ea80008000800 */
[----:B------:R-:W3:Y:S01]  /*8ed0*/  LDS R27, [UR4+0x3869c] ;  /* 0x03869c04ff1b7984 */ /* 0x000ee20008000800 */
[----:B-1----:R-:W-:-:S05]  /*8ee0*/  CS2R R10, SRZ ;  /* 0x00000000000a7805 */ /* 0x002fca000001ff00 */
[----:B------:R-:W-:Y:S01]  /*8ef0*/  STS.128 [UR4+0x38620], R8 ;  /* 0x03862008ff007988 */ /* 0x000fe20008000c04 */
[----:B--2---:R-:W-:Y:S02]  /*8f00*/  LOP3.LUT R25, R25, 0xf00, RZ, 0xb8, !PT ;  /* 0x00000f0019197812 */ /* 0x004fe400078eb8ff */
[----:B---3--:R-:W-:-:S03]  /*8f10*/  LOP3.LUT R27, R27, 0xf00, RZ, 0xb8, !PT ;  /* 0x00000f001b1b7812 */ /* 0x008fc600078eb8ff */
[----:B------:R-:W-:Y:S04]  /*8f20*/  STS.64 [UR4+0x38618], R24 ;  /* 0x03861818ff007988 */ /* 0x000fe80008000a04 */
[----:B------:R-:W-:Y:S04]  /*8f30*/  STS.64 [UR4+0x38698], R26 ;  /* 0x0386981aff007988 */ /* 0x000fe80008000a04 */
[----:B------:R-:W1:Y:S04]  /*8f40*/  LDS R5, [UR4+0x3861c] ;  /* 0x03861c04ff057984 */ /* 0x000e680008000800 */
[----:B------:R-:W2:Y:S01]  /*8f50*/  LDS R28, [UR4+0x3869c] ;  /* 0x03869c04ff1c7984 */ /* 0x000ea20008000800 */
[----:B-1----:R-:W-:-:S02]  /*8f60*/  LOP3.LUT R0, R5, 0xf000, RZ, 0xb8, !PT ;  /* 0x0000f00005007812 */ /* 0x002fc400078eb8ff */
[----:B--2---:R-:W-:-:S03]  /*8f70*/  LOP3.LUT R2, R28, 0xf000, RZ, 0xb8, !PT ;  /* 0x0000f0001c027812 */ /* 0x004fc600078eb8ff */
[----:B------:R1:W-:Y:S04]  /*8f80*/  STS [UR4+0x3861c], R0 ;  /* 0x03861c00ff007988 */ /* 0x0003e80008000804 */
[----:B------:R1:W-:Y:S02]  /*8f90*/  STS [UR4+0x3869c], R2 ;  /* 0x03869c02ff007988 */ /* 0x0003e40008000804 */
.L_x_158:
[----:B------:R-:W-:Y:S05]  /*8fa0*/  BSYNC B0 ;  /* 0x0000000000007941 */ /* 0x000fea0003800000 */
.L_x_157:
[----:B------:R-:W-:Y:S01]  /*8fb0*/  ELECT P0, URZ, PT ;  /* 0x00000000003f782f */ /* 0x000fe20003800000 */
[----:B------:R-:W-:Y:S01]  /*8fc0*/  NOP ;  /* 0x0000000000007918 */ /* 0x000fe20000000000 */
[----:B------:R-:W-:Y:S11]  /*8fd0*/  BSSY B0, `(.L_x_159) ;  /* 0x0000004000007945 */ /* 0x000ff60003800000 */
[----:B------:R-:W-:Y:S05]  /*8fe0*/  @!P0 BRA `(.L_x_160) ;  /* 0x0000000000088947 */ /* 0x000fea0003800000 */
[----:B------:R0:W-:Y:S01]  /*8ff0*/  UTMACMDFLUSH ;  /* 0x00000000000079b7 */ /* 0x0001e20000000000 */
[----:B------:R-:W-:-:S04]  /*9000*/  DEPBAR.LE SB0, 0x0 ;  /* 0x000080000000791a */ /* 0x000fc80000000000 */
.L_x_160:
[----:B------:R-:W-:Y:S05]  /*9010*/  BSYNC B0 ;  /* 0x0000000000007941 */ /* 0x000fea0003800000 */
.L_x_159:
[----:B------:R-:W-:Y:S01]  /*9020*/  UMOV UR4, 0x400 ;  /* 0x0000040000047882 */ /* 0x000fe20000000000 */
[----:B---3--:R-:W-:Y:S01]  /*9030*/  IMAD.SHL.U32 R37, R37, 0x4, RZ ;  /* 0x0000000425257824 */ /* 0x008fe200078e00ff */
[----:B------:R-:W-:Y:S01]  /*9040*/  ULEA UR17, UR41, UR4, 0x18 ;  /* 0x0000000429117291 */ /* 0x000fe2000f8ec03f */
[----:B------:R-:W-:-:S03]  /*9050*/  ULDC UR14, c[0x0][0x884] ;  /* 0x00022100000e7ab9 */ /* 0x000fc60000000800 */
[----:B------:R-:W-:Y:S01]  /*9060*/  UIADD3 UR20, UR17, 0x38600, URZ ;  /* 0x0003860011147890 */ /* 0x000fe2000fffe03f */
[----:B------:R-:W-:Y:S01]  /*9070*/  IADD3 R4, P0, R37, UR12, RZ ;  /* 0x0000000c25047c10 */ /* 0x000fe2000ff1e0ff */
[----:B------:R-:W-:Y:S01]  /*9080*/  UIMAD.WIDE UR14, UR14, 0x80, UR12 ;  /* 0x000000800e0e78a5 */ /* 0x000fe2000f8e020c */
[----:B------:R-:W-:-:S03]  /*9090*/  IMAD.MOV.U32 R6, RZ, RZ, 0x1 ;  /* 0x00000001ff067424 */ /* 0x000fc600078e00ff */
[----:B------:R-:W-:Y:S02]  /*90a0*/  IMAD.X R5, RZ, RZ, UR13, P0 ;  /* 0x0000000dff057e24 */ /* 0x000fe400080e06ff */
[----:B-1----:R-:W-:Y:S01]  /*90b0*/  IADD3 R2, P1, R37, UR14, RZ ;  /* 0x0000000e25027c10 */ /* 0x002fe2000ff3e0ff */
[----:B------:R-:W1:Y:S04]  /*90c0*/  LDS R7, [R37+UR20] ;  /* 0x0000001425077984 */ /* 0x000e680008000800 */
[----:B------:R-:W2:Y:S01]  /*90d0*/  LDS R9, [R37+UR20+0x80] ;  /* 0x0000801425097984 */ /* 0x000ea20008000800 */
[----:B------:R-:W-:Y:S02]  /*90e0*/  IMAD.X R3, RZ, RZ, UR15, P1 ;  /* 0x0000000fff037e24 */ /* 0x000fe400088e06ff */
[----:B------:R-:W-:Y:S01]  /*90f0*/  IMAD.MOV.U32 R8, RZ, RZ, 0x1 ;  /* 0x00000001ff087424 */ /* 0x000fe200078e00ff */
[----:B------:R-:W-:Y:S01]  /*9100*/  BSSY B0, `(.L_x_161) ;  /* 0x00000e7000007945 */ /* 0x000fe20003800000 */
[----:B------:R-:W-:Y:S01]  /*9110*/  USHF.L.U32 UR4, UR41, 0x6, URZ ;  /* 0x0000000629047899 */ /* 0x000fe2000800063f */
[----:B------:R-:W-:-:S02]  /*9120*/  IMAD.MOV.U32 R0, RZ, RZ, RZ ;  /* 0x000000ffff007224 */ /* 0x000fc400078e00ff */
[----:B------:R-:W-:Y:S02]  /*9130*/  IMAD.MOV.U32 R20, RZ, RZ, 0x1 ;  /* 0x00000001ff147424 */ /* 0x000fe400078e00ff */
[----:B------:R-:W-:Y:S02]  /*9140*/  IMAD.MOV.U32 R21, RZ, RZ, RZ ;  /* 0x000000ffff157224 */ /* 0x000fe400078e00ff */
[----:B------:R-:W-:Y:S01]  /*9150*/  IMAD.MOV.U32 R22, RZ, RZ, RZ ;  /* 0x000000ffff167224 */ /* 0x000fe200078e00ff */
[----:B------:R-:W-:Y:S02]  /*9160*/  USHF.L.U32 UR18, UR41, 0xd, URZ ;  /* 0x0000000d29127899 */ /* 0x000fe4000800063f */
[----:B------:R-:W-:Y:S02]  /*9170*/  ULOP3.LUT UR22, UR53, 0x1, URZ, 0xfc, !UPT ;  /* 0x0000000135167892 */ /* 0x000fe4000f8efc3f */
[----:B------:R-:W-:Y:S02]  /*9180*/  ULOP3.LUT UR19, UR52, 0x2, URZ, 0xfc, !UPT ;  /* 0x0000000234137892 */ /* 0x000fe4000f8efc3f */
[----:B------:R-:W-:-:S02]  /*9190*/  ULOP3.LUT UR16, UR4, 0x40, URZ, 0xc0, !UPT ;  /* 0x0000004004107892 */ /* 0x000fc4000f8ec03f */
[----:B------:R-:W-:Y:S01]  /*91a0*/  UIADD3 UR21, UR17, 0x38680, URZ ;  /* 0x0003868011157890 */ /* 0x000fe2000fffe03f */
[----:B-1----:R-:W5:Y:S04]  /*91b0*/  ATOMG.E.EXCH.STRONG.GPU PT, RZ, [R4], R7 ;  /* 0x0000000704ff73a8 */ /* 0x002f6800041ee100 */
[----:B--2---:R1:W5:Y:S02]  /*91c0*/  ATOMG.E.EXCH.STRONG.GPU PT, RZ, [R2], R9 ;  /* 0x0000000902ff73a8 */ /* 0x00436400041ee100 */
[----:B-1----:R-:W-:Y:S02]  /*91d0*/  PRMT R2, R6, 0x7610, R2 ;  /* 0x0000761006027816 */ /* 0x002fe40000000002 */
[----:B------:R-:W-:-:S07]  /*91e0*/  PRMT R3, R8, 0x7610, R3 ;  /* 0x0000761008037816 */ /* 0x000fce0000000003 */
.L_x_180:
[----:B------:R-:W-:Y:S01]  /*91f0*/  LOP3.LUT P0, RZ, R3, 0xff, RZ, 0xc0, !PT ;  /* 0x000000ff03ff7812 */ /* 0x000fe2000780c0ff */
[----:B-----5:R-:W-:Y:S01]  /*9200*/  VIADD R4, R36, 0x7f ;  /* 0x0000007f24047836 */ /* 0x020fe20000000000 */
[----:B------:R-:W-:Y:S05]  /*9210*/  YIELD ;  /* 0x0000000000007946 */ /* 0x000fea0003800000 */
[----:B------:R-:W-:Y:S01]  /*9220*/  SHF.R.S32.HI R5, RZ, 0x1f, R4 ;  /* 0x0000001fff057819 */ /* 0x000fe20000011404 */
[----:B------:R-:W-:Y:S03]  /*9230*/  BSSY B1, `(.L_x_162) ;  /* 0x0000008000017945 */ /* 0x000fe60003800000 */
[----:B------:R-:W-:-:S02]  /*9240*/  LEA.HI R5, R5, R4, RZ, 0x7 ;  /* 0x0000000405057211 */ /* 0x000fc400078f38ff */
[----:B------:R-:W-:Y:S05]  /*9250*/  @!P0 BRA `(.L_x_163) ;  /* 0x0000000000148947 */ /* 0x000fea0003800000 */
[----:B------:R-:W-:-:S04]  /*9260*/  DEPBAR {5,4,3,2,1,0} ;  /* 0x0000003f0000791a */ /* 0x000fc80000000000 */
[----:B------:R1:W-:Y:S01]  /*9270*/  UTMACCTL.IV [UR12] ;  /* 0x000000000c0079b9 */ /* 0x0003e20008000000 */
[----:B------:R-:W-:-:S04]  /*9280*/  DEPBAR {5,4,3,2,1,0} ;  /* 0x0000003f0000791a */ /* 0x000fc80000000000 */
[----:B------:R1:W-:Y:S02]  /*9290*/  UTMACCTL.IV [UR14] ;  /* 0x000000000e0079b9 */ /* 0x0003e40008000000 */
[----:B-1----:R-:W-:Y:S01]  /*92a0*/  NOP ;  /* 0x0000000000007918 */ /* 0x002fe20000000000 */
.L_x_163:
[----:B------:R-:W-:Y:S05]  /*92b0*/  BSYNC B1 ;  /* 0x0000000000017941 */ /* 0x000fea0003800000 */
.L_x_162:
[----:B------:R-:W-:Y:S01]  /*92c0*/  UMOV UR4, 0xffffffff ;  /* 0xffffffff00047882 */ /* 0x000fe20000000000 */
[----:B------:R-:W-:Y:S02]  /*92d0*/  SHF.R.S32.HI R7, RZ, 0x7, R5 ;  /* 0x00000007ff077819 */ /* 0x000fe40000011405 */
[----:B------:R-:W-:Y:S05]  /*92e0*/  BRA.DIV UR4, `(.L_x_164) ;  /* 0x0000003a048c7947 */ /* 0x000fea000b800000 */
[----:B-----5:R-:W-:-:S13]  /*92f0*/  ELECT P6, URZ, PT ;  /* 0x00000000003f782f */ /* 0x020fda00038c0000 */
.L_x_246:
[----:B------:R-:W-:Y:S01]  /*9300*/  ISETP.LT.OR P6, PT, R36, 0x1, !P6 ;  /* 0x000000012400780c */ /* 0x000fe200077c1670 */
[----:B------:R-:W-:-:S12]  /*9310*/  BSSY B1, `(.L_x_165) ;  /* 0x000002f000017945 */ /* 0x000fd80003800000 */
[----:B------:R-:W-:Y:S05]  /*9320*/  @P6 BRA `(.L_x_166) ;  /* 0x0000000000b46947 */ /* 0x000fea0003800000 */
[----:B------:R-:W-:Y:S01]  /*9330*/  LEA R17, R17, UR16, 0x7 ;  /* 0x0000001011117c11 */ /* 0x000fe2000f8e38ff */
[----:B------:R-:W-:Y:S02]  /*9340*/  IMAD.SHL.U32 R16, R16, 0x80, RZ ;  /* 0x0000008010107824 */ /* 0x000fe400078e00ff */
[----:B------:R-:W-:Y:S02]  /*9350*/  VIADD R9, R7, 0x1 ;  /* 0x0000000107097836 */ /* 0x000fe40000000000 */
[----:B------:R-:W-:Y:S02]  /*9360*/  IMAD.MOV.U32 R10, RZ, RZ, RZ ;  /* 0x000000ffff0a7224 */ /* 0x000fe400078e00ff */
[----:B------:R-:W-:Y:S02]  /*9370*/  IMAD.MOV.U32 R3, RZ, RZ, R20 ;  /* 0x000000ffff037224 */ /* 0x000fe400078e0014 */
[----:B------:R-:W-:-:S07]  /*9380*/  IMAD.MOV.U32 R4, RZ, RZ, R0 ;  /* 0x000000ffff047224 */ /* 0x000fce00078e0000 */
.L_x_169:
[----:B-1----:R-:W-:Y:S01]  /*9390*/  LEA R8, R4, UR17, 0x3 ;  /* 0x0000001104087c11 */ /* 0x002fe2000f8e18ff */
[----:B------:R-:W-:Y:S05]  /*93a0*/  YIELD ;  /* 0x0000000000007946 */ /* 0x000fea0003800000 */
[----:B------:R-:W-:Y:S02]  /*93b0*/  SHF.L.U32 R5, R3, 0x1f, RZ ;  /* 0x0000001f03057819 */ /* 0x000fe400000006ff */
[----:B------:R-:W-:Y:S02]  /*93c0*/  LOP3.LUT P1, RZ, R19, 0x7f, RZ, 0xc0, !PT ;  /* 0x0000007f13ff7812 */ /* 0x000fe4000782c0ff */
[----:B------:R-:W1:Y:S11]  /*93d0*/  SYNCS.PHASECHK.TRANS64.TRYWAIT P0, [R8+URZ+0x384b0], R5 ;  /* 0x0384b005080075a7 */ /* 0x000e76000800017f */
[----:B------:R-:W2:Y:S01]  /*93e0*/  @!P1 LDC R6, c[0x0][0x500] ;  /* 0x00014000ff069b82 */ /* 0x000ea20000000800 */
[----:B-1----:R-:W-:Y:S05]  /*93f0*/  @!P0 BRA `(.L_x_167) ;  /* 0x0000003800688947 */ /* 0x002fea0003800000 */
.L_x_247:
[----:B------:R-:W-:Y:S01]  /*9400*/  UPRMT UR4, UR19, 0x9910, URZ ;  /* 0x0000991013047896 */ /* 0x000fe2000800003f */
[----:B--2---:R2:W-:Y:S03]  /*9410*/  @!P1 SYNCS.ARRIVE.TRANS64 RZ, [R8+URZ+0x38480], R6 ;  /* 0x0384800608ff99a7 */ /* 0x0045e6000800003f */
[----:B------:R-:W-:-:S06]  /*9420*/  UISETP.NE.AND UP0, UPT, UR4, 0x2, UPT ;  /* 0x000000020400788c */ /* 0x000fcc000bf05270 */
[----:B------:R-:W-:-:S13]  /*9430*/  PLOP3.LUT P0, PT, PT, PT, UP0, 0x80, 0x0 ;  /* 0x000000000000781c */ /* 0x000fda0003f0f008 */
[----:B--2---:R-:W-:Y:S05]  /*9440*/  @P0 BRA `(.L_x_168) ;  /* 0x0000000000040947 */ /* 0x004fea0003800000 */
[----:B------:R-:W-:Y:S01]  /*9450*/  BPT.TRAP 0x1 ;  /* 0x000000040000795c */ /* 0x000fe20000300000 */
.L_x_168:
[----:B------:R-:W-:Y:S01]  /*9460*/  R2UR UR4, R4 ;  /* 0x00000000040472ca */ /* 0x000fe200000e0000 */
[----:B------:R-:W-:Y:S01]  /*9470*/  VIADD R9, R9, 0xffffffff ;  /* 0xffffffff09097836 */ /* 0x000fe20000000000 */
[----:B------:R-:W-:Y:S01]  /*9480*/  R2UR UR5, R8 ;  /* 0x00000000080572ca */ /* 0x000fe200000e0000 */
[----:B------:R-:W-:Y:S01]  /*9490*/  VIADD R4, R4, 0x1 ;  /* 0x0000000104047836 */ /* 0x000fe20000000000 */
[----:B------:R-:W-:Y:S01]  /*94a0*/  R2UR UR6, R10 ;  /* 0x000000000a0672ca */ /* 0x000fe200000e0000 */
[----:B------:R-:W-:Y:S01]  /*94b0*/  UMOV UR24, 0x0 ;  /* 0x0000000000187882 */ /* 0x000fe20000000000 */
[----:B------:R-:W-:Y:S01]  /*94c0*/  R2UR UR7, R16 ;  /* 0x00000000100772ca */ /* 0x000fe200000e0000 */
[----:B------:R-:W-:Y:S01]  /*94d0*/  UMOV UR25, 0x10000000 ;  /* 0x1000000000197882 */ /* 0x000fe20000000000 */
[----:B------:R-:W-:Y:S01]  /*94e0*/  R2UR UR11, R17 ;  /* 0x00000000110b72ca */ /* 0x000fe200000e0000 */
[----:B------:R-:W-:Y:S01]  /*94f0*/  UMOV UR23, 0x30000 ;  /* 0x0003000000177882 */ /* 0x000fe20000000000 */
[----:B------:R-:W-:Y:S01]  /*9500*/  ISETP.GT.AND P1, PT, R9, 0x1, PT ;  /* 0x000000010900780c */ /* 0x000fe20003f24270 */
[----:B------:R-:W-:Y:S01]  /*9510*/  VIADD R10, R10, 0x80 ;  /* 0x000000800a0a7836 */ /* 0x000fe20000000000 */
[----:B------:R-:W-:Y:S01]  /*9520*/  ISETP.NE.AND P0, PT, R4, 0x6, PT ;  /* 0x000000060400780c */ /* 0x000fe20003f05270 */
[----:B------:R-:W-:-:S02]  /*9530*/  USHF.L.U32 UR4, UR4, 0xe, URZ ;  /* 0x0000000e04047899 */ /* 0x000fc4000800063f */
[----:B------:R-:W-:Y:S01]  /*9540*/  UIADD3 UR5, UR5, 0x38480, URZ ;  /* 0x0003848005057890 */ /* 0x000fe2000fffe03f */
[----:B------:R-:W-:Y:S01]  /*9550*/  SEL R6, RZ, 0x1, P0 ;  /* 0x00000001ff067807 */ /* 0x000fe20000000000 */
[----:B------:R-:W-:Y:S01]  /*9560*/  ULOP3.LUT UR8, UR4, 0x2000, UR18, 0xf8, !UPT ;  /* 0x0000200004087892 */ /* 0x000fe2000f8ef812 */
[----:B------:R-:W-:Y:S01]  /*9570*/  SEL R4, R4, RZ, P0 ;  /* 0x000000ff04047207 */ /* 0x000fe20000000000 */
[----:B------:R-:W-:Y:S01]  /*9580*/  UIADD3 UR4, UR17, UR4, URZ ;  /* 0x0000000411047290 */ /* 0x000fe2000fffe03f */
[----:B------:R-:W-:Y:S01]  /*9590*/  LOP3.LUT R3, R3, R6, RZ, 0x3c, !PT ;  /* 0x0000000603037212 */ /* 0x000fe200078e3cff */
[----:B------:R-:W-:Y:S01]  /*95a0*/  UIADD3 UR8, UR17, 0x18000, UR8 ;  /* 0x0001800011087890 */ /* 0x000fe2000fffe008 */
[----:B------:R-:W-:Y:S01]  /*95b0*/  UMOV UR10, UR6 ;  /* 0x00000006000a7c82 */ /* 0x000fe20008000000 */
[----:B------:R-:W-:-:S05]  /*95c0*/  UMOV UR9, UR5 ;  /* 0x0000000500097c82 */ /* 0x000fca0008000000 */
[----:B------:R2:W-:Y:S02]  /*95d0*/  UTMALDG.2D [UR4], [UR12], desc[UR24] ;  /* 0x000018040c0075b4 */ /* 0x0005e40008009000 */
[----:B------:R2:W-:Y:S02]  /*95e0*/  UTMALDG.2D.MULTICAST [UR8], [UR14], UR23, desc[UR24] ;  /* 0x000018080e0073b4 */ /* 0x0005e40008009817 */
[----:B--2---:R-:W-:Y:S05]  /*95f0*/  @P1 BRA `(.L_x_169) ;  /* 0xfffffffc00641947 */ /* 0x004fea000383ffff */
.L_x_166:
[----:B------:R-:W-:Y:S05]  /*9600*/  BSYNC B1 ;  /* 0x0000000000017941 */ /* 0x000fea0003800000 */
.L_x_165:
[----:B------:R-:W-:Y:S01]  /*9610*/  LOP3.LUT P1, RZ, R2, 0xff, RZ, 0xc0, !PT ;  /* 0x000000ff02ff7812 */ /* 0x000fe2000782c0ff */
[C---:B------:R-:W-:Y:S02]  /*9620*/  IMAD.IADD R0, R7.reuse, 0x1, R0 ;  /* 0x0000000107007824 */ /* 0x040fe400078e0200 */
[----:B------:R-:W-:Y:S02]  /*9630*/  IMAD.U32 R4, RZ, RZ, UR22 ;  /* 0x00000016ff047e24 */ /* 0x000fe4000f8e00ff */
[C---:B------:R-:W-:Y:S01]  /*9640*/  IMAD.WIDE.U32 R2, R0.reuse, -0x55555555, RZ ;  /* 0xaaaaaaab00027825 */ /* 0x040fe200078e00ff */
[----:B------:R-:W-:Y:S02]  /*9650*/  ISETP.GT.U32.AND P0, PT, R0, 0x5, PT ;  /* 0x000000050000780c */ /* 0x000fe40003f04070 */
[----:B------:R-:W-:Y:S02]  /*9660*/  ISETP.NE.AND P2, PT, R4, 0x3, PT ;  /* 0x000000030400780c */ /* 0x000fe40003f45270 */
[----:B------:R-:W-:-:S02]  /*9670*/  ISETP.LT.U32.AND P0, PT, R7, 0x6, P0 ;  /* 0x000000060700780c */ /* 0x000fc40000701070 */
[----:B------:R-:W-:Y:S01]  /*9680*/  SHF.R.U32.HI R3, RZ, 0x2, R3 ;  /* 0x00000002ff037819 */ /* 0x000fe20000011603 */
[----:B------:R-:W-:Y:S01]  /*9690*/  @P1 SYNCS.ARRIVE.TRANS64.A1T0 RZ, [UR17+0x38528], RZ ;  /* 0x038528ffffff19a7 */ /* 0x000fe20008100011 */
[----:B------:R-:W-:Y:S02]  /*96a0*/  ISETP.GE.U32.AND P1, PT, R7, 0x6, PT ;  /* 0x000000060700780c */ /* 0x000fe40003f26070 */
[----:B-1----:R-:W-:Y:S01]  /*96b0*/  SEL R5, RZ, 0x1, !P0 ;  /* 0x00000001ff057807 */ /* 0x002fe20004000000 */
[----:B------:R-:W-:-:S03]  /*96c0*/  IMAD R0, R3, -0x6, R0 ;  /* 0xfffffffa03007824 */ /* 0x000fc600078e0200 */
[----:B------:R-:W-:-:S07]  /*96d0*/  LOP3.LUT R20, R20, R5, RZ, 0x3c, !PT ;  /* 0x0000000514147212 */ /* 0x000fce00078e3cff */
[----:B------:R-:W-:Y:S01]  /*96e0*/  @P1 LOP3.LUT R20, R20, 0x1, R3, 0x78, !PT ;  /* 0x0000000114141812 */ /* 0x000fe200078e7803 */
[----:B------:R-:W-:Y:S06]  /*96f0*/  @!P2 BRA `(.L_x_170) ;  /* 0x000000000004a947 */ /* 0x000fec0003800000 */
[----:B------:R-:W-:Y:S01]  /*9700*/  BPT.TRAP 0x1 ;  /* 0x000000040000795c */ /* 0x000fe20000300000 */
.L_x_170:
[C---:B------:R-:W-:Y:S01]  /*9710*/  LEA R3, R21.reuse, UR17, 0x3 ;  /* 0x0000001115037c11 */ /* 0x040fe2000f8e18ff */
[----:B------:R-:W-:Y:S01]  /*9720*/  BSSY B1, `(.L_x_171) ;  /* 0x0000005000017945 */ /* 0x000fe20003800000 */
[----:B------:R-:W-:Y:S02]  /*9730*/  SHF.L.U32 R2, R22, 0x1f, RZ ;  /* 0x0000001f16027819 */ /* 0x000fe400000006ff */
[----:B------:R-:W-:Y:S02]  /*9740*/  LEA R4, R21, UR17, 0x4 ;  /* 0x0000001115047c11 */ /* 0x000fe4000f8e20ff */
[----:B------:R-:W1:Y:S02]  /*9750*/  SYNCS.PHASECHK.TRANS64.TRYWAIT P0, [R3+URZ+0x38400], R2 ;  /* 0x03840002030075a7 */ /* 0x000e64000800017f */
[----:B-1----:R-:W-:Y:S05]  /*9760*/  @!P0 BRA `(.L_x_172) ;  /* 0x0000003400a08947 */ /* 0x002fea0003800000 */
.L_x_248:
[----:B------:R-:W-:Y:S05]  /*9770*/  BSYNC B1 ;  /* 0x0000000000017941 */ /* 0x000fea0003800000 */
.L_x_171:
[----:B------:R-:W2:Y:S01]  /*9780*/  LDS.128 R4, [R4+0x38530] ;  /* 0x0385300004047984 */ /* 0x000ea20000000c00 */
[----:B------:R-:W-:Y:S01]  /*9790*/  @!PT LDS RZ, [RZ] ;  /* 0x00000000fffff984 */ /* 0x000fe20000000800 */
[----:B------:R-:W-:Y:S01]  /*97a0*/  @!PT LDS RZ, [RZ] ;  /* 0x00000000fffff984 */ /* 0x000fe20000000800 */
[----:B------:R-:W-:Y:S01]  /*97b0*/  @!PT LDS RZ, [RZ] ;  /* 0x00000000fffff984 */ /* 0x000fe20000000800 */
[----:B------:R-:W-:Y:S01]  /*97c0*/  @!PT LDS RZ, [RZ] ;  /* 0x00000000fffff984 */ /* 0x000fe20000000800 */
[----:B------:R3:W-:Y:S06]  /*97d0*/  MEMBAR.ALL.CTA ;  /* 0x0000000000007992 */ /* 0x0007ec0000008000 */
[----:B---3--:R-:W3:Y:S01]  /*97e0*/  FENCE.VIEW.ASYNC.S ;  /* 0x00000000000073c6 */ /* 0x008ee20000000000 */
[----:B--2---:R-:W-:Y:S02]  /*97f0*/  IMAD.MOV.U32 R17, RZ, RZ, R5 ;  /* 0x000000ffff117224 */ /* 0x004fe400078e0005 */
[----:B------:R-:W-:Y:S01]  /*9800*/  IMAD.MOV.U32 R16, RZ, RZ, R4 ;  /* 0x000000ffff107224 */ /* 0x000fe200078e0004 */
[----:B---3--:R-:W-:Y:S06]  /*9810*/  @!P2 BRA `(.L_x_173) ;  /* 0x000000000004a947 */ /* 0x008fec0003800000 */
[----:B------:R-:W-:Y:S01]  /*9820*/  BPT.TRAP 0x1 ;  /* 0x000000040000795c */ /* 0x000fe20000300000 */
.L_x_173:
[----:B------:R-:W2:Y:S01]  /*9830*/  S2R R5, SR_CgaCtaId ;  /* 0x0000000000057919 */ /* 0x000ea20000008800 */
[----:B------:R-:W-:Y:S01]  /*9840*/  ISETP.NE.AND P0, PT, R7, RZ, PT ;  /* 0x000000ff0700720c */ /* 0x000fe20003f05270 */
[----:B-1----:R-:W-:Y:S01]  /*9850*/  VIADD R2, R3, 0x38440 ;  /* 0x0003844003027836 */ /* 0x002fe20000000000 */
[CC--:B------:R-:W-:Y:S02]  /*9860*/  ISETP.NE.AND P1, PT, R6.reuse, R18.reuse, PT ;  /* 0x000000120600720c */ /* 0x0c0fe40003f25270 */
[----:B------:R-:W-:Y:S02]  /*9870*/  ISETP.EQ.OR P0, PT, R6, R18, !P0 ;  /* 0x000000120600720c */ /* 0x000fe40004702670 */
[----:B--2---:R-:W-:-:S04]  /*9880*/  PRMT R2, R5, 0x654, R2 ;  /* 0x0000065405027816 */ /* 0x004fc80000000002 */
[----:B------:R1:W-:Y:S07]  /*9890*/  SYNCS.ARRIVE.TRANS64.RED.A1T0 RZ, [R2+URZ], RZ ;  /* 0x000000ff02ff79a7 */ /* 0x0003ee000810043f */
[----:B------:R-:W-:Y:S05]  /*98a0*/  @P0 BRA `(.L_x_174) ;  /* 0x00000004008c0947 */ /* 0x000fea0003800000 */
[----:B-1----:R-:W1:Y:S02]  /*98b0*/  LDC.64 R2, c[0x0][0x290] ;  /* 0x0000a400ff027b82 */ /* 0x002e640000000a00 */
[----:B-1----:R-:W-:-:S05]  /*98c0*/  IMAD.WIDE R2, R6, 0xc, R2 ;  /* 0x0000000c06027825 */ /* 0x002fca00078e0202 */
[----:B------:R1:W5:Y:S01]  /*98d0*/  LDG.E R36, desc[UR56][R2.64+0x8] ;  /* 0x0000083802247981 */ /* 0x000362000c1e1900 */
[----:B------:R-:W-:-:S03]  /*98e0*/  UMOV UR4, 0xffffffff ;  /* 0xffffffff00047882 */ /* 0x000fc60000000000 */
[----:B------:R-:W-:Y:S05]  /*98f0*/  BRA.DIV UR4, `(.L_x_175) ;  /* 0x0000003604507947 */ /* 0x000fea000b800000 */
[----:B------:R-:W-:-:S13]  /*9900*/  ELECT P6, URZ, PT ;  /* 0x00000000003f782f */ /* 0x000fda00038c0000 */
.L_x_251:
[----:B------:R-:W-:Y:S04]  /*9910*/  BSSY B1, `(.L_x_176) ;  /* 0x0000049000017945 */ /* 0x000fe80003800000 */
[----:B------:R-:W-:Y:S05]  /*9920*/  @!P6 BRA `(.L_x_177) ;  /* 0x00000004001ce947 */ /* 0x000fea0003800000 */
[C---:B------:R-:W-:Y:S01]  /*9930*/  IMAD.SHL.U32 R4, R6.reuse, 0x8, RZ ;  /* 0x0000000806047824 */ /* 0x040fe200078e00ff */
[----:B------:R-:W-:Y:S01]  /*9940*/  SHF.R.S32.HI R5, RZ, 0x1f, R6 ;  /* 0x0000001fff057819 */ /* 0x000fe20000011406 */
[----:B------:R-:W-:Y:S01]  /*9950*/  ULDC.64 UR4, c[0x0][0x510] ;  /* 0x0001440000047ab9 */ /* 0x000fe20000000a00 */
[----:B------:R-:W-:Y:S01]  /*9960*/  ULDC.64 UR6, c[0x0][0x520] ;  /* 0x0001480000067ab9 */ /* 0x000fe20000000a00 */
[----:B------:R-:W2:Y:S01]  /*9970*/  LDG.E R14, desc[UR56][R2.64] ;  /* 0x00000038020e7981 */ /* 0x000ea2000c1e1900 */
[----:B------:R-:W-:Y:S02]  /*9980*/  SHF.L.U64.HI R5, R6, 0x3, R5 ;  /* 0x0000000306057819 */ /* 0x000fe40000010205 */
[C---:B------:R-:W-:Y:S02]  /*9990*/  IADD3 R12, P0, R4.reuse, UR4, RZ ;  /* 0x00000004040c7c10 */ /* 0x040fe4000ff1e0ff */
[C---:B------:R-:W-:Y:S02]  /*99a0*/  IADD3 R10, P2, R4.reuse, UR6, RZ ;  /* 0x00000006040a7c10 */ /* 0x040fe4000ff5e0ff */
[C---:B------:R-:W-:Y:S01]  /*99b0*/  IADD3.X R13, R5.reuse, UR5, RZ, P0, !PT ;  /* 0x00000005050d7c10 */ /* 0x040fe200087fe4ff */
[----:B------:R-:W-:Y:S01]  /*99c0*/  ULDC.64 UR4, c[0x0][0x518] ;  /* 0x0001460000047ab9 */ /* 0x000fe20000000a00 */
[----:B------:R-:W-:Y:S01]  /*99d0*/  IADD3.X R11, R5, UR7, RZ, P2, !PT ;  /* 0x00000007050b7c10 */ /* 0x000fe200097fe4ff */
[----:B-1----:R1:W3:Y:S04]  /*99e0*/  LDG.E R2, desc[UR56][R2.64+0x4] ;  /* 0x0000043802027981 */ /* 0x0022e8000c1e1900 */
[----:B------:R-:W4:Y:S04]  /*99f0*/  LDG.E.64 R12, desc[UR56][R12.64] ;  /* 0x000000380c0c7981 */ /* 0x000f28000c1e1b00 */
[----:B------:R-:W2:Y:S01]  /*9a00*/  LDG.E.64 R10, desc[UR56][R10.64] ;  /* 0x000000380a0a7981 */ /* 0x000ea2000c1e1b00 */
[----:B------:R-:W-:-:S04]  /*9a10*/  IADD3 R8, P0, R4, UR4, RZ ;  /* 0x0000000404087c10 */ /* 0x000fc8000ff1e0ff */
[----:B------:R-:W-:Y:S01]  /*9a20*/  IADD3.X R9, R5, UR5, RZ, P0, !PT ;  /* 0x0000000505097c10 */ /* 0x000fe200087fe4ff */
[----:B------:R-:W-:-:S05]  /*9a30*/  ULDC.64 UR4, c[0x0][0x528] ;  /* 0x00014a0000047ab9 */ /* 0x000fca0000000a00 */
[----:B------:R-:W3:Y:S01]  /*9a40*/  LDG.E.64 R8, desc[UR56][R8.64] ;  /* 0x0000003808087981 */ /* 0x000ee2000c1e1b00 */
[----:B------:R-:W-:-:S04]  /*9a50*/  IADD3 R4, P0, R4, UR4, RZ ;  /* 0x0000000404047c10 */ /* 0x000fc8000ff1e0ff */
[----:B------:R-:W-:-:S06]  /*9a60*/  IADD3.X R5, R5, UR5, RZ, P0, !PT ;  /* 0x0000000505057c10 */ /* 0x000fcc00087fe4ff */
[----:B------:R-:W3:Y:S04]  /*9a70*/  LDG.E.64 R4, desc[UR56][R4.64] ;  /* 0x0000003804047981 */ /* 0x000ee8000c1e1b00 */
[----:B----4-:R-:W-:Y:S04]  /*9a80*/  STS.64 [UR20], R12 ;  /* 0x0000000cff007988 */ /* 0x010fe80008000a14 */
[----:B--2---:R-:W-:Y:S04]  /*9a90*/  STS.64 [UR21], R10 ;  /* 0x0000000aff007988 */ /* 0x004fe80008000a15 */
[----:B------:R-:W2:Y:S01]  /*9aa0*/  LDS R15, [UR20+0x1c] ;  /* 0x00001c14ff0f7984 */ /* 0x000ea20008000800 */
[----:B---3--:R-:W-:-:S04]  /*9ab0*/  LOP3.LUT R23, R9, 0x1fffffff, RZ, 0xc0, !PT ;  /* 0x1fffffff09177812 */ /* 0x008fc800078ec0ff */
[----:B------:R-:W-:-:S04]  /*9ac0*/  SHF.R.U32.HI R18, RZ, 0x4, R23 ;  /* 0x00000004ff127819 */ /* 0x000fc80000011617 */
[----:B--2---:R-:W-:-:S05]  /*9ad0*/  LOP3.LUT R15, R15, 0xf, R18, 0xb8, !PT ;  /* 0x0000000f0f0f7812 */ /* 0x004fca00078eb812 */
[----:B------:R-:W-:Y:S04]  /*9ae0*/  STS [UR20+0x1c], R15 ;  /* 0x00001c0fff007988 */ /* 0x000fe80008000814 */
[----:B------:R-:W2:Y:S02]  /*9af0*/  LDS R18, [UR20+0x1c] ;  /* 0x00001c14ff127984 */ /* 0x000ea40008000800 */
[----:B--2---:R-:W-:-:S05]  /*9b00*/  LOP3.LUT R18, R18, 0xf0, RZ, 0xb8, !PT ;  /* 0x000000f012127812 */ /* 0x004fca00078eb8ff */
[----:B------:R-:W-:Y:S04]  /*9b10*/  STS [UR20+0x1c], R18 ;  /* 0x00001c12ff007988 */ /* 0x000fe80008000814 */
[----:B------:R-:W2:Y:S01]  /*9b20*/  LDS R13, [UR20+0x1c] ;  /* 0x00001c14ff0d7984 */ /* 0x000ea20008000800 */
[----:B------:R-:W-:-:S05]  /*9b30*/  IMAD.U32 R12, RZ, RZ, UR20 ;  /* 0x00000014ff0c7e24 */ /* 0x000fca000f8e00ff */
[----:B------:R-:W-:Y:S02]  /*9b40*/  SHF.R.U64 R12, R12, 0x4, RZ ;  /* 0x000000040c0c7819 */ /* 0x000fe400000012ff */
[----:B--2---:R-:W-:-:S05]  /*9b50*/  LOP3.LUT R13, R13, 0xf00, RZ, 0xb8, !PT ;  /* 0x00000f000d0d7812 */ /* 0x004fca00078eb8ff */
[----:B------:R-:W-:Y:S04]  /*9b60*/  STS.64 [UR20+0x18], R12 ;  /* 0x0000180cff007988 */ /* 0x000fe80008000a14 */
[----:B------:R-:W1:Y:S01]  /*9b70*/  LDS R24, [UR20+0x1c] ;  /* 0x00001c14ff187984 */ /* 0x000e620008000800 */
[----:B------:R-:W-:Y:S01]  /*9b80*/  SHF.R.U64 R15, R8, 0x4, R23 ;  /* 0x00000004080f7819 */ /* 0x000fe20000001217 */
[----:B-----5:R-:W-:Y:S01]  /*9b90*/  VIADD R8, R36, 0xffffffff ;  /* 0xffffffff24087836 */ /* 0x020fe20000000000 */
[----:B------:R-:W-:Y:S01]  /*9ba0*/  CS2R R10, SRZ ;  /* 0x00000000000a7805 */ /* 0x000fe2000001ff00 */
[----:B------:R-:W-:Y:S01]  /*9bb0*/  VIADD R9, R14, 0xffffffff ;  /* 0xffffffff0e097836 */ /* 0x000fe20000000000 */
[----:B------:R-:W-:Y:S04]  /*9bc0*/  STS [UR20+0x10], R12 ;  /* 0x0000100cff007988 */ /* 0x000fe80008000814 */
[----:B------:R-:W-:Y:S04]  /*9bd0*/  STS [UR20+0x14], R12 ;  /* 0x0000140cff007988 */ /* 0x000fe80008000814 */
[----:B------:R-:W-:Y:S04]  /*9be0*/  STS.128 [UR20+0x20], R8 ;  /* 0x00002008ff007988 */ /* 0x000fe80008000c14 */
[----:B------:R-:W-:Y:S04]  /*9bf0*/  STS [UR20+0xc], R15 ;  /* 0x00000c0fff007988 */ /* 0x000fe80008000814 */
[----:B------:R-:W-:Y:S01]  /*9c00*/  STS [UR20+0x30], RZ ;  /* 0x000030ffff007988 */ /* 0x000fe20008000814 */
[----:B-1----:R-:W-:-:S05]  /*9c10*/  LOP3.LUT R3, R24, 0xf000, RZ, 0xb8, !PT ;  /* 0x0000f00018037812 */ /* 0x002fca00078eb8ff */
[----:B------:R-:W-:Y:S04]  /*9c20*/  STS [UR20+0x1c], R3 ;  /* 0x00001c03ff007988 */ /* 0x000fe80008000814 */
[----:B------:R-:W1:Y:S01]  /*9c30*/  LDS R13, [UR21+0x1c] ;  /* 0x00001c15ff0d7984 */ /* 0x000e620008000800 */
[----:B------:R-:W-:-:S04]  /*9c40*/  LOP3.LUT R23, R5, 0x1fffffff, RZ, 0xc0, !PT ;  /* 0x1fffffff05177812 */ /* 0x000fc800078ec0ff */
[----:B------:R-:W-:-:S04]  /*9c50*/  SHF.R.U32.HI R14, RZ, 0x4, R23 ;  /* 0x00000004ff0e7819 */ /* 0x000fc80000011617 */
[----:B-1----:R-:W-:-:S05]  /*9c60*/  LOP3.LUT R5, R13, 0xf, R14, 0xb8, !PT ;  /* 0x0000000f0d057812 */ /* 0x002fca00078eb80e */
[----:B------:R-:W-:Y:S04]  /*9c70*/  STS [UR21+0x1c], R5 ;  /* 0x00001c05ff007988 */ /* 0x000fe80008000815 */
[----:B------:R-:W1:Y:S02]  /*9c80*/  LDS R14, [UR21+0x1c] ;  /* 0x00001c15ff0e7984 */ /* 0x000e640008000800 */
[----:B-1----:R-:W-:-:S05]  /*9c90*/  LOP3.LUT R14, R14, 0xf0, RZ, 0xb8, !PT ;  /* 0x000000f00e0e7812 */ /* 0x002fca00078eb8ff */
[----:B------:R-:W-:Y:S04]  /*9ca0*/  STS [UR21+0x1c], R14 ;  /* 0x00001c0eff007988 */ /* 0x000fe80008000815 */
[----:B------:R-:W1:Y:S01]  /*9cb0*/  LDS R13, [UR21+0x1c] ;  /* 0x00001c15ff0d7984 */ /* 0x000e620008000800 */
[----:B------:R-:W-:-:S05]  /*9cc0*/  IMAD.U32 R12, RZ, RZ, UR21 ;  /* 0x00000015ff0c7e24 */ /* 0x000fca000f8e00ff */
[----:B------:R-:W-:Y:S02]  /*9cd0*/  SHF.R.U64 R12, R12, 0x4, RZ ;  /* 0x000000040c0c7819 */ /* 0x000fe400000012ff */
[----:B-1----:R-:W-:-:S05]  /*9ce0*/  LOP3.LUT R13, R13, 0xf00, RZ, 0xb8, !PT ;  /* 0x00000f000d0d7812 */ /* 0x002fca00078eb8ff */
[----:B------:R-:W-:Y:S04]  /*9cf0*/  STS.64 [UR21+0x18], R12 ;  /* 0x0000180cff007988 */ /* 0x000fe80008000a15 */
[----:B------:R-:W1:Y:S01]  /*9d00*/  LDS R3, [UR21+0x1c] ;  /* 0x00001c15ff037984 */ /* 0x000e620008000800 */
[----:B------:R-:W-:Y:S01]  /*9d10*/  VIADD R9, R2, 0xffffffff ;  /* 0xffffffff02097836 */ /* 0x000fe20000000000 */
[----:B------:R-:W-:Y:S02]  /*9d20*/  SHF.R.U64 R4, R4, 0x4, R23 ;  /* 0x0000000404047819 */ /* 0x000fe40000001217 */
[----:B------:R2:W-:Y:S04]  /*9d30*/  STS [UR21+0x10], R12 ;  /* 0x0000100cff007988 */ /* 0x0005e80008000815 */
[----:B------:R2:W-:Y:S04]  /*9d40*/  STS.128 [UR21+0x20], R8 ;  /* 0x00002008ff007988 */ /* 0x0005e80008000c15 */
[----:B------:R2:W-:Y:S04]  /*9d50*/  STS [UR21+0xc], R4 ;  /* 0x00000c04ff007988 */ /* 0x0005e80008000815 */
[----:B------:R2:W-:Y:S04]  /*9d60*/  STS [UR21+0x14], R12 ;  /* 0x0000140cff007988 */ /* 0x0005e80008000815 */
[----:B------:R-:W-:Y:S01]  /*9d70*/  STS [UR21+0x30], RZ ;  /* 0x000030ffff007988 */ /* 0x000fe20008000815 */
[----:B-1----:R-:W-:-:S05]  /*9d80*/  LOP3.LUT R2, R3, 0xf000, RZ, 0xb8, !PT ;  /* 0x0000f00003027812 */ /* 0x002fca00078eb8ff */
[----:B------:R2:W-:Y:S02]  /*9d90*/  STS [UR21+0x1c], R2 ;  /* 0x00001c02ff007988 */ /* 0x0005e40008000815 */
.L_x_177:
[----:B------:R-:W-:Y:S05]  /*9da0*/  BSYNC B1 ;  /* 0x0000000000017941 */ /* 0x000fea0003800000 */
.L_x_176:
[----:B------:R-:W-:-:S03]  /*9db0*/  UMOV UR4, 0xffffffff ;  /* 0xffffffff00047882 */ /* 0x000fc60000000000 */
[----:B------:R-:W-:Y:S05]  /*9dc0*/  BRA.DIV UR4, `(.L_x_178) ;  /* 0x00000032043c7947 */ /* 0x000fea000b800000 */
[----:B------:R-:W-:Y:S01]  /*9dd0*/  ELECT P6, URZ, PT ;  /* 0x00000000003f782f */ /* 0x000fe200038c0000 */
[----:B------:R-:W-:-:S12]  /*9de0*/  NOP ;  /* 0x0000000000007918 */ /* 0x000fd80000000000 */
.L_x_255:
[----:B-12---:R-:W1:Y:S02]  /*9df0*/  S2R R2, SR_LANEID ;  /* 0x0000000000027919 */ /* 0x006e640000000000 */
[----:B-1----:R-:W-:-:S05]  /*9e00*/  IMAD.SHL.U32 R8, R2, 0x4, RZ ;  /* 0x0000000402087824 */ /* 0x002fca00078e00ff */
[----:B------:R1:W2:Y:S01]  /*9e10*/  LDS R9, [R8+UR20] ;  /* 0x0000001408097984 */ /* 0x0002a20008000800 */
[C---:B------:R-:W-:Y:S02]  /*9e20*/  IADD3 R4, P0, R8.reuse, UR12, RZ ;  /* 0x0000000c08047c10 */ /* 0x040fe4000ff1e0ff */
[----:B------:R-:W-:Y:S01]  /*9e30*/  IADD3 R2, P2, R8, UR14, RZ ;  /* 0x0000000e08027c10 */ /* 0x000fe2000ff5e0ff */
[----:B------:R1:W3:Y:S01]  /*9e40*/  LDS R11, [R8+UR20+0x80] ;  /* 0x00008014080b7984 */ /* 0x0002e20008000800 */
[----:B------:R-:W-:Y:S11]  /*9e50*/  @!P6 BRA `(.L_x_179) ;  /* 0x000000000008e947 */ /* 0x000ff60003800000 */
[----:B------:R0:W-:Y:S01]  /*9e60*/  UTMACMDFLUSH ;  /* 0x00000000000079b7 */ /* 0x0001e20000000000 */
[----:B------:R-:W-:-:S04]  /*9e70*/  DEPBAR.LE SB0, 0x0 ;  /* 0x000080000000791a */ /* 0x000fc80000000000 */
.L_x_179:
[----:B------:R-:W-:Y:S01]  /*9e80*/  IMAD.X R5, RZ, RZ, UR13, P0 ;  /* 0x0000000dff057e24 */ /* 0x000fe200080e06ff */
[----:B------:R-:W-:Y:S05]  /*9e90*/  WARPSYNC.ALL ;  /* 0x0000000000007948 */ /* 0x000fea0003800000 */
[----:B------:R-:W-:Y:S01]  /*9ea0*/  IMAD.X R3, RZ, RZ, UR15, P2 ;  /* 0x0000000fff037e24 */ /* 0x000fe200090e06ff */
[----:B--2---:R2:W5:Y:S04]  /*9eb0*/  ATOMG.E.EXCH.STRONG.GPU PT, RZ, [R4], R9 ;  /* 0x0000000904ff73a8 */ /* 0x00456800041ee100 */
[----:B---3--:R2:W5:Y:S01]  /*9ec0*/  ATOMG.E.EXCH.STRONG.GPU PT, RZ, [R2], R11 ;  /* 0x0000000b02ff73a8 */ /* 0x00856200041ee100 */
[----:B------:R-:W-:-:S07]  /*9ed0*/  IMAD.MOV.U32 R18, RZ, RZ, R6 ;  /* 0x000000ffff127224 */ /* 0x000fce00078e0006 */
.L_x_174:
[----:B------:R-:W-:Y:S01]  /*9ee0*/  ISETP.NE.AND P2, PT, R7, RZ, PT ;  /* 0x000000ff0700720c */ /* 0x000fe20003f45270 */
[----:B------:R-:W-:Y:S01]  /*9ef0*/  VIADD R21, R21, 0x1 ;  /* 0x0000000115157836 */ /* 0x000fe20000000000 */
[----:B--2---:R-:W-:Y:S02]  /*9f00*/  SEL R3, RZ, 0x1, !P1 ;  /* 0x00000001ff037807 */ /* 0x004fe40004800000 */
[----:B-1----:R-:W-:Y:S02]  /*9f10*/  PRMT R2, RZ, 0x7610, R2 ;  /* 0x00007610ff027816 */ /* 0x002fe40000000002 */
[----:B------:R-:W-:-:S04]  /*9f20*/  ISETP.NE.AND P0, PT, R21, 0x8, PT ;  /* 0x000000081500780c */ /* 0x000fc80003f05270 */
[----:B------:R-:W-:Y:S02]  /*9f30*/  SEL R5, RZ, 0x1, P0 ;  /* 0x00000001ff057807 */ /* 0x000fe40000000000 */
[----:B------:R-:W-:Y:S02]  /*9f40*/  SEL R21, R21, RZ, P0 ;  /* 0x000000ff15157207 */ /* 0x000fe40000000000 */
[----:B------:R-:W-:Y:S01]  /*9f50*/  LOP3.LUT R22, R22, R5, RZ, 0x3c, !PT ;  /* 0x0000000516167212 */ /* 0x000fe200078e3cff */
[----:B------:R-:W-:Y:S06]  /*9f60*/  @P2 BRA `(.L_x_180) ;  /* 0xfffffff000a02947 */ /* 0x000fec000383ffff */
[----:B------:R-:W-:Y:S05]  /*9f70*/  BSYNC B0 ;  /* 0x0000000000007941 */ /* 0x000fea0003800000 */
.L_x_161:
[----:B------:R-:W-:-:S03]  /*9f80*/  UMOV UR4, 0xffffffff ;  /* 0xffffffff00047882 */ /* 0x000fc60000000000 */
[----:B------:R-:W-:Y:S05]  /*9f90*/  BRA.DIV UR4, `(.L_x_181) ;  /* 0x0000002e04f87947 */ /* 0x000fea000b800000 */
[----:B-----5:R-:W-:-:S13]  /*9fa0*/  ELECT P6, URZ, PT ;  /* 0x00000000003f782f */ /* 0x020fda00038c0000 */
.L_x_258:
[----:B------:R-:W-:Y:S04]  /*9fb0*/  BSSY B0, `(.L_x_182) ;  /* 0x000003c000007945 */ /* 0x000fe80003800000 */
[----:B------:R-:W-:Y:S05]  /*9fc0*/  @!P6 BRA `(.L_x_183) ;  /* 0x0000000000e8e947 */ /* 0x000fea0003800000 */
[----:B------:R-:W-:-:S04]  /*9fd0*/  ULOP3.LUT UR4, UR52, 0x2, URZ, 0xfc, !UPT ;  /* 0x0000000234047892 */ /* 0x000fc8000f8efc3f */
[----:B------:R-:W-:-:S06]  /*9fe0*/  UISETP.NE.AND UP0, UPT, UR4, 0x3, UPT ;  /* 0x000000030400788c */ /* 0x000fcc000bf05270 */
[----:B------:R-:W-:-:S13]  /*9ff0*/  PLOP3.LUT P0, PT, PT, PT, UP0, 0x80, 0x0 ;  /* 0x000000000000781c */ /* 0x000fda0003f0f008 */
[----:B------:R-:W-:Y:S05]  /*a000*/  @!P0 BRA `(.L_x_184) ;  /* 0x0000000000048947 */ /* 0x000fea0003800000 */
[----:B------:R-:W-:Y:S01]  /*a010*/  BPT.TRAP 0x1 ;  /* 0x000000040000795c */ /* 0x000fe20000300000 */
.L_x_184:
[----:B------:R-:W-:Y:S01]  /*a020*/  IMAD.U32 R3, RZ, RZ, UR17 ;  /* 0x00000011ff037e24 */ /* 0x000fe2000f8e00ff */
[----:B------:R-:W-:-:S03]  /*a030*/  SHF.L.U32 R2, R20, 0x1f, RZ ;  /* 0x0000001f14027819 */ /* 0x000fc600000006ff */
[----:B------:R-:W-:-:S04]  /*a040*/  VIADD R3, R3, 0x384b0 ;  /* 0x000384b003037836 */ /* 0x000fc80000000000 */
[C---:B------:R-:W-:Y:S02]  /*a050*/  IMAD R7, R0.reuse, 0x8, R3 ;  /* 0x0000000800077824 */ /* 0x040fe400078e0203 */
[----:B------:R-:W-:Y:S02]  /*a060*/  VIADD R0, R0, 0x1 ;  /* 0x0000000100007836 */ /* 0x000fe40000000000 */
[----:B------:R-:W1:Y:S03]  /*a070*/  SYNCS.PHASECHK.TRANS64.TRYWAIT P0, [R7+URZ], R2 ;  /* 0x00000002070075a7 */ /* 0x000e66000800017f */
[----:B------:R-:W-:-:S04]  /*a080*/  ISETP.NE.AND P1, PT, R0, 0x6, PT ;  /* 0x000000060000780c */ /* 0x000fc80003f25270 */
[----:B------:R-:W-:Y:S02]  /*a090*/  SEL R5, RZ, 0x1, P1 ;  /* 0x00000001ff057807 */ /* 0x000fe40000800000 */
[----:B------:R-:W-:Y:S02]  /*a0a0*/  SEL R0, R0, RZ, P1 ;  /* 0x000000ff00007207 */ /* 0x000fe40000800000 */
[----:B------:R-:W-:-:S03]  /*a0b0*/  LOP3.LUT R5, R20, R5, RZ, 0x3c, !PT ;  /* 0x0000000514057212 */ /* 0x000fc600078e3cff */
[----:B------:R-:W-:Y:S01]  /*a0c0*/  IMAD R9, R0, 0x8, R3 ;  /* 0x0000000800097824 */ /* 0x000fe200078e0203 */
[----:B------:R-:W-:Y:S01]  /*a0d0*/  SHF.L.U32 R4, R5, 0x1f, RZ ;  /* 0x0000001f05047819 */ /* 0x000fe200000006ff */
[----:B-1----:R-:W-:Y:S06]  /*a0e0*/  @!P0 BRA `(.L_x_185) ;  /* 0x0000002c00c48947 */ /* 0x002fec0003800000 */
.L_x_259:
[----:B------:R-:W2:Y:S01]  /*a0f0*/  SYNCS.PHASECHK.TRANS64.TRYWAIT P0, [R9+URZ], R4 ;  /* 0x00000004090075a7 */ /* 0x000ea2000800017f */
[----:B------:R-:W-:-:S05]  /*a100*/  VIADD R0, R0, 0x1 ;  /* 0x0000000100007836 */ /* 0x000fca0000000000 */
[----:B------:R-:W-:-:S04]  /*a110*/  ISETP.NE.AND P1, PT, R0, 0x6, PT ;  /* 0x000000060000780c */ /* 0x000fc80003f25270 */
[----:B-1----:R-:W-:Y:S02]  /*a120*/  SEL R2, RZ, 0x1, P1 ;  /* 0x00000001ff027807 */ /* 0x002fe40000800000 */
[----:B------:R-:W-:Y:S02]  /*a130*/  SEL R0, R0, RZ, P1 ;  /* 0x000000ff00007207 */ /* 0x000fe40000800000 */
[----:B------:R-:W-:-:S03]  /*a140*/  LOP3.LUT R7, R5, R2, RZ, 0x3c, !PT ;  /* 0x0000000205077212 */ /* 0x000fc600078e3cff */
[----:B------:R-:W-:Y:S01]  /*a150*/  IMAD R6, R0, 0x8, R3 ;  /* 0x0000000800067824 */ /* 0x000fe200078e0203 */
[----:B------:R-:W-:Y:S01]  /*a160*/  SHF.L.U32 R5, R7, 0x1f, RZ ;  /* 0x0000001f07057819 */ /* 0x000fe200000006ff */
[----:B--2---:R-:W-:Y:S06]  /*a170*/  @!P0 BRA `(.L_x_186) ;  /* 0x0000002c00b48947 */ /* 0x004fec0003800000 */
.L_x_260:
[----:B------:R-:W2:Y:S01]  /*a180*/  SYNCS.PHASECHK.TRANS64.TRYWAIT P0, [R6+URZ], R5 ;  /* 0x00000005060075a7 */ /* 0x000ea2000800017f */
[----:B------:R-:W-:-:S05]  /*a190*/  VIADD R0, R0, 0x1 ;  /* 0x0000000100007836 */ /* 0x000fca0000000000 */
[----:B------:R-:W-:-:S04]  /*a1a0*/  ISETP.NE.AND P1, PT, R0, 0x6, PT ;  /* 0x000000060000780c */ /* 0x000fc80003f25270 */
[----:B------:R-:W-:Y:S02]  /*a1b0*/  SEL R2, RZ, 0x1, P1 ;  /* 0x00000001ff027807 */ /* 0x000fe40000800000 */
[----:B------:R-:W-:Y:S02]  /*a1c0*/  SEL R0, R0, RZ, P1 ;  /* 0x000000ff00007207 */ /* 0x000fe40000800000 */
[----:B------:R-:W-:-:S03]  /*a1d0*/  LOP3.LUT R7, R7, R2, RZ, 0x3c, !PT ;  /* 0x0000000207077212 */ /* 0x000fc600078e3cff */
[----:B-1----:R-:W-:Y:S01]  /*a1e0*/  IMAD R9, R0, 0x8, R3 ;  /* 0x0000000800097824 */ /* 0x002fe200078e0203 */
[----:B------:R-:W-:Y:S01]  /*a1f0*/  SHF.L.U32 R4, R7, 0x1f, RZ ;  /* 0x0000001f07047819 */ /* 0x000fe200000006ff */
[----:B--2---:R-:W-:Y:S06]  /*a200*/  @!P0 BRA `(.L_x_187) ;  /* 0x0000002c00a48947 */ /* 0x004fec0003800000 */
.L_x_261:
        /* <DEDUP_REMOVED lines=9> */
.L_x_262:
[----:B------:R-:W2:Y:S01]  /*a2a0*/  SYNCS.PHASECHK.TRANS64.TRYWAIT P0, [R6+URZ], R5 ;  /* 0x00000005060075a7 */ /* 0x000ea2000800017f */
[----:B------:R-:W-:-:S05]  /*a2b0*/  VIADD R0, R0, 0x1 ;  /* 0x0000000100007836 */ /* 0x000fca0000000000 */
[----:B------:R-:W-:-:S04]  /*a2c0*/  ISETP.NE.AND P1, PT, R0, 0x6, PT ;  /* 0x000000060000780c */ /* 0x000fc80003f25270 */
[----:B------:R-:W-:Y:S02]  /*a2d0*/  SEL R2, RZ, 0x1, P1 ;  /* 0x00000001ff027807 */ /* 0x000fe40000800000 */
[----:B------:R-:W-:Y:S02]  /*a2e0*/  SEL R0, R0, RZ, P1 ;  /* 0x000000ff00007207 */ /* 0x000fe40000800000 */
[----:B------:R-:W-:Y:S01]  /*a2f0*/  LOP3.LUT R2, R7, R2, RZ, 0x3c, !PT ;  /* 0x0000000207027212 */ /* 0x000fe200078e3cff */
[----:B--2---:R-:W-:Y:S06]  /*a300*/  @!P0 BRA `(.L_x_189) ;  /* 0x0000002c008c8947 */ /* 0x004fec0003800000 */
.L_x_263:
[----:B------:R-:W-:Y:S01]  /*a310*/  IMAD R3, R0, 0x8, R3 ;  /* 0x0000000800037824 */ /* 0x000fe200078e0203 */
[----:B------:R-:W-:-:S07]  /*a320*/  SHF.L.U32 R0, R2, 0x1f, RZ ;  /* 0x0000001f02007819 */ /* 0x000fce00000006ff */
.L_x_190:
[----:B---3--:R3:W4:Y:S02]  /*a330*/  SYNCS.PHASECHK.TRANS64.TRYWAIT P0, [R3+URZ], R0 ;  /* 0x00000000030075a7 */ /* 0x008724000800017f */
[----:B----4-:R-:W-:Y:S05]  /*a340*/  @!P0 NANOSLEEP.SYNCS 0x989680 ;  /* 0x009896800000895d */ /* 0x010fea0003900000 */
[----:B------:R-:W4:Y:S02]  /*a350*/  @!P0 SYNCS.PHASECHK.TRANS64 P0, [R3+URZ], R0 ;  /* 0x00000000030085a7 */ /* 0x000f24000800007f */
[----:B----4-:R-:W-:Y:S05]  /*a360*/  @!P0 BRA `(.L_x_190) ;  /* 0xfffffffc00f08947 */ /* 0x010fea000383ffff */
.L_x_183:
[----:B------:R-:W-:Y:S05]  /*a370*/  BSYNC B0 ;  /* 0x0000000000007941 */ /* 0x000fea0003800000 */
.L_x_182:
[----:B------:R-:W-:Y:S05]  /*a380*/  EXIT ;  /* 0x000000000000794d */ /* 0x000fea0003800000 */
.L_x_99:
[----:B------:R-:W-:Y:S01]  /*a390*/  PLOP3.LUT P1, PT, PT, PT, UP3, 0x80, 0x0 ;  /* 0x000000000000781c */ /* 0x000fe20003f2f038 */
[----:B------:R-:W-:Y:S01]  /*a3a0*/  ULDC UR19, c[0x0][0x14] ;  /* 0x0000050000137ab9 */ /* 0x000fe20000000800 */
[----:B------:R-:W-:Y:S01]  /*a3b0*/  ULDC UR20, c[0x0][0x10] ;  /* 0x0000040000147ab9 */ /* 0x000fe20000000800 */
[----:B------:R-:W-:Y:S01]  /*a3c0*/  ULDC.64 UR12, c[0x0][0x8c8] ;  /* 0x00023200000c7ab9 */ /* 0x000fe20000000a00 */
[----:B------:R-:W-:Y:S01]  /*a3d0*/  P2R R0, PR, RZ, 0x2 ;  /* 0x00000002ff007803 */ /* 0x000fe20000000000 */
[----:B------:R-:W-:Y:S01]  /*a3e0*/  UIMAD.WIDE.U32 UR20, UR39, UR20, URZ ;  /* 0x00000014271472a5 */ /* 0x000fe2000f8e003f */
[----:B------:R-:W-:Y:S01]  /*a3f0*/  IMAD.MOV.U32 R16, RZ, RZ, RZ ;  /* 0x000000ffff107224 */ /* 0x000fe200078e00ff */
[----:B------:R-:W-:Y:S01]  /*a400*/  ULDC.64 UR14, c[0x0][0x8e0] ;  /* 0x00023800000e7ab9 */ /* 0x000fe20000000a00 */
[----:B------:R-:W-:Y:S01]  /*a410*/  ULDC UR24, c[0x0][0x904] ;  /* 0x0002410000187ab9 */ /* 0x000fe20000000800 */
[----:B------:R-:W-:Y:S01]  /*a420*/  UMOV UR22, 0xffffffff ;  /* 0xffffffff00167882 */ /* 0x000fe20000000000 */
[----:B------:R-:W-:-:S02]  /*a430*/  UIADD3 UR11, UP1, UR12, -0x1, URZ ;  /* 0xffffffff0c0b7890 */ /* 0x000fc4000ff3e03f */
[----:B------:R-:W-:Y:S01]  /*a440*/  UIADD3 UR12, UP2, UR14, -0x1, URZ ;  /* 0xffffffff0e0c7890 */ /* 0x000fe2000ff5e03f */
[----:B------:R-:W1:Y:S01]  /*a450*/  @P1 S2R R0, SR_CTAID.Y ;  /* 0x0000000000001919 */ /* 0x000e620000002600 */
[----:B------:R-:W-:Y:S02]  /*a460*/  USHF.L.U32 UR25, UR22, UR24, URZ ;  /* 0x0000001816197299 */ /* 0x000fe4000800063f */
[----:B------:R-:W-:Y:S02]  /*a470*/  UIMAD.WIDE.U32 UR22, UR20, UR19, URZ ;  /* 0x00000013141672a5 */ /* 0x000fe4000f8e003f */
[----:B------:R-:W-:Y:S01]  /*a480*/  UIMAD UR21, UR21, UR19, URZ ;  /* 0x00000013151572a4 */ /* 0x000fe2000f8e023f */
[----:B------:R-:W-:Y:S01]  /*a490*/  ULDC UR18, c[0x0][0x8a8] ;  /* 0x00022a0000127ab9 */ /* 0x000fe20000000800 */
[----:B------:R-:W-:Y:S01]  /*a4a0*/  UMOV UR26, 0x1 ;  /* 0x00000001001a7882 */ /* 0x000fe20000000000 */
[----:B------:R-:W-:Y:S02]  /*a4b0*/  UIADD3.X UR14, UR15, -0x1, URZ, UP2, !UPT ;  /* 0xffffffff0f0e7890 */ /* 0x000fe400097fe43f */
[----:B------:R-:W-:-:S02]  /*a4c0*/  UIADD3.X UR13, UR13, -0x1, URZ, UP1, !UPT ;  /* 0xffffffff0d0d7890 */ /* 0x000fc40008ffe43f */
[----:B------:R-:W-:Y:S02]  /*a4d0*/  ULOP3.LUT UR15, UR53, 0x2, URZ, 0xfc, !UPT ;  /* 0x00000002350f7892 */ /* 0x000fe4000f8efc3f */
[----:B------:R-:W-:Y:S02]  /*a4e0*/  UIADD3 UR16, UR8, -0x1, URZ ;  /* 0xffffffff08107890 */ /* 0x000fe4000fffe03f */
[----:B------:R-:W-:Y:S02]  /*a4f0*/  UIADD3 UR17, UR7, -0x1, URZ ;  /* 0xffffffff07117890 */ /* 0x000fe4000fffe03f */
[----:B------:R-:W-:Y:S02]  /*a500*/  UIADD3 UR18, UR18, -0x1, URZ ;  /* 0xffffffff12127890 */ /* 0x000fe4000fffe03f */
[----:B------:R-:W-:Y:S02]  /*a510*/  USHF.L.U32 UR19, UR26, UR24, URZ ;  /* 0x000000181a137299 */ /* 0x000fe4000800063f */
[----:B------:R-:W-:-:S02]  /*a520*/  ULOP3.LUT UR20, URZ, UR25, URZ, 0x33, !UPT ;  /* 0x000000193f147292 */ /* 0x000fc4000f8e333f */
[----:B------:R-:W-:Y:S01]  /*a530*/  UIADD3 UR21, UR23, UR21, URZ ;  /* 0x0000001517157290 */ /* 0x000fe2000fffe03f */
[----:B-1----:R-:W-:Y:S01]  /*a540*/  @P1 R2UR UR40, R0 ;  /* 0x00000000002812ca */ /* 0x002fe200000e0000 */
[----:B------:R-:W-:-:S14]  /*a550*/  IMAD.MOV.U32 R0, RZ, RZ, 0x1 ;  /* 0x00000001ff007424 */ /* 0x000fdc00078e00ff */
.L_x_211:
[----:B------:R-:W1:Y:S01]  /*a560*/  LDC.64 R2, c[0x0][0x8f8] ;  /* 0x00023e00ff027b82 */ /* 0x000e620000000a00 */
[----:B------:R-:W-:Y:S01]  /*a570*/  UIADD3 UR10, UP1, UR10, UR22, URZ ;  /* 0x000000160a0a7290 */ /* 0x000fe2000ff3e03f */
[----:B------:R-:W-:Y:S01]  /*a580*/  ISETP.NE.AND P2, PT, R21, RZ, PT ;  /* 0x000000ff1500720c */ /* 0x000fe20003f45270 */
[----:B------:R-:W-:Y:S01]  /*a590*/  UMOV UR24, 0xffffffff ;  /* 0xffffffff00187882 */ /* 0x000fe20000000000 */
[----:B------:R-:W-:Y:S01]  /*a5a0*/  UMOV UR25, 0xffffffff ;  /* 0xffffffff00197882 */ /* 0x000fe20000000000 */
[----:B------:R-:W-:Y:S01]  /*a5b0*/  UIADD3.X UR9, UR9, UR21, URZ, UP1, !UPT ;  /* 0x0000001509097290 */ /* 0x000fe20008ffe43f */
[----:B------:R-:W-:Y:S01]  /*a5c0*/  IMAD.MOV.U32 R15, RZ, RZ, RZ ;  /* 0x000000ffff0f7224 */ /* 0x000fe200078e00ff */
[----:B------:R-:W-:Y:S01]  /*a5d0*/  UMOV UR26, 0xffffffff ;  /* 0xffffffff001a7882 */ /* 0x000fe20000000000 */
[----:B-1----:R-:W-:-:S03]  /*a5e0*/  ISETP.LE.U32.AND P1, PT, R2, UR10, PT ;  /* 0x0000000a02007c0c */ /* 0x002fc6000bf23070 */
[----:B------:R-:W-:-:S05]  /*a5f0*/  IMAD.U32 R2, RZ, RZ, UR9 ;  /* 0x00000009ff027e24 */ /* 0x000fca000f8e00ff */
[----:B------:R-:W-:-:S13]  /*a600*/  ISETP.GE.U32.AND.EX P1, PT, R2, R3, PT, P1 ;  /* 0x000000030200720c */ /* 0x000fda0003f26110 */
[----:B---345:R-:W-:Y:S05]  /*a610*/  @P2 BRA P1, `(.L_x_191) ;  /* 0x0000001800402947 */ /* 0x038fea0000800000 */
[----:B------:R-:W-:-:S04]  /*a620*/  IADD3 R2, P2, R6, UR5, RZ ;  /* 0x0000000506027c10 */ /* 0x000fc8000ff5e0ff */
[----:B------:R-:W-:Y:S02]  /*a630*/  ISETP.GT.U32.AND P1, PT, R2, UR10, PT ;  /* 0x0000000a02007c0c */ /* 0x000fe4000bf24070 */
[----:B------:R-:W-:-:S04]  /*a640*/  IADD3.X R2, R7, UR4, RZ, P2, !PT ;  /* 0x0000000407027c10 */ /* 0x000fc800097fe4ff */
[----:B------:R-:W-:-:S13]  /*a650*/  ISETP.GT.U32.AND.EX P1, PT, R2, UR9, PT, P1 ;  /* 0x0000000902007c0c */ /* 0x000fda000bf24110 */
[----:B------:R-:W-:Y:S05]  /*a660*/  @P1 BRA `(.L_x_192) ;  /* 0x0000001400201947 */ /* 0x000fea0003800000 */
[----:B------:R-:W-:Y:S01]  /*a670*/  VIADD R12, R8, UR6 ;  /* 0x00000006080c7c36 */ /* 0x000fe20008000000 */
[----:B------:R-:W-:Y:S01]  /*a680*/  ULDC UR24, c[0x0][0x910] ;  /* 0x0002440000187ab9 */ /* 0x000fe20000000800 */
[----:B------:R-:W-:Y:S02]  /*a690*/  IMAD.MOV.U32 R23, RZ, RZ, R9 ;  /* 0x000000ffff177224 */ /* 0x000fe400078e0009 */
[----:B------:R-:W-:Y:S02]  /*a6a0*/  VIADD R13, R12, 0x20 ;  /* 0x000000200c0d7836 */ /* 0x000fe40000000000 */
[----:B------:R-:W-:-:S03]  /*a6b0*/  IMAD.MOV.U32 R14, RZ, RZ, R10 ;  /* 0x000000ffff0e7224 */ /* 0x000fc600078e000a */
[----:B------:R-:W-:-:S13]  /*a6c0*/  ISETP.GE.AND P1, PT, R13, UR24, PT ;  /* 0x000000180d007c0c */ /* 0x000fda000bf26270 */
[----:B------:R-:W1:Y:S01]  /*a6d0*/  @!P1 LDC.64 R2, c[0x0][0x918] ;  /* 0x00024600ff029b82 */ /* 0x000e620000000a00 */
[----:B------:R-:W-:Y:S01]  /*a6e0*/  @!P1 VIADD R7, R12, 0x20 ;  /* 0x000000200c079836 */ /* 0x000fe20000000000 */
[----:B------:R-:W-:Y:S01]  /*a6f0*/  BSSY B0, `(.L_x_193) ;  /* 0x0000064000007945 */ /* 0x000fe20003800000 */
[----:B------:R-:W-:Y:S02]  /*a700*/  IMAD.MOV.U32 R6, RZ, RZ, 0x7fffffff ;  /* 0x7fffffffff067424 */ /* 0x000fe400078e00ff */
[----:B-1----:R-:W-:-:S05]  /*a710*/  @!P1 IMAD.WIDE R2, R7, 0xc, R2 ;  /* 0x0000000c07029825 */ /* 0x002fca00078e0202 */
[----:B------:R1:W5:Y:S04]  /*a720*/  @!P1 LDG.E R9, desc[UR56][R2.64] ;  /* 0x0000003802099981 */ /* 0x000368000c1e1900 */
[----:B------:R1:W5:Y:S01]  /*a730*/  @!P1 LDG.E R10, desc[UR56][R2.64+0x4] ;  /* 0x00000438020a9981 */ /* 0x000362000c1e1900 */
[----:B------:R-:W-:Y:S01]  /*a740*/  ISETP.GE.AND P1, PT, R12, UR24, PT ;  /* 0x000000180c007c0c */ /* 0x000fe2000bf26270 */
[----:B------:R-:W-:-:S12]  /*a750*/  IMAD.MOV.U32 R7, RZ, RZ, RZ ;  /* 0x000000ffff077224 */ /* 0x000fd800078e00ff */
[----:B-1----:R-:W-:Y:S05]  /*a760*/  @P1 BRA `(.L_x_194) ;  /* 0x0000000400701947 */ /* 0x002fea0003800000 */
[----:B------:R-:W-:Y:S01]  /*a770*/  IABS R7, R20 ;  /* 0x0000001400077213 */ /* 0x000fe20000000000 */
[----:B------:R-:W-:Y:S01]  /*a780*/  ULDC UR25, c[0x0][0x8f0] ;  /* 0x00023c0000197ab9 */ /* 0x000fe20000000800 */
[----:B------:R-:W-:Y:S02]  /*a790*/  IABS R6, R11 ;  /* 0x0000000b00067213 */ /* 0x000fe40000000000 */
[----:B------:R-:W1:Y:S01]  /*a7a0*/  I2F.RP R3, R7 ;  /* 0x0000000700037306 */ /* 0x000e620000209400 */
[----:B------:R-:W-:Y:S02]  /*a7b0*/  PLOP3.LUT P3, PT, PT, PT, UP0, 0x80, 0x0 ;  /* 0x000000000000781c */ /* 0x000fe40003f6f008 */
[C---:B------:R-:W-:Y:S02]  /*a7c0*/  IADD3 R22, P2, R14.reuse, UR12, RZ ;  /* 0x0000000c0e167c10 */ /* 0x040fe4000ff5e0ff */
[C---:B------:R-:W-:Y:S02]  /*a7d0*/  IADD3 R19, P1, R23.reuse, UR11, RZ ;  /* 0x0000000b17137c10 */ /* 0x040fe4000ff3e0ff */
[----:B------:R-:W-:Y:S01]  /*a7e0*/  LEA.HI.X.SX32 R25, R14, UR14, 0x1, P2 ;  /* 0x0000000e0e197c11 */ /* 0x000fe200090f0eff */
[----:B------:R-:W3:Y:S01]  /*a7f0*/  I2F.RP R2, R6 ;  /* 0x0000000600027306 */ /* 0x000ee20000209400 */
[----:B------:R-:W-:-:S07]  /*a800*/  LEA.HI.X.SX32 R24, R23, UR13, 0x1, P1 ;  /* 0x0000000d17187c11 */ /* 0x000fce00088f0eff */
[----:B-1----:R-:W1:Y:S08]  /*a810*/  MUFU.RCP R3, R3 ;  /* 0x0000000300037308 */ /* 0x002e700000001000 */
[----:B---3--:R-:W3:Y:S01]  /*a820*/  MUFU.RCP R2, R2 ;  /* 0x0000000200027308 */ /* 0x008ee20000001000 */
[----:B-1----:R-:W-:-:S07]  /*a830*/  VIADD R17, R3, 0xffffffe ;  /* 0x0ffffffe03117836 */ /* 0x002fce0000000000 */
[----:B------:R-:W1:Y:S01]  /*a840*/  F2I.FTZ.U32.TRUNC.NTZ R17, R17 ;  /* 0x0000001100117305 */ /* 0x000e62000021f000 */
[----:B---3--:R-:W-:-:S07]  /*a850*/  VIADD R15, R2, 0xffffffe ;  /* 0x0ffffffe020f7836 */ /* 0x008fce0000000000 */
[----:B------:R-:W3:Y:S01]  /*a860*/  F2I.FTZ.U32.TRUNC.NTZ R15, R15 ;  /* 0x0000000f000f7305 */ /* 0x000ee2000021f000 */
[----:B-1----:R-:W-:Y:S02]  /*a870*/  IMAD.MOV R18, RZ, RZ, -R17 ;  /* 0x000000ffff127224 */ /* 0x002fe400078e0a11 */
[----:B---3--:R-:W-:Y:S01]  /*a880*/  IMAD.MOV R14, RZ, RZ, -R15 ;  /* 0x000000ffff0e7224 */ /* 0x008fe200078e0a0f */
[----:B------:R-:W-:Y:S06]  /*a890*/  @!P3 BRA `(.L_x_195) ;  /* 0x000000000034b947 */ /* 0x000fec0003800000 */
[----:B------:R-:W-:Y:S01]  /*a8a0*/  ULDC UR6, c[0x0][0x8dc] ;  /* 0x0002370000067ab9 */ /* 0x000fe20000000800 */
[----:B------:R-:W-:Y:S01]  /*a8b0*/  ULDC.64 UR26, c[0x0][0x8d0] ;  /* 0x00023400001a7ab9 */ /* 0x000fe20000000a00 */
[----:B------:R-:W-:-:S05]  /*a8c0*/  IADD3 R3, P1, R19, UR6, RZ ;  /* 0x0000000613037c10 */ /* 0x000fca000ff3e0ff */
[----:B------:R-:W-:-:S04]  /*a8d0*/  IMAD.X R19, RZ, RZ, R24, P1 ;  /* 0x000000ffff137224 */ /* 0x000fc800008e0618 */
[----:B------:R-:W-:-:S04]  /*a8e0*/  IMAD.WIDE.U32 R4, R19, UR26, RZ ;  /* 0x0000001a13047c25 */ /* 0x000fc8000f8e00ff */
[----:B------:R-:W-:-:S04]  /*a8f0*/  IMAD.WIDE.U32 R4, P1, R3, UR27, R4 ;  /* 0x0000001b03047c25 */ /* 0x000fc8000f820004 */
[----:B------:R-:W-:-:S04]  /*a900*/  IMAD.WIDE.U32 R2, R3, UR26, RZ ;  /* 0x0000001a03027c25 */ /* 0x000fc8000f8e00ff */
[----:B------:R-:W-:Y:S01]  /*a910*/  IMAD.MOV.U32 R2, RZ, RZ, R5 ;  /* 0x000000ffff027224 */ /* 0x000fe200078e0005 */
[----:B------:R-:W-:Y:S01]  /*a920*/  IADD3 RZ, P2, R3, R4, RZ ;  /* 0x0000000403ff7210 */ /* 0x000fe20007f5e0ff */
[----:B------:R-:W-:-:S04]  /*a930*/  IMAD.X R3, RZ, RZ, RZ, P1 ;  /* 0x000000ffff037224 */ /* 0x000fc800008e06ff */
[----:B------:R-:W-:-:S04]  /*a940*/  IMAD.WIDE.U32.X R2, R19, UR27, R2, P2 ;  /* 0x0000001b13027c25 */ /* 0x000fc800090e0402 */
[----:B------:R-:W-:Y:S02]  /*a950*/  IMAD.MOV.U32 R19, RZ, RZ, R2 ;  /* 0x000000ffff137224 */ /* 0x000fe400078e0002 */
[----:B------:R-:W-:-:S07]  /*a960*/  IMAD.MOV.U32 R24, RZ, RZ, R3 ;  /* 0x000000ffff187224 */ /* 0x000fce00078e0003 */
.L_x_195:
[----:B------:R-:W-:Y:S05]  /*a970*/  @!P0 BRA `(.L_x_196) ;  /* 0x0000000000348947 */ /* 0x000fea0003800000 */
        /* <DEDUP_REMOVED lines=13> */
.L_x_196:
[----:B------:R-:W-:Y:S01]  /*aa50*/  IMAD R18, R18, R7, RZ ;  /* 0x0000000712127224 */ /* 0x000fe200078e02ff */
[----:B------:R-:W-:Y:S01]  /*aa60*/  ULDC UR6, c[0x0][0x8d8] ;  /* 0x0002360000067ab9 */ /* 0x000fe20000000800 */
[----:B------:R-:W-:Y:S01]  /*aa70*/  IMAD.MOV.U32 R2, RZ, RZ, RZ ;  /* 0x000000ffff027224 */ /* 0x000fe200078e00ff */
[----:B------:R-:W-:Y:S01]  /*aa80*/  SHF.R.U64 R22, R22, UR25, R25 ;  /* 0x0000001916167c19 */ /* 0x000fe20008001219 */
[----:B------:R-:W-:Y:S01]  /*aa90*/  IMAD.MOV.U32 R3, RZ, RZ, R17 ;  /* 0x000000ffff037224 */ /* 0x000fe200078e0011 */
[----:B------:R-:W-:Y:S01]  /*aaa0*/  SHF.R.U64 R19, R19, UR6, R24 ;  /* 0x0000000613137c19 */ /* 0x000fe20008001218 */
[----:B------:R-:W-:Y:S01]  /*aab0*/  IMAD R4, R14, R6, RZ ;  /* 0x000000060e047224 */ /* 0x000fe200078e02ff */
[----:B------:R-:W-:Y:S01]  /*aac0*/  PLOP3.LUT P5, PT, PT, PT, UP3, 0x80, 0x0 ;  /* 0x000000000000781c */ /* 0x000fe20003faf038 */
[----:B------:R-:W-:Y:S01]  /*aad0*/  IMAD.HI.U32 R23, R17, R18, R2 ;  /* 0x0000001211177227 */ /* 0x000fe200078e0002 */
[----:B------:R-:W-:-:S03]  /*aae0*/  IABS R17, R20 ;  /* 0x0000001400117213 */ /* 0x000fc60000000000 */
[----:B------:R-:W-:Y:S02]  /*aaf0*/  IMAD.MOV.U32 R3, RZ, RZ, R15 ;  /* 0x000000ffff037224 */ /* 0x000fe400078e000f */
[----:B------:R-:W-:Y:S02]  /*ab00*/  VIADD R14, R19, UR16 ;  /* 0x00000010130e7c36 */ /* 0x000fe40008000000 */
[----:B------:R-:W-:Y:S01]  /*ab10*/  IMAD.HI.U32 R2, R15, R4, R2 ;  /* 0x000000040f027227 */ /* 0x000fe200078e0002 */
[----:B------:R-:W-:Y:S02]  /*ab20*/  IABS R3, R11 ;  /* 0x0000000b00037213 */ /* 0x000fe40000000000 */
[----:B------:R-:W-:Y:S01]  /*ab30*/  IABS R5, R14 ;  /* 0x0000000e00057213 */ /* 0x000fe20000000000 */
[----:B------:R-:W-:Y:S02]  /*ab40*/  VIADD R15, R22, UR17 ;  /* 0x00000011160f7c36 */ /* 0x000fe40008000000 */
[----:B------:R-:W-:-:S02]  /*ab50*/  IMAD.MOV R18, RZ, RZ, -R17 ;  /* 0x000000ffff127224 */ /* 0x000fc400078e0a11 */
[----:B------:R-:W-:Y:S01]  /*ab60*/  IMAD.MOV R17, RZ, RZ, -R3 ;  /* 0x000000ffff117224 */ /* 0x000fe200078e0a03 */
[----:B------:R-:W-:Y:S01]  /*ab70*/  IABS R4, R15 ;  /* 0x0000000f00047213 */ /* 0x000fe20000000000 */
[----:B------:R-:W-:-:S04]  /*ab80*/  IMAD.HI.U32 R2, R2, R5, RZ ;  /* 0x0000000502027227 */ /* 0x000fc800078e00ff */
[----:B------:R-:W-:-:S04]  /*ab90*/  IMAD.HI.U32 R3, R23, R4, RZ ;  /* 0x0000000417037227 */ /* 0x000fc800078e00ff */
[----:B------:R-:W-:Y:S02]  /*aba0*/  IMAD R4, R3, R18, R4 ;  /* 0x0000001203047224 */ /* 0x000fe400078e0204 */
[----:B------:R-:W-:-:S03]  /*abb0*/  IMAD R3, R2, R17, R5 ;  /* 0x0000001102037224 */ /* 0x000fc600078e0205 */
[----:B------:R-:W-:Y:S02]  /*abc0*/  ISETP.GT.U32.AND P2, PT, R7, R4, PT ;  /* 0x000000040700720c */ /* 0x000fe40003f44070 */
[----:B------:R-:W-:-:S11]  /*abd0*/  ISETP.GT.U32.AND P1, PT, R6, R3, PT ;  /* 0x000000030600720c */ /* 0x000fd60003f24070 */
[----:B------:R-:W-:Y:S01]  /*abe0*/  @!P2 IMAD.IADD R4, R4, 0x1, -R7 ;  /* 0x000000010404a824 */ /* 0x000fe200078e0a07 */
[----:B------:R-:W-:Y:S01]  /*abf0*/  ISETP.GE.AND P2, PT, R15, RZ, PT ;  /* 0x000000ff0f00720c */ /* 0x000fe20003f46270 */
[----:B------:R-:W-:Y:S01]  /*ac00*/  @!P1 IMAD.IADD R3, R3, 0x1, -R6 ;  /* 0x0000000103039824 */ /* 0x000fe200078e0a06 */
[----:B------:R-:W-:Y:S02]  /*ac10*/  ISETP.GE.AND P1, PT, R14, RZ, PT ;  /* 0x000000ff0e00720c */ /* 0x000fe40003f26270 */
[----:B------:R-:W-:Y:S02]  /*ac20*/  ISETP.GT.U32.AND P4, PT, R7, R4, PT ;  /* 0x000000040700720c */ /* 0x000fe40003f84070 */
[----:B------:R-:W-:-:S11]  /*ac30*/  ISETP.GT.U32.AND P3, PT, R6, R3, PT ;  /* 0x000000030600720c */ /* 0x000fd60003f64070 */
[----:B------:R-:W-:Y:S01]  /*ac40*/  @!P4 IMAD.IADD R4, R4, 0x1, -R7 ;  /* 0x000000010404c824 */ /* 0x000fe200078e0a07 */
[----:B------:R-:W-:Y:S01]  /*ac50*/  ISETP.NE.AND P4, PT, RZ, UR7, PT ;  /* 0x00000007ff007c0c */ /* 0x000fe2000bf85270 */
[----:B------:R-:W-:Y:S01]  /*ac60*/  @!P3 IMAD.IADD R3, R3, 0x1, -R6 ;  /* 0x000000010303b824 */ /* 0x000fe200078e0a06 */
[----:B------:R-:W-:Y:S01]  /*ac70*/  ISETP.NE.AND P3, PT, RZ, UR8, PT ;  /* 0x00000008ff007c0c */ /* 0x000fe2000bf65270 */
[----:B------:R-:W-:Y:S02]  /*ac80*/  @!P2 IMAD.MOV R4, RZ, RZ, -R4 ;  /* 0x000000ffff04a224 */ /* 0x000fe400078e0a04 */
[----:B------:R-:W-:-:S08]  /*ac90*/  @!P1 IMAD.MOV R3, RZ, RZ, -R3 ;  /* 0x000000ffff039224 */ /* 0x000fd000078e0a03 */
[----:B------:R-:W-:Y:S02]  /*aca0*/  @!P4 LOP3.LUT R4, RZ, UR7, RZ, 0x33, !PT ;  /* 0x00000007ff04cc12 */ /* 0x000fe4000f8e33ff */
[----:B------:R-:W-:-:S03]  /*acb0*/  @!P3 LOP3.LUT R3, RZ, UR8, RZ, 0x33, !PT ;  /* 0x00000008ff03bc12 */ /* 0x000fc6000f8e33ff */
[----:B------:R-:W-:Y:S02]  /*acc0*/  IMAD.IADD R4, R15, 0x1, -R4 ;  /* 0x000000010f047824 */ /* 0x000fe400078e0a04 */
[----:B------:R-:W-:-:S04]  /*acd0*/  IMAD.IADD R3, R14, 0x1, -R3 ;  /* 0x000000010e037824 */ /* 0x000fc800078e0a03 */
[----:B------:R-:W-:Y:S01]  /*ace0*/  IMAD R6, R3, R4, RZ ;  /* 0x0000000403067224 */ /* 0x000fe200078e02ff */
[----:B------:R-:W-:-:S04]  /*acf0*/  SEL R2, R4, R3, !P5 ;  /* 0x0000000304027207 */ /* 0x000fc80006800000 */
[--C-:B------:R-:W-:Y:S01]  /*ad00*/  SHF.R.S32.HI R5, RZ, 0x1f, R2.reuse ;  /* 0x0000001fff057819 */ /* 0x100fe20000011402 */
[----:B------:R-:W-:Y:S01]  /*ad10*/  IMAD.MOV.U32 R4, RZ, RZ, R2 ;  /* 0x000000ffff047224 */ /* 0x000fe200078e0002 */
[----:B------:R-:W-:-:S07]  /*ad20*/  SHF.R.S32.HI R7, RZ, 0x1f, R6 ;  /* 0x0000001fff077819 */ /* 0x000fce0000011406 */
.L_x_194:
[----:B--2---:R-:W-:Y:S05]  /*ad30*/  BSYNC B0 ;  /* 0x0000000000007941 */ /* 0x004fea0003800000 */
.L_x_193:
[----:B------:R-:W1:Y:S01]  /*ad40*/  SHFL.UP PT, R3, R6, 0x1, RZ ;  /* 0x0420000006037989 */ /* 0x000e6200000e00ff */
[----:B------:R-:W-:-:S03]  /*ad50*/  ISETP.NE.AND P1, PT, R8, RZ, PT ;  /* 0x000000ff0800720c */ /* 0x000fc60003f25270 */
[----:B------:R-:W2:Y:S01]  /*ad60*/  SHFL.UP PT, R2, R7, 0x1, RZ ;  /* 0x0420000007027989 */ /* 0x000ea200000e00ff */
[----:B-1----:R-:W-:Y:S02]  /*ad70*/  SEL R3, R3, RZ, P1 ;  /* 0x000000ff03037207 */ /* 0x002fe40000800000 */
[----:B--2---:R-:W-:Y:S02]  /*ad80*/  SEL R2, R2, RZ, P1 ;  /* 0x000000ff02027207 */ /* 0x004fe40000800000 */
[----:B------:R-:W-:-:S05]  /*ad90*/  IADD3 R18, P2, R3, R6, RZ ;  /* 0x0000000603127210 */ /* 0x000fca0007f5e0ff */
[----:B------:R-:W-:Y:S01]  /*ada0*/  IMAD.X R15, R2, 0x1, R7, P2 ;  /* 0x00000001020f7824 */ /* 0x000fe200010e0607 */
[----:B------:R-:W1:Y:S01]  /*adb0*/  SHFL.UP PT, R3, R18, 0x2, RZ ;  /* 0x0440000012037989 */ /* 0x000e6200000e00ff */
[----:B------:R-:W-:-:S03]  /*adc0*/  ISETP.GE.U32.AND P2, PT, R8, 0x2, PT ;  /* 0x000000020800780c */ /* 0x000fc60003f46070 */
[----:B------:R-:W2:Y:S01]  /*add0*/  SHFL.UP PT, R2, R15, 0x2, RZ ;  /* 0x044000000f027989 */ /* 0x000ea200000e00ff */
[----:B-1----:R-:W-:-:S04]  /*ade0*/  SEL R3, R3, RZ, P2 ;  /* 0x000000ff03037207 */ /* 0x002fc80001000000 */
[----:B------:R-:W-:Y:S02]  /*adf0*/  IADD3 R14, P3, R3, R18, RZ ;  /* 0x00000012030e7210 */ /* 0x000fe40007f7e0ff */
[----:B--2---:R-:W-:-:S03]  /*ae00*/  SEL R2, R2, RZ, P2 ;  /* 0x000000ff02027207 */ /* 0x004fc60001000000 */
[----:B------:R-:W1:Y:S02]  /*ae10*/  SHFL.UP PT, R3, R14, 0x4, RZ ;  /* 0x048000000e037989 */ /* 0x000e6400000e00ff */
[----:B------:R-:W-:Y:S01]  /*ae20*/  IMAD.X R17, R2, 0x1, R15, P3 ;  /* 0x0000000102117824 */ /* 0x000fe200018e060f */
[----:B------:R-:W-:-:S04]  /*ae30*/  ISETP.GE.U32.AND P3, PT, R8, 0x4, PT ;  /* 0x000000040800780c */ /* 0x000fc80003f66070 */
        /* <DEDUP_REMOVED lines=17> */
[----:B--2---:R-:W-:-:S05]  /*af50*/  SEL R2, R2, RZ, P5 ;  /* 0x000000ff02027207 */ /* 0x004fca0002800000 */
[----:B------:R-:W-:Y:S01]  /*af60*/  IMAD.X R22, R2, 0x1, R17, P6 ;  /* 0x0000000102167824 */ /* 0x000fe200030e0611 */
[----:B------:R-:W-:-:S04]  /*af70*/  IADD3 R2, P6, R15, UR5, RZ ;  /* 0x000000050f027c10 */ /* 0x000fc8000ffde0ff */
[----:B------:R-:W-:Y:S02]  /*af80*/  IADD3.X R3, R22, UR4, RZ, P6, !PT ;  /* 0x0000000416037c10 */ /* 0x000fe4000b7fe4ff */
[----:B------:R-:W-:-:S04]  /*af90*/  ISETP.GT.U32.AND P6, PT, R2, UR10, PT ;  /* 0x0000000a02007c0c */ /* 0x000fc8000bfc4070 */
[----:B------:R-:W-:-:S13]  /*afa0*/  ISETP.GT.U32.AND.EX P6, PT, R3, UR9, PT, P6 ;  /* 0x0000000903007c0c */ /* 0x000fda000bfc4160 */
[----:B------:R-:W-:-:S04]  /*afb0*/  VOTE.ANY R14, PT, P6 ;  /* 0x00000000000e7806 */ /* 0x000fc800030e0100 */
[----:B------:R-:W-:-:S13]  /*afc0*/  ISETP.NE.AND P6, PT, R14, RZ, PT ;  /* 0x000000ff0e00720c */ /* 0x000fda0003fc5270 */
[----:B------:R-:W-:Y:S05]  /*afd0*/  @P6 BRA `(.L_x_197) ;  /* 0x0000000800746947 */ /* 0x000fea0003800000 */
[----:B------:R-:W-:Y:S01]  /*afe0*/  IMAD.MOV.U32 R17, RZ, RZ, R2 ;  /* 0x000000ffff117224 */ /* 0x000fe200078e0002 */
[----:B------:R-:W-:Y:S01]  /*aff0*/  ULDC UR24, c[0x0][0x910] ;  /* 0x0002440000187ab9 */ /* 0x000fe20000000800 */
[----:B------:R-:W-:Y:S01]  /*b000*/  IMAD.MOV.U32 R19, RZ, RZ, R3 ;  /* 0x000000ffff137224 */ /* 0x000fe200078e0003 */
[----:B------:R-:W-:Y:S01]  /*b010*/  ULDC UR25, c[0x0][0x8f4] ;  /* 0x00023d0000197ab9 */ /* 0x000fe20000000800 */
[----:B------:R-:W-:Y:S01]  /*b020*/  ULDC UR6, c[0x0][0x8dc] ;  /* 0x0002370000067ab9 */ /* 0x000fe20000000800 */
[----:B------:R-:W-:Y:S01]  /*b030*/  ULDC UR30, c[0x0][0x8d8] ;  /* 0x00023600001e7ab9 */ /* 0x000fe20000000800 */
[----:B------:R-:W-:Y:S01]  /*b040*/  ULDC UR31, c[0x0][0x8f0] ;  /* 0x00023c00001f7ab9 */ /* 0x000fe20000000800 */
[----:B------:R-:W-:Y:S01]  /*b050*/  ULDC.64 UR26, c[0x0][0x8d0] ;  /* 0x00023400001a7ab9 */ /* 0x000fe20000000a00 */
[----:B------:R-:W-:-:S05]  /*b060*/  ULDC.64 UR28, c[0x0][0x8e8] ;  /* 0x00023a00001c7ab9 */ /* 0x000fca0000000a00 */
.L_x_202:
[----:B------:R-:W-:Y:S02]  /*b070*/  IMAD.MOV.U32 R12, RZ, RZ, R13 ;  /* 0x000000ffff0c7224 */ /* 0x000fe400078e000d */
[----:B------:R-:W-:Y:S02]  /*b080*/  VIADD R13, R13, 0x20 ;  /* 0x000000200d0d7836 */ /* 0x000fe40000000000 */
[----:B-----5:R-:W-:Y:S02]  /*b090*/  IMAD.MOV.U32 R14, RZ, RZ, R9 ;  /* 0x000000ffff0e7224 */ /* 0x020fe400078e0009 */
[----:B------:R-:W-:Y:S01]  /*b0a0*/  IMAD.MOV.U32 R15, RZ, RZ, R10 ;  /* 0x000000ffff0f7224 */ /* 0x000fe200078e000a */
[----:B------:R-:W-:-:S13]  /*b0b0*/  ISETP.GE.AND P6, PT, R13, UR24, PT ;  /* 0x000000180d007c0c */ /* 0x000fda000bfc6270 */
[----:B------:R-:W1:Y:S01]  /*b0c0*/  @!P6 LDC.64 R2, c[0x0][0x918] ;  /* 0x00024600ff02eb82 */ /* 0x000e620000000a00 */
[----:B------:R-:W2:Y:S01]  /*b0d0*/  SHFL.IDX PT, R19, R19, 0x1f, 0x1f ;  /* 0x03e01f0013137f89 */ /* 0x000ea200000e0000 */
[----:B------:R-:W-:-:S03]  /*b0e0*/  @!P6 VIADD R7, R12, 0x20 ;  /* 0x000000200c07e836 */ /* 0x000fc60000000000 */
[----:B------:R-:W3:Y:S01]  /*b0f0*/  SHFL.IDX PT, R17, R17, 0x1f, 0x1f ;  /* 0x03e01f0011117f89 */ /* 0x000ee200000e0000 */
[----:B------:R-:W-:Y:S01]  /*b100*/  BSSY B0, `(.L_x_198) ;  /* 0x0000063000007945 */ /* 0x000fe20003800000 */
[----:B-1----:R-:W-:-:S05]  /*b110*/  @!P6 IMAD.WIDE R2, R7, 0xc, R2 ;  /* 0x0000000c0702e825 */ /* 0x002fca00078e0202 */
[----:B------:R1:W5:Y:S04]  /*b120*/  @!P6 LDG.E R9, desc[UR56][R2.64] ;  /* 0x000000380209e981 */ /* 0x000368000c1e1900 */
[----:B------:R1:W5:Y:S01]  /*b130*/  @!P6 LDG.E R10, desc[UR56][R2.64+0x4] ;  /* 0x00000438020ae981 */ /* 0x000362000c1e1900 */
[----:B------:R-:W-:Y:S01]  /*b140*/  ISETP.GE.AND P6, PT, R12, UR24, PT ;  /* 0x000000180c007c0c */ /* 0x000fe2000bfc6270 */
[----:B------:R-:W-:Y:S01]  /*b150*/  IMAD.MOV.U32 R6, RZ, RZ, 0x7fffffff ;  /* 0x7fffffffff067424 */ /* 0x000fe200078e00ff */
[----:B--2---:R-:W-:Y:S01]  /*b160*/  R2UR UR4, R19 ;  /* 0x00000000130472ca */ /* 0x004fe200000e0000 */
[----:B------:R-:W-:Y:S01]  /*b170*/  IMAD.MOV.U32 R7, RZ, RZ, RZ ;  /* 0x000000ffff077224 */ /* 0x000fe200078e00ff */
[----:B---3--:R-:W-:-:S09]  /*b180*/  R2UR UR5, R17 ;  /* 0x00000000110572ca */ /* 0x008fd200000e0000 */
[----:B-1----:R-:W-:Y:S06]  /*b190*/  @P6 BRA `(.L_x_199) ;  /* 0x0000000400646947 */ /* 0x002fec0003800000 */
[----:B------:R-:W-:-:S04]  /*b1a0*/  IADD3 R17, P6, R14, UR11, RZ ;  /* 0x0000000b0e117c10 */ /* 0x000fc8000ffde0ff */
[----:B------:R-:W-:Y:S02]  /*b1b0*/  LEA.HI.X.SX32 R22, R14, UR13, 0x1, P6 ;  /* 0x0000000d0e167c11 */ /* 0x000fe4000b0f0eff */
[----:B------:R-:W-:Y:S02]  /*b1c0*/  IABS R14, R20 ;  /* 0x00000014000e7213 */ /* 0x000fe40000000000 */
[C---:B------:R-:W-:Y:S02]  /*b1d0*/  IADD3 R19, P6, R15.reuse, UR12, RZ ;  /* 0x0000000c0f137c10 */ /* 0x040fe4000ffde0ff */
[----:B------:R-:W1:Y:S02]  /*b1e0*/  I2F.RP R2, R14 ;  /* 0x0000000e00027306 */ /* 0x000e640000209400 */
[----:B------:R-:W-:Y:S02]  /*b1f0*/  LEA.HI.X.SX32 R24, R15, UR14, 0x1, P6 ;  /* 0x0000000e0f187c11 */ /* 0x000fe4000b0f0eff */
[----:B------:R-:W-:-:S04]  /*b200*/  PLOP3.LUT P6, PT, PT, PT, UP0, 0x80, 0x0 ;  /* 0x000000000000781c */ /* 0x000fc80003fcf008 */
[----:B-1----:R-:W1:Y:S02]  /*b210*/  MUFU.RCP R2, R2 ;  /* 0x0000000200027308 */ /* 0x002e640000001000 */
[----:B-1----:R-:W-:-:S06]  /*b220*/  VIADD R15, R2, 0xffffffe ;  /* 0x0ffffffe020f7836 */ /* 0x002fcc0000000000 */
[----:B------:R-:W1:Y:S02]  /*b230*/  F2I.FTZ.U32.TRUNC.NTZ R15, R15 ;  /* 0x0000000f000f7305 */ /* 0x000e64000021f000 */
[----:B-1----:R-:W-:Y:S01]  /*b240*/  IMAD.MOV R18, RZ, RZ, -R15 ;  /* 0x000000ffff127224 */ /* 0x002fe200078e0a0f */
[----:B------:R-:W-:Y:S06]  /*b250*/  @!P6 BRA `(.L_x_200) ;  /* 0x00000000002ce947 */ /* 0x000fec0003800000 */
        /* <DEDUP_REMOVED lines=11> */
.L_x_200:
        /* <DEDUP_REMOVED lines=12> */
.L_x_201:
[----:B------:R-:W-:Y:S01]  /*b3d0*/  SHF.R.U64 R4, R19, UR31, R24 ;  /* 0x0000001f13047c19 */ /* 0x000fe20008001218 */
[----:B------:R-:W-:Y:S01]  /*b3e0*/  IMAD R5, R18, R14, RZ ;  /* 0x0000000e12057224 */ /* 0x000fe200078e02ff */
[----:B------:R-:W-:Y:S01]  /*b3f0*/  IABS R2, R20 ;  /* 0x0000001400027213 */ /* 0x000fe20000000000 */
[----:B------:R-:W-:Y:S01]  /*b400*/  IMAD.MOV.U32 R3, RZ, RZ, R15 ;  /* 0x000000ffff037224 */ /* 0x000fe200078e000f */
[----:B------:R-:W-:Y:S01]  /*b410*/  SHF.R.U64 R17, R17, UR30, R22 ;  /* 0x0000001e11117c19 */ /* 0x000fe20008001216 */
[----:B------:R-:W-:Y:S01]  /*b420*/  VIADD R4, R4, UR17 ;  /* 0x0000001104047c36 */ /* 0x000fe20008000000 */
[----:B------:R-:W-:Y:S01]  /*b430*/  IABS R19, R11 ;  /* 0x0000000b00137213 */ /* 0x000fe20000000000 */
[----:B------:R-:W-:Y:S02]  /*b440*/  IMAD.MOV R7, RZ, RZ, -R2 ;  /* 0x000000ffff077224 */ /* 0x000fe400078e0a02 */
[----:B------:R-:W-:Y:S01]  /*b450*/  IMAD.MOV.U32 R2, RZ, RZ, RZ ;  /* 0x000000ffff027224 */ /* 0x000fe200078e00ff */
[----:B------:R-:W-:Y:S01]  /*b460*/  IABS R6, R4 ;  /* 0x0000000400067213 */ /* 0x000fe20000000000 */
[----:B------:R-:W-:-:S02]  /*b470*/  VIADD R17, R17, UR16 ;  /* 0x0000001011117c36 */ /* 0x000fc40008000000 */
[----:B------:R-:W-:-:S04]  /*b480*/  IMAD.HI.U32 R2, R15, R5, R2 ;  /* 0x000000050f027227 */ /* 0x000fc800078e0002 */
[----:B------:R-:W-:Y:S01]  /*b490*/  IMAD.MOV.U32 R3, RZ, RZ, R7 ;  /* 0x000000ffff037224 */ /* 0x000fe200078e0007 */
[----:B------:R-:W-:Y:S01]  /*b4a0*/  IABS R7, R11 ;  /* 0x0000000b00077213 */ /* 0x000fe20000000000 */
[----:B------:R-:W-:-:S03]  /*b4b0*/  IMAD.MOV.U32 R5, RZ, RZ, R6 ;  /* 0x000000ffff057224 */ /* 0x000fc600078e0006 */
[----:B------:R-:W1:Y:S01]  /*b4c0*/  I2F.RP R6, R7 ;  /* 0x0000000700067306 */ /* 0x000e620000209400 */
[----:B------:R-:W-:-:S04]  /*b4d0*/  IMAD.HI.U32 R2, R2, R5, RZ ;  /* 0x0000000502027227 */ /* 0x000fc800078e00ff */
[----:B------:R-:W-:-:S05]  /*b4e0*/  IMAD R5, R2, R3, R5 ;  /* 0x0000000302057224 */ /* 0x000fca00078e0205 */
[----:B------:R-:W-:Y:S01]  /*b4f0*/  ISETP.GT.U32.AND P6, PT, R14, R5, PT ;  /* 0x000000050e00720c */ /* 0x000fe20003fc4070 */
[----:B-1----:R-:W1:-:S12]  /*b500*/  MUFU.RCP R6, R6 ;  /* 0x0000000600067308 */ /* 0x002e580000001000 */
[----:B------:R-:W-:Y:S02]  /*b510*/  @!P6 IMAD.IADD R5, R5, 0x1, -R14 ;  /* 0x000000010505e824 */ /* 0x000fe400078e0a0e */
[----:B-1----:R-:W-:-:S04]  /*b520*/  VIADD R2, R6, 0xffffffe ;  /* 0x0ffffffe06027836 */ /* 0x002fc80000000000 */
[----:B------:R1:W2:Y:S02]  /*b530*/  F2I.FTZ.U32.TRUNC.NTZ R3, R2 ;  /* 0x0000000200037305 */ /* 0x0002a4000021f000 */
[----:B-1----:R-:W-:Y:S02]  /*b540*/  IMAD.MOV.U32 R2, RZ, RZ, RZ ;  /* 0x000000ffff027224 */ /* 0x002fe400078e00ff */
[----:B--2---:R-:W-:-:S04]  /*b550*/  IMAD.MOV R18, RZ, RZ, -R3 ;  /* 0x000000ffff127224 */ /* 0x004fc800078e0a03 */
        /* <DEDUP_REMOVED lines=27> */
[----:B------:R-:W-:Y:S02]  /*b710*/  SHF.R.S32.HI R5, RZ, 0x1f, R4 ;  /* 0x0000001fff057819 */ /* 0x000fe40000011404 */
[----:B------:R-:W-:-:S07]  /*b720*/  SHF.R.S32.HI R7, RZ, 0x1f, R6 ;  /* 0x0000001fff077819 */ /* 0x000fce0000011406 */
.L_x_199:
[----:B------:R-:W-:Y:S05]  /*b730*/  BSYNC B0 ;  /* 0x0000000000007941 */ /* 0x000fea0003800000 */
.L_x_198:
[----:B------:R-:W1:Y:S04]  /*b740*/  SHFL.UP PT, R3, R6, 0x1, RZ ;  /* 0x0420000006037989 */ /* 0x000e6800000e00ff */
[----:B------:R-:W2:Y:S01]  /*b750*/  SHFL.UP PT, R2, R7, 0x1, RZ ;  /* 0x0420000007027989 */ /* 0x000ea200000e00ff */
[----:B-1----:R-:W-:Y:S02]  /*b760*/  SEL R3, R3, RZ, P1 ;  /* 0x000000ff03037207 */ /* 0x002fe40000800000 */
[----:B--2---:R-:W-:Y:S02]  /*b770*/  SEL R2, R2, RZ, P1 ;  /* 0x000000ff02027207 */ /* 0x004fe40000800000 */
[----:B------:R-:W-:-:S05]  /*b780*/  IADD3 R18, P6, R3, R6, RZ ;  /* 0x0000000603127210 */ /* 0x000fca0007fde0ff */
[----:B------:R-:W-:Y:S01]  /*b790*/  IMAD.X R15, R2, 0x1, R7, P6 ;  /* 0x00000001020f7824 */ /* 0x000fe200030e0607 */
        /* <DEDUP_REMOVED lines=24> */
[----:B------:R-:W-:-:S04]  /*b920*/  IADD3 R17, P6, R2, UR5, RZ ;  /* 0x0000000502117c10 */ /* 0x000fc8000ffde0ff */
[----:B------:R-:W-:Y:S02]  /*b930*/  IADD3.X R19, R3, UR4, RZ, P6, !PT ;  /* 0x0000000403137c10 */ /* 0x000fe4000b7fe4ff */
[----:B------:R-:W-:-:S04]  /*b940*/  ISETP.GT.U32.AND P6, PT, R17, UR10, PT ;  /* 0x0000000a11007c0c */ /* 0x000fc8000bfc4070 */
[----:B------:R-:W-:-:S13]  /*b950*/  ISETP.GT.U32.AND.EX P6, PT, R19, UR9, PT, P6 ;  /* 0x0000000913007c0c */ /* 0x000fda000bfc4160 */
[----:B------:R-:W-:-:S04]  /*b960*/  VOTE.ANY R14, PT, P6 ;  /* 0x00000000000e7806 */ /* 0x000fc800030e0100 */
[----:B------:R-:W-:-:S13]  /*b970*/  ISETP.NE.AND P6, PT, R14, RZ, PT ;  /* 0x000000ff0e00720c */ /* 0x000fda0003fc5270 */
[----:B------:R-:W-:Y:S05]  /*b980*/  @!P6 BRA `(.L_x_202) ;  /* 0xfffffff400b8e947 */ /* 0x000fea000383ffff */
[----:B------:R-:W-:Y:S02]  /*b990*/  IMAD.MOV.U32 R15, RZ, RZ, R2 ;  /* 0x000000ffff0f7224 */ /* 0x000fe400078e0002 */
[----:B------:R-:W-:-:S07]  /*b9a0*/  IMAD.MOV.U32 R22, RZ, RZ, R3 ;  /* 0x000000ffff167224 */ /* 0x000fce00078e0003 */
.L_x_197:
[----:B------:R-:W1:Y:S08]  /*b9b0*/  BREV R14, R14 ;  /* 0x0000000e000e7301 */ /* 0x000e700000000000 */
[----:B-1----:R-:W1:Y:S02]  /*b9c0*/  FLO.U32.SH R13, R14 ;  /* 0x0000000e000d7300 */ /* 0x002e6400000e0400 */
[----:B-1----:R-:W1:Y:S02]  /*b9d0*/  SHFL.IDX PT, R12, R12, R13, 0x1f ;  /* 0x00001f0d0c0c7589 */ /* 0x002e6400000e0000 */
[----:B-1----:R-:W-:-:S13]  /*b9e0*/  R2UR UR6, R12 ;  /* 0x000000000c0672ca */ /* 0x002fda00000e0000 */
[----:B------:R-:W-:-:S05]  /*b9f0*/  VIADD R17, R8, UR6 ;  /* 0x0000000608117c36 */ /* 0x000fca0008000000 */
[----:B------:R-:W-:-:S13]  /*ba00*/  ISETP.GE.AND P1, PT, R17, UR24, PT ;  /* 0x0000001811007c0c */ /* 0x000fda000bf26270 */
[----:B------:R-:W1:Y:S02]  /*ba10*/  @!P1 LDC.64 R2, c[0x0][0x918] ;  /* 0x00024600ff029b82 */ /* 0x000e640000000a00 */
[----:B-1----:R-:W-:-:S05]  /*ba20*/  @!P1 IMAD.WIDE R2, R17, 0xc, R2 ;  /* 0x0000000c11029825 */ /* 0x002fca00078e0202 */
[----:B-----5:R1:W5:Y:S04]  /*ba30*/  @!P1 LDG.E R9, desc[UR56][R2.64] ;  /* 0x0000003802099981 */ /* 0x020368000c1e1900 */
[----:B------:R1:W5:Y:S01]  /*ba40*/  @!P1 LDG.E R10, desc[UR56][R2.64+0x4] ;  /* 0x00000438020a9981 */ /* 0x000362000c1e1900 */
[----:B------:R-:W-:-:S03]  /*ba50*/  IADD3 R18, P1, P2, R15, UR5, -R6 ;  /* 0x000000050f127c10 */ /* 0x000fc6000fa3e806 */
[----:B------:R-:W-:Y:S01]  /*ba60*/  SHFL.IDX PT, R6, R6, R13, 0x1f ;  /* 0x00001f0d06067589 */ /* 0x000fe200000e0000 */
[----:B------:R-:W-:-:S03]  /*ba70*/  IADD3.X R22, R22, UR4, ~R7, P1, P2 ;  /* 0x0000000416167c10 */ /* 0x000fc60008fe4c07 */
[----:B------:R-:W2:Y:S04]  /*ba80*/  SHFL.IDX PT, R18, R18, R13, 0x1f ;  /* 0x00001f0d12127589 */ /* 0x000ea800000e0000 */
[----:B------:R-:W3:Y:S04]  /*ba90*/  SHFL.IDX PT, R22, R22, R13, 0x1f ;  /* 0x00001f0d16167589 */ /* 0x000ee800000e0000 */
[----:B------:R1:W4:Y:S04]  /*baa0*/  SHFL.IDX PT, R7, R7, R13, 0x1f ;  /* 0x00001f0d07077589 */ /* 0x00032800000e0000 */
[----:B------:R1:W1:Y:S04]  /*bab0*/  SHFL.IDX PT, R5, R5, R13, 0x1f ;  /* 0x00001f0d05057589 */ /* 0x00026800000e0000 */
[----:B------:R1:W1:Y:S01]  /*bac0*/  SHFL.IDX PT, R4, R4, R13, 0x1f ;  /* 0x00001f0d04047589 */ /* 0x00026200000e0000 */
[----:B--2---:R-:W-:-:S02]  /*bad0*/  R2UR UR5, R18 ;  /* 0x00000000120572ca */ /* 0x004fc400000e0000 */
[----:B---3--:R-:W-:-:S15]  /*bae0*/  R2UR UR4, R22 ;  /* 0x00000000160472ca */ /* 0x008fde00000e0000 */
.L_x_192:
[----:B-1----:R-:W1:Y:S01]  /*baf0*/  LDC R2, c[0x0][0x910] ;  /* 0x00024400ff027b82 */ /* 0x002e620000000800 */
[----:B------:R-:W-:Y:S01]  /*bb00*/  UMOV UR24, 0xffffffff ;  /* 0xffffffff00187882 */ /* 0x000fe20000000000 */
[----:B------:R-:W-:Y:S01]  /*bb10*/  UMOV UR25, 0xffffffff ;  /* 0xffffffff00197882 */ /* 0x000fe20000000000 */
[----:B------:R-:W-:Y:S01]  /*bb20*/  UMOV UR26, 0xffffffff ;  /* 0xffffffff001a7882 */ /* 0x000fe20000000000 */
[----:B------:R-:W-:Y:S01]  /*bb30*/  IMAD.MOV.U32 R15, RZ, RZ, RZ ;  /* 0x000000ffff0f7224 */ /* 0x000fe200078e00ff */
[----:B-1----:R-:W-:-:S13]  /*bb40*/  ISETP.LE.AND P1, PT, R2, UR6, PT ;  /* 0x0000000602007c0c */ /* 0x002fda000bf23270 */
[----:B------:R-:W-:Y:S05]  /*bb50*/  @P1 BRA `(.L_x_191) ;  /* 0x0000000000f01947 */ /* 0x000fea0003800000 */
[C---:B------:R-:W-:Y:S01]  /*bb60*/  R2UR UR24, R4.reuse ;  /* 0x00000000041872ca */ /* 0x040fe200000e0000 */
[----:B------:R-:W-:Y:S01]  /*bb70*/  UIADD3 UR30, UP1, -UR5, UR10, URZ ;  /* 0x0000000a051e7290 */ /* 0x000fe2000ff3e13f */
[----:B------:R-:W-:Y:S01]  /*bb80*/  R2UR UR25, R5 ;  /* 0x00000000051972ca */ /* 0x000fe200000e0000 */
[----:B------:R-:W-:Y:S01]  /*bb90*/  ULDC UR26, c[0x0][0x8c0] ;  /* 0x00023000001a7ab9 */ /* 0x000fe20000000800 */
[----:B------:R-:W-:Y:S01]  /*bba0*/  ULDC UR27, c[0x0][0x8b0] ;  /* 0x00022c00001b7ab9 */ /* 0x000fe20000000800 */
[----:B------:R-:W-:Y:S01]  /*bbb0*/  ULDC UR28, c[0x0][0x904] ;  /* 0x00024100001c7ab9 */ /* 0x000fe20000000800 */
[----:B------:R-:W-:-:S03]  /*bbc0*/  SHF.R.U64 R2, R4, UR27, R5 ;  /* 0x0000001b04027c19 */ /* 0x000fc60008001205 */
[----:B------:R-:W-:Y:S01]  /*bbd0*/  UIADD3.X UR24, ~UR4, UR9, URZ, UP1, !UPT ;  /* 0x0000000904187290 */ /* 0x000fe20008ffe53f */
[----:B------:R-:W-:-:S03]  /*bbe0*/  R2UR UR32, R2 ;  /* 0x00000000022072ca */ /* 0x000fc600000e0000 */
[----:B------:R-:W-:Y:S02]  /*bbf0*/  USHF.R.U32.HI UR31, URZ, UR26, UR24 ;  /* 0x0000001a3f1f7299 */ /* 0x000fe40008011618 */
[----:B------:R-:W-:Y:S02]  /*bc00*/  USHF.R.U32.HI UR35, URZ, UR27, UR25 ;  /* 0x0000001b3f237299 */ /* 0x000fe40008011619 */
[----:B------:R-:W-:Y:S02]  /*bc10*/  USHF.R.U32.HI UR33, URZ, UR27, UR31 ;  /* 0x0000001b3f217299 */ /* 0x000fe4000801161f */
[----:B------:R-:W-:Y:S02]  /*bc20*/  USHF.R.U64 UR30, UR30, UR26, UR24 ;  /* 0x0000001a1e1e7299 */ /* 0x000fe40008001218 */
[----:B------:R-:W-:Y:S02]  /*bc30*/  USHF.R.U32.HI UR34, URZ, UR28, UR33 ;  /* 0x0000001c3f227299 */ /* 0x000fe40008011621 */
[----:B------:R-:W-:-:S02]  /*bc40*/  USHF.R.U64 UR31, UR30, UR27, UR31 ;  /* 0x0000001b1e1f7299 */ /* 0x000fc4000800121f */
[----:B------:R-:W-:Y:S02]  /*bc50*/  ULOP3.LUT UR24, UR34, UR35, URZ, 0xfc, !UPT ;  /* 0x0000002322187292 */ /* 0x000fe4000f8efc3f */
[----:B------:R-:W-:-:S04]  /*bc60*/  USHF.R.U64 UR33, UR31, UR28, UR33 ;  /* 0x0000001c1f217299 */ /* 0x000fc80008001221 */
[----:B------:R-:W-:-:S13]  /*bc70*/  ISETP.NE.U32.AND P1, PT, RZ, UR24, PT ;  /* 0x00000018ff007c0c */ /* 0x000fda000bf25070 */
[----:B------:R-:W-:Y:S05]  /*bc80*/  @!P1 BRA `(.L_x_203) ;  /* 0x0000000000189947 */ /* 0x000fea0003800000 */
[----:B------:R-:W-:-:S07]  /*bc90*/  MOV R12, 0xbcb0 ;  /* 0x0000bcb0000c7802 */ /* 0x000fce0000000f00 */
[----:B--2-45:R-:W-:Y:S05]  /*bca0*/  CALL.REL.NOINC `(.L_x_204) ;  /* 0x0000001800d47944 */ /* 0x034fea0003c00000 */
[----:B------:R-:W-:-:S04]  /*bcb0*/  UIADD3 UR24, -UR25, URZ, URZ ;  /* 0x0000003f19187290 */ /* 0x000fc8000fffe13f */
[----:B------:R-:W-:-:S03]  /*bcc0*/  UIMAD UR32, UR32, UR24, UR33 ;  /* 0x00000018202072a4 */ /* 0x000fc6000f8e0221 */
[----:B------:R-:W-:Y:S01]  /*bcd0*/  UMOV UR24, UR25 ;  /* 0x0000001900187c82 */ /* 0x000fe20008000000 */
[----:B------:R-:W-:Y:S08]  /*bce0*/  BRA `(.L_x_205) ;  /* 0x0000000000587947 */ /* 0x000ff00003800000 */
.L_x_203:
[----:B------:R-:W1:Y:S01]  /*bcf0*/  I2F.U32.RP R2, UR32 ;  /* 0x0000002000027d06 */ /* 0x000e620008209000 */
[----:B------:R-:W-:Y:S01]  /*bd00*/  UMOV UR24, URZ ;  /* 0x0000003f00187c82 */ /* 0x000fe20008000000 */
[----:B------:R-:W-:-:S06]  /*bd10*/  UISETP.NE.U32.AND UP4, UPT, UR32, URZ, UPT ;  /* 0x0000003f2000728c */ /* 0x000fcc000bf85070 */
[----:B-1----:R-:W1:Y:S02]  /*bd20*/  MUFU.RCP R2, R2 ;  /* 0x0000000200027308 */ /* 0x002e640000001000 */
[----:B-1----:R-:W-:-:S06]  /*bd30*/  VIADD R3, R2, 0xffffffe ;  /* 0x0ffffffe02037836 */ /* 0x002fcc0000000000 */
[----:B------:R-:W1:Y:S02]  /*bd40*/  F2I.FTZ.U32.TRUNC.NTZ R3, R3 ;  /* 0x0000000300037305 */ /* 0x000e64000021f000 */
[----:B-1----:R-:W-:-:S13]  /*bd50*/  R2UR UR25, R3 ;  /* 0x00000000031972ca */ /* 0x002fda00000e0000 */
[----:B------:R-:W-:-:S04]  /*bd60*/  UIADD3 UR26, URZ, -UR25, URZ ;  /* 0x800000193f1a7290 */ /* 0x000fc8000fffe03f */
[----:B------:R-:W-:-:S04]  /*bd70*/  UIMAD UR26, UR26, UR32, URZ ;  /* 0x000000201a1a72a4 */ /* 0x000fc8000f8e023f */
[----:B------:R-:W-:-:S04]  /*bd80*/  UIMAD.WIDE.U32 UR24, UR25, UR26, UR24 ;  /* 0x0000001a191872a5 */ /* 0x000fc8000f8e0018 */
[----:B------:R-:W-:-:S04]  /*bd90*/  UIMAD.WIDE.U32 UR24, UR25, UR33, URZ ;  /* 0x00000021191872a5 */ /* 0x000fc8000f8e003f */
[----:B------:R-:W-:-:S04]  /*bda0*/  UIADD3 UR24, -UR25, URZ, URZ ;  /* 0x0000003f19187290 */ /* 0x000fc8000fffe13f */
[----:B------:R-:W-:-:S04]  /*bdb0*/  UIMAD UR24, UR32, UR24, UR33 ;  /* 0x00000018201872a4 */ /* 0x000fc8000f8e0221 */
[----:B------:R-:W-:-:S11]  /*bdc0*/  UISETP.GE.U32.AND UP1, UPT, UR24, UR32, UPT ;  /* 0x000000201800728c */ /* 0x000fd6000bf26070 */
[----:B------:R-:W-:Y:S02]  /*bdd0*/  @UP1 UIADD3 UR24, UR24, -UR32, URZ ;  /* 0x8000002018181290 */ /* 0x000fe4000fffe03f */
[----:B------:R-:W-:Y:S02]  /*bde0*/  @UP1 UIADD3 UR25, UR25, 0x1, URZ ;  /* 0x0000000119191890 */ /* 0x000fe4000fffe03f */
[----:B------:R-:W-:-:S11]  /*bdf0*/  UISETP.GE.U32.AND UP2, UPT, UR24, UR32, UPT ;  /* 0x000000201800728c */ /* 0x000fd6000bf46070 */
[----:B------:R-:W-:Y:S02]  /*be00*/  @UP2 UIADD3 UR25, UR25, 0x1, URZ ;  /* 0x0000000119192890 */ /* 0x000fe4000fffe03f */
[----:B------:R-:W-:-:S04]  /*be10*/  @!UP4 ULOP3.LUT UR25, URZ, UR32, URZ, 0x33, !UPT ;  /* 0x000000203f19c292 */ /* 0x000fc8000f8e333f */
[----:B------:R-:W-:-:S04]  /*be20*/  UIADD3 UR24, -UR25, URZ, URZ ;  /* 0x0000003f19187290 */ /* 0x000fc8000fffe13f */
[----:B------:R-:W-:-:S03]  /*be30*/  UIMAD UR32, UR32, UR24, UR33 ;  /* 0x00000018202072a4 */ /* 0x000fc6000f8e0221 */
[----:B------:R-:W-:-:S09]  /*be40*/  UMOV UR24, UR25 ;  /* 0x0000001900187c82 */ /* 0x000fd20008000000 */
.L_x_205:
[----:B------:R-:W-:Y:S01]  /*be50*/  ULOP3.LUT UR31, UR31, UR20, URZ, 0xc0, !UPT ;  /* 0x000000141f1f7292 */ /* 0x000fe2000f8ec03f */
[----:B------:R-:W-:Y:S01]  /*be60*/  IMAD.MOV.U32 R15, RZ, RZ, 0x1 ;  /* 0x00000001ff0f7424 */ /* 0x000fe200078e00ff */
[----:B------:R-:W-:Y:S02]  /*be70*/  ULOP3.LUT UR30, UR30, UR18, URZ, 0xc0, !UPT ;  /* 0x000000121e1e7292 */ /* 0x000fe4000f8ec03f */
[----:B------:R-:W-:Y:S01]  /*be80*/  UIMAD UR24, UR19, UR24, UR31 ;  /* 0x00000018131872a4 */ /* 0x000fe2000f8e021f */
[----:B------:R-:W-:Y:S01]  /*be90*/  ULDC UR26, c[0x0][0x8a8] ;  /* 0x00022a00001a7ab9 */ /* 0x000fe20000000800 */
[----:B------:R-:W-:Y:S01]  /*bea0*/  ULDC UR25, c[0x0][0x8b8] ;  /* 0x00022e0000197ab9 */ /* 0x000fe20000000800 */
[----:B------:R-:W-:Y:S02]  /*beb0*/  UIMAD UR30, UR32, UR26, UR30 ;  /* 0x0000001a201e72a4 */ /* 0x000fe4000f8e021e */
[----:B------:R-:W-:Y:S01]  /*bec0*/  UIMAD UR25, UR24, UR25, UR40 ;  /* 0x00000019181972a4 */ /* 0x000fe2000f8e0228 */
[----:B------:R-:W-:Y:S01]  /*bed0*/  @UP3 UMOV UR26, UR6 ;  /* 0x00000006001a3c82 */ /* 0x000fe20008000000 */
[----:B------:R-:W-:-:S03]  /*bee0*/  @!UP3 UMOV UR26, UR6 ;  /* 0x00000006001abc82 */ /* 0x000fc60008000000 */
[----:B------:R-:W-:Y:S02]  /*bef0*/  @UP3 UMOV UR24, UR30 ;  /* 0x0000001e00183c82 */ /* 0x000fe40008000000 */
[----:B------:R-:W-:Y:S01]  /*bf00*/  @!UP3 UMOV UR24, UR25 ;  /* 0x000000190018bc82 */ /* 0x000fe20008000000 */
[----:B------:R-:W-:-:S05]  /*bf10*/  @!UP3 UMOV UR25, UR30 ;  /* 0x0000001e0019bc82 */ /* 0x000fca0008000000 */
.L_x_191:
[----:B------:R-:W-:-:S06]  /*bf20*/  UISETP.NE.AND UP1, UPT, UR15, 0x3, UPT ;  /* 0x000000030f00788c */ /* 0x000fcc000bf25270 */
[----:B------:R-:W-:-:S13]  /*bf30*/  PLOP3.LUT P1, PT, PT, PT, UP1, 0x80, 0x0 ;  /* 0x000000000000781c */ /* 0x000fda0003f2f018 */
[----:B------:R-:W-:Y:S05]  /*bf40*/  @!P1 BRA `(.L_x_206) ;  /* 0x0000000000049947 */ /* 0x000fea0003800000 */
[----:B--2---:R-:W-:Y:S01]  /*bf50*/  BPT.TRAP 0x1 ;  /* 0x000000040000795c */ /* 0x004fe20000300000 */
.L_x_206:
[----:B------:R-:W1:Y:S01]  /*bf60*/  S2R R2, SR_CgaCtaId ;  /* 0x0000000000027919 */ /* 0x000e620000008800 */
[----:B------:R-:W-:-:S04]  /*bf70*/  MOV R3, 0x400 ;  /* 0x0000040000037802 */ /* 0x000fc80000000f00 */
[----:B-1----:R-:W-:Y:S02]  /*bf80*/  LEA R3, R2, R3, 0x18 ;  /* 0x0000000302037211 */ /* 0x002fe400078ec0ff */
[----:B------:R-:W-:-:S03]  /*bf90*/  SHF.L.U32 R2, R0, 0x1f, RZ ;  /* 0x0000001f00027819 */ /* 0x000fc600000006ff */
[----:B------:R-:W-:-:S04]  /*bfa0*/  IMAD R17, R16, 0x8, R3 ;  /* 0x0000000810117824 */ /* 0x000fc800078e0203 */
[----:B------:R-:W1:Y:S02]  /*bfb0*/  SYNCS.PHASECHK.TRANS64.TRYWAIT P2, [R17+URZ+0x38440], R2 ;  /* 0x03844002110075a7 */ /* 0x000e64000804017f */
[----:B-1----:R-:W-:Y:S05]  /*bfc0*/  @!P2 BRA `(.L_x_207) ;  /* 0x000000100070a947 */ /* 0x002fea0003800000 */
.L_x_264:
[----:B------:R-:W-:Y:S01]  /*bfd0*/  ELECT P2, URZ, PT ;  /* 0x00000000003f782f */ /* 0x000fe20003840000 */
[----:B------:R-:W-:-:S12]  /*bfe0*/  BSSY B0, `(.L_x_208) ;  /* 0x0000010000007945 */ /* 0x000fd80003800000 */
[----:B------:R-:W-:Y:S05]  /*bff0*/  @!P2 BRA `(.L_x_209) ;  /* 0x000000000038a947 */ /* 0x000fea0003800000 */
[----:B-1----:R-:W-:Y:S02]  /*c000*/  IMAD R2, R16, 0x10, R3 ;  /* 0x0000001010027824 */ /* 0x002fe400078e0203 */
[----:B------:R-:W-:Y:S02]  /*c010*/  IMAD.U32 R14, RZ, RZ, UR26 ;  /* 0x0000001aff0e7e24 */ /* 0x000fe4000f8e00ff */
[----:B------:R-:W-:Y:S02]  /*c020*/  IMAD.U32 R13, RZ, RZ, UR25 ;  /* 0x00000019ff0d7e24 */ /* 0x000fe4000f8e00ff */
[----:B------:R-:W-:-:S05]  /*c030*/  IMAD.U32 R12, RZ, RZ, UR24 ;  /* 0x00000018ff0c7e24 */ /* 0x000fca000f8e00ff */
[----:B------:R1:W-:Y:S01]  /*c040*/  STS.128 [R2+0x38530], R12 ;  /* 0x0385300c02007388 */ /* 0x0003e20000000c00 */
[----:B------:R-:W-:Y:S01]  /*c050*/  @!PT LDS RZ, [RZ] ;  /* 0x00000000fffff984 */ /* 0x000fe20000000800 */
[----:B------:R-:W-:Y:S01]  /*c060*/  @!PT LDS RZ, [RZ] ;  /* 0x00000000fffff984 */ /* 0x000fe20000000800 */
[----:B------:R-:W-:Y:S01]  /*c070*/  @!PT LDS RZ, [RZ] ;  /* 0x00000000fffff984 */ /* 0x000fe20000000800 */
[----:B------:R-:W-:Y:S01]  /*c080*/  @!PT LDS RZ, [RZ] ;  /* 0x00000000fffff984 */ /* 0x000fe20000000800 */
[----:B------:R3:W-:Y:S06]  /*c090*/  MEMBAR.ALL.CTA ;  /* 0x0000000000007992 */ /* 0x0007ec0000008000 */
[----:B---3--:R-:W3:Y:S01]  /*c0a0*/  FENCE.VIEW.ASYNC.S ;  /* 0x00000000000073c6 */ /* 0x008ee20000000000 */
[----:B------:R-:W-:Y:S05]  /*c0b0*/  @!P1 BRA `(.L_x_210) ;  /* 0x0000000000049947 */ /* 0x000fea0003800000 */
[----:B--2---:R-:W-:Y:S01]  /*c0c0*/  BPT.TRAP 0x1 ;  /* 0x000000040000795c */ /* 0x004fe20000300000 */
.L_x_210:
[----:B---3--:R3:W-:Y:S02]  /*c0d0*/  SYNCS.ARRIVE.TRANS64.A1T0 RZ, [R17+URZ+0x38400], RZ ;  /* 0x038400ff11ff79a7 */ /* 0x0087e4000810003f */
.L_x_209:
[----:B--2---:R-:W-:Y:S05]  /*c0e0*/  BSYNC B0 ;  /* 0x0000000000007941 */ /* 0x004fea0003800000 */
.L_x_208:
[----:B------:R-:W-:Y:S01]  /*c0f0*/  ISETP.NE.AND P3, PT, R15, RZ, PT ;  /* 0x000000ff0f00720c */ /* 0x000fe20003f65270 */
[----:B------:R-:W-:-:S05]  /*c100*/  VIADD R16, R16, 0x1 ;  /* 0x0000000110107836 */ /* 0x000fca0000000000 */
[----:B------:R-:W-:-:S04]  /*c110*/  ISETP.NE.AND P2, PT, R16, 0x8, PT ;  /* 0x000000081000780c */ /* 0x000fc80003f45270 */
[----:B-1----:R-:W-:Y:S02]  /*c120*/  SEL R13, RZ, 0x1, P2 ;  /* 0x00000001ff0d7807 */ /* 0x002fe40001000000 */
[----:B------:R-:W-:Y:S02]  /*c130*/  SEL R16, R16, RZ, P2 ;  /* 0x000000ff10107207 */ /* 0x000fe40001000000 */
[----:B------:R-:W-:Y:S01]  /*c140*/  LOP3.LUT R0, R0, R13, RZ, 0x3c, !PT ;  /* 0x0000000d00007212 */ /* 0x000fe200078e3cff */
[----:B------:R-:W-:Y:S06]  /*c150*/  @P3 BRA `(.L_x_211) ;  /* 0xffffffe400003947 */ /* 0x000fec000383ffff */
[----:B------:R-:W-:Y:S05]  /*c160*/  @!P1 BRA `(.L_x_212) ;  /* 0x0000000000049947 */ /* 0x000fea0003800000 */
[----:B------:R-:W-:Y:S01]  /*c170*/  BPT.TRAP 0x1 ;  /* 0x000000040000795c */ /* 0x000fe20000300000 */
.L_x_212:
[----:B------:R-:W-:Y:S01]  /*c180*/  IMAD R5, R16, 0x8, R3 ;  /* 0x0000000810057824 */ /* 0x000fe200078e0203 */
[----:B------:R-:W-:-:S04]  /*c190*/  SHF.L.U32 R2, R0, 0x1f, RZ ;  /* 0x0000001f00027819 */ /* 0x000fc800000006ff */
[----:B------:R-:W1:Y:S02]  /*c1a0*/  SYNCS.PHASECHK.TRANS64.TRYWAIT P0, [R5+URZ+0x38440], R2 ;  /* 0x03844002050075a7 */ /* 0x000e64000800017f */
[----:B-1----:R-:W-:Y:S05]  /*c1b0*/  @!P0 BRA `(.L_x_213) ;  /* 0x0000001000088947 */ /* 0x002fea0003800000 */
.L_x_265:
[----:B------:R-:W-:Y:S05]  /*c1c0*/  @!P1 BRA `(.L_x_214) ;  /* 0x0000000000049947 */ /* 0x000fea0003800000 */
[----:B------:R-:W-:Y:S01]  /*c1d0*/  BPT.TRAP 0x1 ;  /* 0x000000040000795c */ /* 0x000fe20000300000 */
.L_x_214:
[----:B------:R-:W-:-:S05]  /*c1e0*/  VIADD R16, R16, 0x1 ;  /* 0x0000000110107836 */ /* 0x000fca0000000000 */
[----:B------:R-:W-:-:S04]  /*c1f0*/  ISETP.NE.AND P0, PT, R16, 0x8, PT ;  /* 0x000000081000780c */ /* 0x000fc80003f05270 */
[----:B-1----:R-:W-:Y:S02]  /*c200*/  SEL R5, RZ, 0x1, P0 ;  /* 0x00000001ff057807 */ /* 0x002fe40000000000 */
[----:B------:R-:W-:Y:S02]  /*c210*/  SEL R16, R16, RZ, P0 ;  /* 0x000000ff10107207 */ /* 0x000fe40000000000 */
[----:B------:R-:W-:-:S03]  /*c220*/  LOP3.LUT R5, R0, R5, RZ, 0x3c, !PT ;  /* 0x0000000500057212 */ /* 0x000fc600078e3cff */
[----:B----4-:R-:W-:Y:S01]  /*c230*/  IMAD R7, R16, 0x8, R3 ;  /* 0x0000000810077824 */ /* 0x010fe200078e0203 */
[----:B------:R-:W-:-:S04]  /*c240*/  SHF.L.U32 R0, R5, 0x1f, RZ ;  /* 0x0000001f05007819 */ /* 0x000fc800000006ff */
[----:B------:R-:W1:Y:S02]  /*c250*/  SYNCS.PHASECHK.TRANS64.TRYWAIT P0, [R7+URZ+0x38440], R0 ;  /* 0x03844000070075a7 */ /* 0x000e64000800017f */
[----:B-1----:R-:W-:Y:S05]  /*c260*/  @!P0 BRA `(.L_x_215) ;  /* 0x0000000c00f08947 */ /* 0x002fea0003800000 */
.L_x_266:
[----:B------:R-:W-:Y:S05]  /*c270*/  @!P1 BRA `(.L_x_216) ;  /* 0x0000000000049947 */ /* 0x000fea0003800000 */
[----:B------:R-:W-:Y:S01]  /*c280*/  BPT.TRAP 0x1 ;  /* 0x000000040000795c */ /* 0x000fe20000300000 */
.L_x_216:
[----:B-1----:R-:W-:-:S05]  /*c290*/  VIADD R0, R16, 0x1 ;  /* 0x0000000110007836 */ /* 0x002fca0000000000 */
[----:B------:R-:W-:-:S04]  /*c2a0*/  ISETP.NE.AND P0, PT, R0, 0x8, PT ;  /* 0x000000080000780c */ /* 0x000fc80003f05270 */
[----:B------:R-:W-:Y:S02]  /*c2b0*/  SEL R2, RZ, 0x1, P0 ;  /* 0x00000001ff027807 */ /* 0x000fe40000000000 */
[----:B------:R-:W-:Y:S02]  /*c2c0*/  SEL R4, R0, RZ, P0 ;  /* 0x000000ff00047207 */ /* 0x000fe40000000000 */
[----:B------:R-:W-:-:S03]  /*c2d0*/  LOP3.LUT R5, R5, R2, RZ, 0x3c, !PT ;  /* 0x0000000205057212 */ /* 0x000fc600078e3cff */
[----:B------:R-:W-:Y:S01]  /*c2e0*/  IMAD R7, R4, 0x8, R3 ;  /* 0x0000000804077824 */ /* 0x000fe200078e0203 */
[----:B------:R-:W-:-:S04]  /*c2f0*/  SHF.L.U32 R0, R5, 0x1f, RZ ;  /* 0x0000001f05007819 */ /* 0x000fc800000006ff */
[----:B------:R-:W1:Y:S02]  /*c300*/  SYNCS.PHASECHK.TRANS64.TRYWAIT P0, [R7+URZ+0x38440], R0 ;  /* 0x03844000070075a7 */ /* 0x000e64000800017f */
[----:B-1----:R-:W-:Y:S05]  /*c310*/  @!P0 BRA `(.L_x_217) ;  /* 0x0000000c00d88947 */ /* 0x002fea0003800000 */
.L_x_267:
[----:B------:R-:W-:Y:S05]  /*c320*/  @!P1 BRA `(.L_x_218) ;  /* 0x0000000000049947 */ /* 0x000fea0003800000 */
[----:B------:R-:W-:Y:S01]  /*c330*/  BPT.TRAP 0x1 ;  /* 0x000000040000795c */ /* 0x000fe20000300000 */
.L_x_218:
        /* <DEDUP_REMOVED lines=9> */
.L_x_268:
[----:B------:R-:W-:Y:S05]  /*c3d0*/  @!P1 BRA `(.L_x_220) ;  /* 0x0000000000049947 */ /* 0x000fea0003800000 */
[----:B------:R-:W-:Y:S01]  /*c3e0*/  BPT.TRAP 0x1 ;  /* 0x000000040000795c */ /* 0x000fe20000300000 */
.L_x_220:
        /* <DEDUP_REMOVED lines=9> */
.L_x_269:
[----:B------:R-:W-:Y:S05]  /*c480*/  @!P1 BRA `(.L_x_222) ;  /* 0x0000000000049947 */ /* 0x000fea0003800000 */
[----:B------:R-:W-:Y:S01]  /*c490*/  BPT.TRAP 0x1 ;  /* 0x000000040000795c */ /* 0x000fe20000300000 */
.L_x_222:
        /* <DEDUP_REMOVED lines=9> */
.L_x_270:
[----:B------:R-:W-:Y:S05]  /*c530*/  @!P1 BRA `(.L_x_224) ;  /* 0x0000000000049947 */ /* 0x000fea0003800000 */
[----:B------:R-:W-:Y:S01]  /*c540*/  BPT.TRAP 0x1 ;  /* 0x000000040000795c */ /* 0x000fe20000300000 */
.L_x_224:
        /* <DEDUP_REMOVED lines=9> */
.L_x_271:
[----:B------:R-:W-:Y:S05]  /*c5e0*/  @!P1 BRA `(.L_x_226) ;  /* 0x0000000000049947 */ /* 0x000fea0003800000 */
[----:B------:R-:W-:Y:S01]  /*c5f0*/  BPT.TRAP 0x1 ;  /* 0x000000040000795c */ /* 0x000fe20000300000 */
.L_x_226:
[----:B-1----:R-:W-:-:S05]  /*c600*/  VIADD R0, R4, 0x1 ;  /* 0x0000000104007836 */ /* 0x002fca0000000000 */
[----:B------:R-:W-:-:S04]  /*c610*/  ISETP.NE.AND P0, PT, R0, 0x8, PT ;  /* 0x000000080000780c */ /* 0x000fc80003f05270 */
[----:B------:R-:W-:Y:S02]  /*c620*/  SEL R2, RZ, 0x1, P0 ;  /* 0x00000001ff027807 */ /* 0x000fe40000000000 */
[----:B------:R-:W-:Y:S02]  /*c630*/  SEL R0, R0, RZ, P0 ;  /* 0x000000ff00007207 */ /* 0x000fe40000000000 */
[----:B------:R-:W-:-:S03]  /*c640*/  LOP3.LUT R2, R5, R2, RZ, 0x3c, !PT ;  /* 0x0000000205027212 */ /* 0x000fc600078e3cff */
[----:B------:R-:W-:Y:S01]  /*c650*/  IMAD R3, R0, 0x8, R3 ;  /* 0x0000000800037824 */ /* 0x000fe200078e0203 */
[----:B------:R-:W-:-:S07]  /*c660*/  SHF.L.U32 R0, R2, 0x1f, RZ ;  /* 0x0000001f02007819 */ /* 0x000fce00000006ff */
.L_x_227:
[----:B-1----:R1:W2:Y:S02]  /*c670*/  SYNCS.PHASECHK.TRANS64.TRYWAIT P0, [R3+URZ+0x38440], R0 ;  /* 0x03844000030075a7 */ /* 0x0022a4000800017f */
[----:B--2---:R-:W-:Y:S05]  /*c680*/  @!P0 NANOSLEEP.SYNCS 0x989680 ;  /* 0x009896800000895d */ /* 0x004fea0003900000 */
[----:B------:R-:W2:Y:S02]  /*c690*/  @!P0 SYNCS.PHASECHK.TRANS64 P0, [R3+URZ+0x38440], R0 ;  /* 0x03844000030085a7 */ /* 0x000ea4000800007f */
[----:B--2---:R-:W-:Y:S05]  /*c6a0*/  @P0 EXIT ;  /* 0x000000000000094d */ /* 0x004fea0003800000 */
[----:B------:R-:W-:Y:S05]  /*c6b0*/  BRA `(.L_x_227) ;  /* 0xfffffffc00ec7947 */ /* 0x000fea000383ffff */
.L_x_37:
[----:B--2---:R-:W-:-:S04]  /*c6c0*/  IMAD.U32 R3, RZ, RZ, UR4 ;  /* 0x00000004ff037e24 */ /* 0x004fc8000f8e00ff */
[----:B------:R2:W3:Y:S03]  /*c6d0*/  SYNCS.PHASECHK.TRANS64.TRYWAIT P0, [R3+URZ+0x38480], R2 ;  /* 0x03848002030075a7 */ /* 0x0004e6000800017f */
[----:B---3--:R-:W-:Y:S05]  /*c6e0*/  @!P0 NANOSLEEP.SYNCS 0x989680 ;  /* 0x009896800000895d */ /* 0x008fea0003900000 */
[----:B------:R-:W3:Y:S02]  /*c6f0*/  @!P0 SYNCS.PHASECHK.TRANS64 P0, [R3+URZ+0x38480], R2 ;  /* 0x03848002030085a7 */ /* 0x000ee4000800007f */
[----:B---3--:R-:W-:Y:S05]  /*c700*/  @!P0 BRA `(.L_x_37) ;  /* 0xfffffffc00ec8947 */ /* 0x008fea000383ffff */
[----:B------:R-:W-:Y:S05]  /*c710*/  BRA `(.L_x_36) ;  /* 0xffffff7400c47947 */ /* 0x000fea000383ffff */
.L_x_42:
[----:B--2---:R-:W-:-:S04]  /*c720*/  IMAD.U32 R8, RZ, RZ, UR4 ;  /* 0x00000004ff087e24 */ /* 0x004fc8000f8e00ff */
[----:B------:R2:W3:Y:S03]  /*c730*/  SYNCS.PHASECHK.TRANS64.TRYWAIT P0, [R8+URZ+0x38480], R5 ;  /* 0x03848005080075a7 */ /* 0x0004e6000800017f */
[----:B---3--:R-:W-:Y:S05]  /*c740*/  @!P0 NANOSLEEP.SYNCS 0x989680 ;  /* 0x009896800000895d */ /* 0x008fea0003900000 */
[----:B------:R-:W3:Y:S02]  /*c750*/  @!P0 SYNCS.PHASECHK.TRANS64 P0, [R8+URZ+0x38480], R5 ;  /* 0x03848005080085a7 */ /* 0x000ee4000800007f */
[----:B---3--:R-:W-:Y:S05]  /*c760*/  @!P0 BRA `(.L_x_42) ;  /* 0xfffffffc00ec8947 */ /* 0x008fea000383ffff */
[----:B------:R-:W-:Y:S05]  /*c770*/  BRA `(.L_x_41) ;  /* 0xffffff7800a87947 */ /* 0x000fea000383ffff */
.L_x_59:
[----:B------:R-:W-:-:S07]  /*c780*/  IMAD.MOV.U32 R15, RZ, RZ, -0x1 ;  /* 0xffffffffff0f7424 */ /* 0x000fce00078e00ff */
[----:B-12--5:R-:W-:Y:S05]  /*c790*/  WARPSYNC.COLLECTIVE R15, `(.L_x_228) ;  /* 0x000000000f0c7348 */ /* 0x026fea0003c00000 */
[----:B------:R-:W-:Y:S02]  /*c7a0*/  ELECT P6, UR62, PT ;  /* 0x00000000003e782f */ /* 0x000fe400038c0000 */
[----:B------:R-:W-:Y:S01]  /*c7b0*/  MOV R14, UR62 ;  /* 0x0000003e000e7c02 */ /* 0x000fe20008000f00 */
[----:B-12--5:R-:W-:Y:S10]  /*c7c0*/  ENDCOLLECTIVE ;  /* 0x000000000000791b */ /* 0x026ff40003800000 */
.L_x_228:
[----:B------:R-:W-:Y:S05]  /*c7d0*/  BRA `(.L_x_229) ;  /* 0xffffff84006c7947 */ /* 0x000fea000383ffff */
.L_x_62:
[----:B-1----:R-:W-:-:S04]  /*c7e0*/  IMAD.U32 R4, RZ, RZ, UR43 ;  /* 0x0000002bff047e24 */ /* 0x002fc8000f8e00ff */
[----:B------:R1:W2:Y:S03]  /*c7f0*/  SYNCS.PHASECHK.TRANS64.TRYWAIT P3, [R4+URZ+0x384e0], R3 ;  /* 0x0384e003040075a7 */ /* 0x0002a6000806017f */
[----:B--2---:R-:W-:Y:S05]  /*c800*/  @!P3 NANOSLEEP.SYNCS 0x989680 ;  /* 0x009896800000b95d */ /* 0x004fea0003900000 */
[----:B------:R-:W2:Y:S02]  /*c810*/  @!P3 SYNCS.PHASECHK.TRANS64 P3, [R4+URZ+0x384e0], R3 ;  /* 0x0384e0030400b5a7 */ /* 0x000ea4000806007f */
[----:B--2---:R-:W-:Y:S05]  /*c820*/  @!P3 BRA `(.L_x_62) ;  /* 0xfffffffc00ecb947 */ /* 0x004fea000383ffff */
[----:B------:R-:W-:Y:S05]  /*c830*/  BRA `(.L_x_230) ;  /* 0xffffff84009c7947 */ /* 0x000fea000383ffff */
.L_x_71:
[----:B--2---:R-:W-:-:S04]  /*c840*/  IMAD.U32 R14, RZ, RZ, UR43 ;  /* 0x0000002bff0e7e24 */ /* 0x004fc8000f8e00ff */
[----:B------:R2:W3:Y:S03]  /*c850*/  SYNCS.PHASECHK.TRANS64.TRYWAIT P3, [R14+URZ+0x384e8], R3 ;  /* 0x0384e8030e0075a7 */ /* 0x0004e6000806017f */
[----:B---3--:R-:W-:Y:S05]  /*c860*/  @!P3 NANOSLEEP.SYNCS 0x989680 ;  /* 0x009896800000b95d */ /* 0x008fea0003900000 */
[----:B------:R-:W3:Y:S02]  /*c870*/  @!P3 SYNCS.PHASECHK.TRANS64 P3, [R14+URZ+0x384e8], R3 ;  /* 0x0384e8030e00b5a7 */ /* 0x000ee4000806007f */
[----:B---3--:R-:W-:Y:S05]  /*c880*/  @!P3 BRA `(.L_x_71) ;  /* 0xfffffffc00ecb947 */ /* 0x008fea000383ffff */
[----:B------:R-:W-:Y:S05]  /*c890*/  BRA `(.L_x_231) ;  /* 0xffffff8c00207947 */ /* 0x000fea000383ffff */
.L_x_77:
[----:B--2---:R-:W-:-:S04]  /*c8a0*/  IMAD.U32 R14, RZ, RZ, UR43 ;  /* 0x0000002bff0e7e24 */ /* 0x004fc8000f8e00ff */
[----:B------:R2:W3:Y:S03]  /*c8b0*/  SYNCS.PHASECHK.TRANS64.TRYWAIT P3, [R14+URZ+0x384f0], R3 ;  /* 0x0384f0030e0075a7 */ /* 0x0004e6000806017f */
[----:B---3--:R-:W-:Y:S05]  /*c8c0*/  @!P3 NANOSLEEP.SYNCS 0x989680 ;  /* 0x009896800000b95d */ /* 0x008fea0003900000 */
[----:B------:R-:W3:Y:S02]  /*c8d0*/  @!P3 SYNCS.PHASECHK.TRANS64 P3, [R14+URZ+0x384f0], R3 ;  /* 0x0384f0030e00b5a7 */ /* 0x000ee4000806007f */
[----:B---3--:R-:W-:Y:S05]  /*c8e0*/  @!P3 BRA `(.L_x_77) ;  /* 0xfffffffc00ecb947 */ /* 0x008fea000383ffff */
[----:B------:R-:W-:Y:S05]  /*c8f0*/  BRA `(.L_x_232) ;  /* 0xffffff9000847947 */ /* 0x000fea000383ffff */
.L_x_83:
[----:B--2---:R-:W-:-:S04]  /*c900*/  IMAD.U32 R14, RZ, RZ, UR43 ;  /* 0x0000002bff0e7e24 */ /* 0x004fc8000f8e00ff */
[----:B------:R2:W3:Y:S03]  /*c910*/  SYNCS.PHASECHK.TRANS64.TRYWAIT P3, [R14+URZ+0x384f8], R3 ;  /* 0x0384f8030e0075a7 */ /* 0x0004e6000806017f */
[----:B---3--:R-:W-:Y:S05]  /*c920*/  @!P3 NANOSLEEP.SYNCS 0x989680 ;  /* 0x009896800000b95d */ /* 0x008fea0003900000 */
[----:B------:R-:W3:Y:S02]  /*c930*/  @!P3 SYNCS.PHASECHK.TRANS64 P3, [R14+URZ+0x384f8], R3 ;  /* 0x0384f8030e00b5a7 */ /* 0x000ee4000806007f */
[----:B---3--:R-:W-:Y:S05]  /*c940*/  @!P3 BRA `(.L_x_83) ;  /* 0xfffffffc00ecb947 */ /* 0x008fea000383ffff */
[----:B------:R-:W-:Y:S05]  /*c950*/  BRA `(.L_x_233) ;  /* 0xffffff9400f47947 */ /* 0x000fea000383ffff */
.L_x_90:
[----:B--2---:R-:W-:-:S04]  /*c960*/  IMAD.U32 R3, RZ, RZ, UR4 ;  /* 0x00000004ff037e24 */ /* 0x004fc8000f8e00ff */
[----:B------:R2:W3:Y:S03]  /*c970*/  SYNCS.PHASECHK.TRANS64.TRYWAIT P0, [R3+URZ+0x38400], R0 ;  /* 0x03840000030075a7 */ /* 0x0004e6000800017f */
[----:B---3--:R-:W-:Y:S05]  /*c980*/  @!P0 NANOSLEEP.SYNCS 0x989680 ;  /* 0x009896800000895d */ /* 0x008fea0003900000 */
[----:B------:R-:W3:Y:S02]  /*c990*/  @!P0 SYNCS.PHASECHK.TRANS64 P0, [R3+URZ+0x38400], R0 ;  /* 0x03840000030085a7 */ /* 0x000ee4000800007f */
[----:B---3--:R-:W-:Y:S05]  /*c9a0*/  @!P0 BRA `(.L_x_90) ;  /* 0xfffffffc00ec8947 */ /* 0x008fea000383ffff */
[----:B------:R-:W-:Y:S05]  /*c9b0*/  BRA `(.L_x_234) ;  /* 0xffffff9c00887947 */ /* 0x000fea000383ffff */
.L_x_108:
[----:B-1----:R-:W-:-:S04]  /*c9c0*/  IMAD.U32 R3, RZ, RZ, UR5 ;  /* 0x00000005ff037e24 */ /* 0x002fc8000f8e00ff */
[----:B------:R1:W2:Y:S03]  /*c9d0*/  SYNCS.PHASECHK.TRANS64.TRYWAIT P0, [R3+URZ+0x38528], R0 ;  /* 0x03852800030075a7 */ /* 0x0002a6000800017f */
[----:B--2---:R-:W-:Y:S05]  /*c9e0*/  @!P0 NANOSLEEP.SYNCS 0x989680 ;  /* 0x009896800000895d */ /* 0x004fea0003900000 */
[----:B------:R-:W2:Y:S02]  /*c9f0*/  @!P0 SYNCS.PHASECHK.TRANS64 P0, [R3+URZ+0x38528], R0 ;  /* 0x03852800030085a7 */ /* 0x000ea4000800007f */
[----:B--2---:R-:W-:Y:S05]  /*ca00*/  @!P0 BRA `(.L_x_108) ;  /* 0xfffffffc00ec8947 */ /* 0x004fea000383ffff */
[----:B------:R-:W-:Y:S05]  /*ca10*/  BRA `(.L_x_235) ;  /* 0xffffffa800e87947 */ /* 0x000fea000383ffff */
.L_x_110:
[----:B-1----:R-:W-:-:S04]  /*ca20*/  IMAD.U32 R4, RZ, RZ, UR8 ;  /* 0x00000008ff047e24 */ /* 0x002fc8000f8e00ff */
[----:B------:R1:W2:Y:S03]  /*ca30*/  SYNCS.PHASECHK.TRANS64.TRYWAIT P0, [R4+URZ+0x38400], R3 ;  /* 0x03840003040075a7 */ /* 0x0002a6000800017f */
[----:B--2---:R-:W-:Y:S05]  /*ca40*/  @!P0 NANOSLEEP.SYNCS 0x989680 ;  /* 0x009896800000895d */ /* 0x004fea0003900000 */
[----:B------:R-:W2:Y:S02]  /*ca50*/  @!P0 SYNCS.PHASECHK.TRANS64 P0, [R4+URZ+0x38400], R3 ;  /* 0x03840003040085a7 */ /* 0x000ea4000800007f */
[----:B--2---:R-:W-:Y:S05]  /*ca60*/  @!P0 BRA `(.L_x_110) ;  /* 0xfffffffc00ec8947 */ /* 0x004fea000383ffff */
[----:B------:R-:W-:Y:S05]  /*ca70*/  BRA `(.L_x_236) ;  /* 0xffffffac000c7947 */ /* 0x000fea000383ffff */
.L_x_116:
[----:B--2---:R-:W-:-:S04]  /*ca80*/  IMAD.U32 R3, RZ, RZ, UR5 ;  /* 0x00000005ff037e24 */ /* 0x004fc8000f8e00ff */
[----:B------:R2:W3:Y:S03]  /*ca90*/  SYNCS.PHASECHK.TRANS64.TRYWAIT P1, [R3+URZ+0x38500], R2 ;  /* 0x03850002030075a7 */ /* 0x0004e6000802017f */
[----:B---3--:R-:W-:Y:S05]  /*caa0*/  @!P1 NANOSLEEP.SYNCS 0x989680 ;  /* 0x009896800000995d */ /* 0x008fea0003900000 */
[----:B------:R-:W3:Y:S02]  /*cab0*/  @!P1 SYNCS.PHASECHK.TRANS64 P1, [R3+URZ+0x38500], R2 ;  /* 0x03850002030095a7 */ /* 0x000ee4000802007f */
[----:B---3--:R-:W-:Y:S05]  /*cac0*/  @!P1 BRA `(.L_x_116) ;  /* 0xfffffffc00ec9947 */ /* 0x008fea000383ffff */
[----:B------:R-:W-:Y:S05]  /*cad0*/  BRA `(.L_x_237) ;  /* 0xffffffac00b87947 */ /* 0x000fea000383ffff */
.L_x_122:
[----:B--23--:R-:W-:-:S04]  /*cae0*/  IMAD.U32 R3, RZ, RZ, UR5 ;  /* 0x00000005ff037e24 */ /* 0x00cfc8000f8e00ff */
[----:B------:R2:W3:Y:S03]  /*caf0*/  SYNCS.PHASECHK.TRANS64.TRYWAIT P1, [R3+URZ+0x38508], R2 ;  /* 0x03850802030075a7 */ /* 0x0004e6000802017f */
[----:B---3--:R-:W-:Y:S05]  /*cb00*/  @!P1 NANOSLEEP.SYNCS 0x989680 ;  /* 0x009896800000995d */ /* 0x008fea0003900000 */
[----:B------:R-:W3:Y:S02]  /*cb10*/  @!P1 SYNCS.PHASECHK.TRANS64 P1, [R3+URZ+0x38508], R2 ;  /* 0x03850802030095a7 */ /* 0x000ee4000802007f */
[----:B---3--:R-:W-:Y:S05]  /*cb20*/  @!P1 BRA `(.L_x_122) ;  /* 0xfffffffc00ec9947 */ /* 0x008fea000383ffff */
[----:B------:R-:W-:Y:S05]  /*cb30*/  BRA `(.L_x_238) ;  /* 0xffffffb000087947 */ /* 0x000fea000383ffff */
.L_x_128:
[----:B--234-:R-:W-:-:S04]  /*cb40*/  IMAD.U32 R3, RZ, RZ, UR5 ;  /* 0x00000005ff037e24 */ /* 0x01cfc8000f8e00ff */
[----:B------:R2:W3:Y:S03]  /*cb50*/  SYNCS.PHASECHK.TRANS64.TRYWAIT P1, [R3+URZ+0x38510], R2 ;  /* 0x03851002030075a7 */ /* 0x0004e6000802017f */
[----:B---3--:R-:W-:Y:S05]  /*cb60*/  @!P1 NANOSLEEP.SYNCS 0x989680 ;  /* 0x009896800000995d */ /* 0x008fea0003900000 */
[----:B------:R-:W3:Y:S02]  /*cb70*/  @!P1 SYNCS.PHASECHK.TRANS64 P1, [R3+URZ+0x38510], R2 ;  /* 0x03851002030095a7 */ /* 0x000ee4000802007f */
[----:B---3--:R-:W-:Y:S05]  /*cb80*/  @!P1 BRA `(.L_x_128) ;  /* 0xfffffffc00ec9947 */ /* 0x008fea000383ffff */
[----:B------:R-:W-:Y:S05]  /*cb90*/  BRA `(.L_x_239) ;  /* 0xffffffb000607947 */ /* 0x000fea000383ffff */
.L_x_134:
[----:B-1234-:R-:W-:-:S04]  /*cba0*/  IMAD.U32 R3, RZ, RZ, UR5 ;  /* 0x00000005ff037e24 */ /* 0x01efc8000f8e00ff */
[----:B------:R1:W2:Y:S03]  /*cbb0*/  SYNCS.PHASECHK.TRANS64.TRYWAIT P1, [R3+URZ+0x38518], R2 ;  /* 0x03851802030075a7 */ /* 0x0002a6000802017f */
[----:B--2---:R-:W-:Y:S05]  /*cbc0*/  @!P1 NANOSLEEP.SYNCS 0x989680 ;  /* 0x009896800000995d */ /* 0x004fea0003900000 */
[----:B------:R-:W2:Y:S02]  /*cbd0*/  @!P1 SYNCS.PHASECHK.TRANS64 P1, [R3+URZ+0x38518], R2 ;  /* 0x03851802030095a7 */ /* 0x000ea4000802007f */
[----:B--2---:R-:W-:Y:S05]  /*cbe0*/  @!P1 BRA `(.L_x_134) ;  /* 0xfffffffc00ec9947 */ /* 0x004fea000383ffff */
[----:B------:R-:W-:Y:S05]  /*cbf0*/  BRA `(.L_x_240) ;  /* 0xffffffb000b87947 */ /* 0x000fea000383ffff */
.L_x_149:
[----:B--234-:R-:W-:-:S04]  /*cc00*/  IMAD.U32 R3, RZ, RZ, UR5 ;  /* 0x00000005ff037e24 */ /* 0x01cfc8000f8e00ff */
[----:B------:R2:W3:Y:S03]  /*cc10*/  SYNCS.PHASECHK.TRANS64.TRYWAIT P0, [R3+URZ+0x38500], R2 ;  /* 0x03850002030075a7 */ /* 0x0004e6000800017f */
[----:B---3--:R-:W-:Y:S05]  /*cc20*/  @!P0 NANOSLEEP.SYNCS 0x989680 ;  /* 0x009896800000895d */ /* 0x008fea0003900000 */
[----:B------:R-:W3:Y:S02]  /*cc30*/  @!P0 SYNCS.PHASECHK.TRANS64 P0, [R3+URZ+0x38500], R2 ;  /* 0x03850002030085a7 */ /* 0x000ee4000800007f */
[----:B---3--:R-:W-:Y:S05]  /*cc40*/  @!P0 BRA `(.L_x_149) ;  /* 0xfffffffc00ec8947 */ /* 0x008fea000383ffff */
[----:B------:R-:W-:Y:S05]  /*cc50*/  BRA `(.L_x_241) ;  /* 0xffffffb800647947 */ /* 0x000fea000383ffff */
.L_x_151:
[----:B--234-:R-:W-:-:S04]  /*cc60*/  IMAD.U32 R3, RZ, RZ, UR5 ;  /* 0x00000005ff037e24 */ /* 0x01cfc8000f8e00ff */
[----:B------:R2:W3:Y:S03]  /*cc70*/  SYNCS.PHASECHK.TRANS64.TRYWAIT P0, [R3+URZ+0x38508], R2 ;  /* 0x03850802030075a7 */ /* 0x0004e6000800017f */
[----:B---3--:R-:W-:Y:S05]  /*cc80*/  @!P0 NANOSLEEP.SYNCS 0x989680 ;  /* 0x009896800000895d */ /* 0x008fea0003900000 */
[----:B------:R-:W3:Y:S02]  /*cc90*/  @!P0 SYNCS.PHASECHK.TRANS64 P0, [R3+URZ+0x38508], R2 ;  /* 0x03850802030085a7 */ /* 0x000ee4000800007f */
[----:B---3--:R-:W-:Y:S05]  /*cca0*/  @!P0 BRA `(.L_x_151) ;  /* 0xfffffffc00ec8947 */ /* 0x008fea000383ffff */
[----:B------:R-:W-:Y:S05]  /*ccb0*/  BRA `(.L_x_242) ;  /* 0xffffffb8005c7947 */ /* 0x000fea000383ffff */
.L_x_153:
[----:B--234-:R-:W-:-:S04]  /*ccc0*/  IMAD.U32 R3, RZ, RZ, UR5 ;  /* 0x00000005ff037e24 */ /* 0x01cfc8000f8e00ff */
[----:B------:R2:W3:Y:S03]  /*ccd0*/  SYNCS.PHASECHK.TRANS64.TRYWAIT P0, [R3+URZ+0x38510], R2 ;  /* 0x03851002030075a7 */ /* 0x0004e6000800017f */
[----:B---3--:R-:W-:Y:S05]  /*cce0*/  @!P0 NANOSLEEP.SYNCS 0x989680 ;  /* 0x009896800000895d */ /* 0x008fea0003900000 */
[----:B------:R-:W3:Y:S02]  /*ccf0*/  @!P0 SYNCS.PHASECHK.TRANS64 P0, [R3+URZ+0x38510], R2 ;  /* 0x03851002030085a7 */ /* 0x000ee4000800007f */
[----:B---3--:R-:W-:Y:S05]  /*cd00*/  @!P0 BRA `(.L_x_153) ;  /* 0xfffffffc00ec8947 */ /* 0x008fea000383ffff */
[----:B------:R-:W-:Y:S05]  /*cd10*/  BRA `(.L_x_243) ;  /* 0xffffffb800547947 */ /* 0x000fea000383ffff */
.L_x_164:
[----:B------:R-:W-:Y:S01]  /*cd20*/  BSSY B1, `(.L_x_244) ;  /* 0x0000006000017945 */ /* 0x000fe20003800000 */
[----:B------:R-:W-:-:S07]  /*cd30*/  IMAD.MOV.U32 R15, RZ, RZ, -0x1 ;  /* 0xffffffffff0f7424 */ /* 0x000fce00078e00ff */
[----:B-----5:R-:W-:Y:S05]  /*cd40*/  WARPSYNC.COLLECTIVE R15, `(.L_x_245) ;  /* 0x000000000f0c7348 */ /* 0x020fea0003c00000 */
[----:B-----5:R-:W-:Y:S02]  /*cd50*/  ELECT P6, UR62, PT ;  /* 0x00000000003e782f */ /* 0x020fe400038c0000 */
[----:B------:R-:W-:Y:S01]  /*cd60*/  MOV R14, UR62 ;  /* 0x0000003e000e7c02 */ /* 0x000fe20008000f00 */
[----:B------:R-:W-:Y:S10]  /*cd70*/  ENDCOLLECTIVE ;  /* 0x000000000000791b */ /* 0x000ff40003800000 */
.L_x_245:
[----:B------:R-:W-:Y:S05]  /*cd80*/  BSYNC B1 ;  /* 0x0000000000017941 */ /* 0x000fea0003800000 */
.L_x_244:
[----:B------:R-:W-:Y:S05]  /*cd90*/  BRA `(.L_x_246) ;  /* 0xffffffc400587947 */ /* 0x000fea000383ffff */
.L_x_167:
[----:B-1----:R1:W3:Y:S02]  /*cda0*/  SYNCS.PHASECHK.TRANS64.TRYWAIT P0, [R8+URZ+0x384b0], R5 ;  /* 0x0384b005080075a7 */ /* 0x0022e4000800017f */
[----:B---3--:R-:W-:Y:S05]  /*cdb0*/  @!P0 NANOSLEEP.SYNCS 0x989680 ;  /* 0x009896800000895d */ /* 0x008fea0003900000 */
[----:B------:R-:W3:Y:S02]  /*cdc0*/  @!P0 SYNCS.PHASECHK.TRANS64 P0, [R8+URZ+0x384b0], R5 ;  /* 0x0384b005080085a7 */ /* 0x000ee4000800007f */
[----:B---3--:R-:W-:Y:S05]  /*cdd0*/  @!P0 BRA `(.L_x_167) ;  /* 0xfffffffc00f08947 */ /* 0x008fea000383ffff */
[----:B------:R-:W-:Y:S05]  /*cde0*/  BRA `(.L_x_247) ;  /* 0xffffffc400847947 */ /* 0x000fea000383ffff */
.L_x_172:
[----:B-1----:R1:W2:Y:S02]  /*cdf0*/  SYNCS.PHASECHK.TRANS64.TRYWAIT P0, [R3+URZ+0x38400], R2 ;  /* 0x03840002030075a7 */ /* 0x0022a4000800017f */
[----:B--2---:R-:W-:Y:S05]  /*ce00*/  @!P0 NANOSLEEP.SYNCS 0x989680 ;  /* 0x009896800000895d */ /* 0x004fea0003900000 */
[----:B------:R-:W2:Y:S02]  /*ce10*/  @!P0 SYNCS.PHASECHK.TRANS64 P0, [R3+URZ+0x38400], R2 ;  /* 0x03840002030085a7 */ /* 0x000ea4000800007f */
[----:B--2---:R-:W-:Y:S05]  /*ce20*/  @!P0 BRA `(.L_x_172) ;  /* 0xfffffffc00f08947 */ /* 0x004fea000383ffff */
[----:B------:R-:W-:Y:S05]  /*ce30*/  BRA `(.L_x_248) ;  /* 0xffffffc8004c7947 */ /* 0x000fea000383ffff */
.L_x_175:
[----:B------:R-:W-:Y:S01]  /*ce40*/  BSSY B1, `(.L_x_249) ;  /* 0x0000006000017945 */ /* 0x000fe20003800000 */
[----:B------:R-:W-:-:S07]  /*ce50*/  IMAD.MOV.U32 R15, RZ, RZ, -0x1 ;  /* 0xffffffffff0f7424 */ /* 0x000fce00078e00ff */
[----:B-1---5:R-:W-:Y:S05]  /*ce60*/  WARPSYNC.COLLECTIVE R15, `(.L_x_250) ;  /* 0x000000000f0c7348 */ /* 0x022fea0003c00000 */
[----:B------:R-:W-:Y:S02]  /*ce70*/  ELECT P6, UR62, PT ;  /* 0x00000000003e782f */ /* 0x000fe400038c0000 */
[----:B------:R-:W-:Y:S01]  /*ce80*/  MOV R14, UR62 ;  /* 0x0000003e000e7c02 */ /* 0x000fe20008000f00 */
[----:B-1---5:R-:W-:Y:S10]  /*ce90*/  ENDCOLLECTIVE ;  /* 0x000000000000791b */ /* 0x022ff40003800000 */
.L_x_250:
[----:B------:R-:W-:Y:S05]  /*cea0*/  BSYNC B1 ;  /* 0x0000000000017941 */ /* 0x000fea0003800000 */
.L_x_249:
[----:B------:R-:W-:Y:S05]  /*ceb0*/  BRA `(.L_x_251) ;  /* 0xffffffc800947947 */ /* 0x000fea000383ffff */
.L_x_178:
[----:B------:R-:W-:Y:S01]  /*cec0*/  BSSY B1, `(.L_x_252) ;  /* 0x0000005000017945 */ /* 0x000fe20003800000 */
[----:B------:R-:W-:-:S07]  /*ced0*/  IMAD.MOV.U32 R15, RZ, RZ, -0x1 ;  /* 0xffffffffff0f7424 */ /* 0x000fce00078e00ff */
[----:B-12--5:R-:W-:Y:S05]  /*cee0*/  WARPSYNC.COLLECTIVE R15, `(.L_x_253) ;  /* 0x000000000f087348 */ /* 0x026fea0003c00000 */
[----:B------:R-:W-:Y:S01]  /*cef0*/  NOP ;  /* 0x0000000000007918 */ /* 0x000fe20000000000 */
[----:B-12--5:R-:W-:Y:S01]  /*cf00*/  ENDCOLLECTIVE ;  /* 0x000000000000791b */ /* 0x026fe20003800000 */
.L_x_253:
[----:B------:R-:W-:Y:S05]  /*cf10*/  BSYNC B1 ;  /* 0x0000000000017941 */ /* 0x000fea0003800000 */
.L_x_252:
[----:B------:R-:W-:-:S07]  /*cf20*/  IMAD.MOV.U32 R15, RZ, RZ, -0x1 ;  /* 0xffffffffff0f7424 */ /* 0x000fce00078e00ff */
[----:B------:R-:W-:Y:S05]  /*cf30*/  WARPSYNC.COLLECTIVE R15, `(.L_x_254) ;  /* 0x000000000f0c7348 */ /* 0x000fea0003c00000 */
[----:B------:R-:W-:Y:S02]  /*cf40*/  ELECT P6, UR62, PT ;  /* 0x00000000003e782f */ /* 0x000fe400038c0000 */
[----:B------:R-:W-:Y:S01]  /*cf50*/  MOV R14, UR62 ;  /* 0x0000003e000e7c02 */ /* 0x000fe20008000f00 */
[----:B------:R-:W-:Y:S10]  /*cf60*/  ENDCOLLECTIVE ;  /* 0x000000000000791b */ /* 0x000ff40003800000 */
.L_x_254:
[----:B------:R-:W-:Y:S05]  /*cf70*/  BRA `(.L_x_255) ;  /* 0xffffffcc009c7947 */ /* 0x000fea000383ffff */
.L_x_181:
[----:B------:R-:W-:Y:S01]  /*cf80*/  BSSY B0, `(.L_x_256) ;  /* 0x0000006000007945 */ /* 0x000fe20003800000 */
[----:B------:R-:W-:-:S07]  /*cf90*/  IMAD.MOV.U32 R15, RZ, RZ, -0x1 ;  /* 0xffffffffff0f7424 */ /* 0x000fce00078e00ff */
[----:B-----5:R-:W-:Y:S05]  /*cfa0*/  WARPSYNC.COLLECTIVE R15, `(.L_x_257) ;  /* 0x000000000f0c7348 */ /* 0x020fea0003c00000 */
[----:B-----5:R-:W-:Y:S02]  /*cfb0*/  ELECT P6, UR62, PT ;  /* 0x00000000003e782f */ /* 0x020fe400038c0000 */
[----:B------:R-:W-:Y:S01]  /*cfc0*/  MOV R14, UR62 ;  /* 0x0000003e000e7c02 */ /* 0x000fe20008000f00 */
[----:B------:R-:W-:Y:S10]  /*cfd0*/  ENDCOLLECTIVE ;  /* 0x000000000000791b */ /* 0x000ff40003800000 */
.L_x_257:
[----:B------:R-:W-:Y:S05]  /*cfe0*/  BSYNC B0 ;  /* 0x0000000000007941 */ /* 0x000fea0003800000 */
.L_x_256:
[----:B------:R-:W-:Y:S05]  /*cff0*/  BRA `(.L_x_258) ;  /* 0xffffffcc00ec7947 */ /* 0x000fea000383ffff */
.L_x_185:
[----:B-1----:R1:W2:Y:S02]  /*d000*/  SYNCS.PHASECHK.TRANS64.TRYWAIT P0, [R7+URZ], R2 ;  /* 0x00000002070075a7 */ /* 0x0022a4000800017f */
[----:B--2---:R-:W-:Y:S05]  /*d010*/  @!P0 NANOSLEEP.SYNCS 0x989680 ;  /* 0x009896800000895d */ /* 0x004fea0003900000 */
[----:B------:R-:W2:Y:S02]  /*d020*/  @!P0 SYNCS.PHASECHK.TRANS64 P0, [R7+URZ], R2 ;  /* 0x00000002070085a7 */ /* 0x000ea4000800007f */
[----:B--2---:R-:W-:Y:S05]  /*d030*/  @!P0 BRA `(.L_x_185) ;  /* 0xfffffffc00f08947 */ /* 0x004fea000383ffff */
[----:B------:R-:W-:Y:S05]  /*d040*/  BRA `(.L_x_259) ;  /* 0xffffffd000287947 */ /* 0x000fea000383ffff */
.L_x_186:
[----:B-1----:R1:W2:Y:S02]  /*d050*/  SYNCS.PHASECHK.TRANS64.TRYWAIT P0, [R9+URZ], R4 ;  /* 0x00000004090075a7 */ /* 0x0022a4000800017f */
[----:B--2---:R-:W-:Y:S05]  /*d060*/  @!P0 NANOSLEEP.SYNCS 0x989680 ;  /* 0x009896800000895d */ /* 0x004fea0003900000 */
[----:B------:R-:W2:Y:S02]  /*d070*/  @!P0 SYNCS.PHASECHK.TRANS64 P0, [R9+URZ], R4 ;  /* 0x00000004090085a7 */ /* 0x000ea4000800007f */
[----:B--2---:R-:W-:Y:S05]  /*d080*/  @!P0 BRA `(.L_x_186) ;  /* 0xfffffffc00f08947 */ /* 0x004fea000383ffff */
[----:B------:R-:W-:Y:S05]  /*d090*/  BRA `(.L_x_260) ;  /* 0xffffffd000387947 */ /* 0x000fea000383ffff */
.L_x_187:
[----:B-1----:R1:W2:Y:S02]  /*d0a0*/  SYNCS.PHASECHK.TRANS64.TRYWAIT P0, [R6+URZ], R5 ;  /* 0x00000005060075a7 */ /* 0x0022a4000800017f */
[----:B--2---:R-:W-:Y:S05]  /*d0b0*/  @!P0 NANOSLEEP.SYNCS 0x989680 ;  /* 0x009896800000895d */ /* 0x004fea0003900000 */
[----:B------:R-:W2:Y:S02]  /*d0c0*/  @!P0 SYNCS.PHASECHK.TRANS64 P0, [R6+URZ], R5 ;  /* 0x00000005060085a7 */ /* 0x000ea4000800007f */
[----:B--2---:R-:W-:Y:S05]  /*d0d0*/  @!P0 BRA `(.L_x_187) ;  /* 0xfffffffc00f08947 */ /* 0x004fea000383ffff */
[----:B------:R-:W-:Y:S05]  /*d0e0*/  BRA `(.L_x_261) ;  /* 0xffffffd000487947 */ /* 0x000fea000383ffff */
.L_x_188:
[----:B-1----:R1:W2:Y:S02]  /*d0f0*/  SYNCS.PHASECHK.TRANS64.TRYWAIT P0, [R9+URZ], R4 ;  /* 0x00000004090075a7 */ /* 0x0022a4000800017f */
[----:B--2---:R-:W-:Y:S05]  /*d100*/  @!P0 NANOSLEEP.SYNCS 0x989680 ;  /* 0x009896800000895d */ /* 0x004fea0003900000 */
[----:B------:R-:W2:Y:S02]  /*d110*/  @!P0 SYNCS.PHASECHK.TRANS64 P0, [R9+URZ], R4 ;  /* 0x00000004090085a7 */ /* 0x000ea4000800007f */
[----:B--2---:R-:W-:Y:S05]  /*d120*/  @!P0 BRA `(.L_x_188) ;  /* 0xfffffffc00f08947 */ /* 0x004fea000383ffff */
[----:B------:R-:W-:Y:S05]  /*d130*/  BRA `(.L_x_262) ;  /* 0xffffffd000587947 */ /* 0x000fea000383ffff */
.L_x_189:
[----:B--2---:R2:W3:Y:S02]  /*d140*/  SYNCS.PHASECHK.TRANS64.TRYWAIT P0, [R6+URZ], R5 ;  /* 0x00000005060075a7 */ /* 0x0044e4000800017f */
[----:B---3--:R-:W-:Y:S05]  /*d150*/  @!P0 NANOSLEEP.SYNCS 0x989680 ;  /* 0x009896800000895d */ /* 0x008fea0003900000 */
[----:B------:R-:W3:Y:S02]  /*d160*/  @!P0 SYNCS.PHASECHK.TRANS64 P0, [R6+URZ], R5 ;  /* 0x00000005060085a7 */ /* 0x000ee4000800007f */
[----:B---3--:R-:W-:Y:S05]  /*d170*/  @!P0 BRA `(.L_x_189) ;  /* 0xfffffffc00f08947 */ /* 0x008fea000383ffff */
[----:B------:R-:W-:Y:S05]  /*d180*/  BRA `(.L_x_263) ;  /* 0xffffffd000607947 */ /* 0x000fea000383ffff */
.L_x_207:
[----:B-1----:R1:W3:Y:S02]  /*d190*/  SYNCS.PHASECHK.TRANS64.TRYWAIT P2, [R17+URZ+0x38440], R2 ;  /* 0x03844002110075a7 */ /* 0x0022e4000804017f */
[----:B---3--:R-:W-:Y:S05]  /*d1a0*/  @!P2 NANOSLEEP.SYNCS 0x989680 ;  /* 0x009896800000a95d */ /* 0x008fea0003900000 */
[----:B------:R-:W3:Y:S02]  /*d1b0*/  @!P2 SYNCS.PHASECHK.TRANS64 P2, [R17+URZ+0x38440], R2 ;  /* 0x038440021100a5a7 */ /* 0x000ee4000804007f */
[----:B---3--:R-:W-:Y:S05]  /*d1c0*/  @!P2 BRA `(.L_x_207) ;  /* 0xfffffffc00f0a947 */ /* 0x008fea000383ffff */
[----:B------:R-:W-:Y:S05]  /*d1d0*/  BRA `(.L_x_264) ;  /* 0xffffffec007c7947 */ /* 0x000fea000383ffff */
.L_x_213:
[----:B-1----:R1:W2:Y:S02]  /*d1e0*/  SYNCS.PHASECHK.TRANS64.TRYWAIT P0, [R5+URZ+0x38440], R2 ;  /* 0x03844002050075a7 */ /* 0x0022a4000800017f */
[----:B--2---:R-:W-:Y:S05]  /*d1f0*/  @!P0 NANOSLEEP.SYNCS 0x989680 ;  /* 0x009896800000895d */ /* 0x004fea0003900000 */
[----:B------:R-:W2:Y:S02]  /*d200*/  @!P0 SYNCS.PHASECHK.TRANS64 P0, [R5+URZ+0x38440], R2 ;  /* 0x03844002050085a7 */ /* 0x000ea4000800007f */
[----:B--2---:R-:W-:Y:S05]  /*d210*/  @!P0 BRA `(.L_x_213) ;  /* 0xfffffffc00f08947 */ /* 0x004fea000383ffff */
[----:B------:R-:W-:Y:S05]  /*d220*/  BRA `(.L_x_265) ;  /* 0xffffffec00e47947 */ /* 0x000fea000383ffff */
.L_x_215:
[----:B-1----:R1:W2:Y:S02]  /*d230*/  SYNCS.PHASECHK.TRANS64.TRYWAIT P0, [R7+URZ+0x38440], R0 ;  /* 0x03844000070075a7 */ /* 0x0022a4000800017f */
[----:B--2---:R-:W-:Y:S05]  /*d240*/  @!P0 NANOSLEEP.SYNCS 0x989680 ;  /* 0x009896800000895d */ /* 0x004fea0003900000 */
[----:B------:R-:W2:Y:S02]  /*d250*/  @!P0 SYNCS.PHASECHK.TRANS64 P0, [R7+URZ+0x38440], R0 ;  /* 0x03844000070085a7 */ /* 0x000ea4000800007f */
[----:B--2---:R-:W-:Y:S05]  /*d260*/  @!P0 BRA `(.L_x_215) ;  /* 0xfffffffc00f08947 */ /* 0x004fea000383ffff */
[----:B------:R-:W-:Y:S05]  /*d270*/  BRA `(.L_x_266) ;  /* 0xffffffec00fc7947 */ /* 0x000fea000383ffff */
.L_x_217:
[----:B-1----:R1:W2:Y:S02]  /*d280*/  SYNCS.PHASECHK.TRANS64.TRYWAIT P0, [R7+URZ+0x38440], R0 ;  /* 0x03844000070075a7 */ /* 0x0022a4000800017f */
[----:B--2---:R-:W-:Y:S05]  /*d290*/  @!P0 NANOSLEEP.SYNCS 0x989680 ;  /* 0x009896800000895d */ /* 0x004fea0003900000 */
[----:B------:R-:W2:Y:S02]  /*d2a0*/  @!P0 SYNCS.PHASECHK.TRANS64 P0, [R7+URZ+0x38440], R0 ;  /* 0x03844000070085a7 */ /* 0x000ea4000800007f */
[----:B--2---:R-:W-:Y:S05]  /*d2b0*/  @!P0 BRA `(.L_x_217) ;  /* 0xfffffffc00f08947 */ /* 0x004fea000383ffff */
[----:B------:R-:W-:Y:S05]  /*d2c0*/  BRA `(.L_x_267) ;  /* 0xfffffff000147947 */ /* 0x000fea000383ffff */
.L_x_219:
[----:B-1----:R1:W2:Y:S02]  /*d2d0*/  SYNCS.PHASECHK.TRANS64.TRYWAIT P0, [R7+URZ+0x38440], R0 ;  /* 0x03844000070075a7 */ /* 0x0022a4000800017f */
[----:B--2---:R-:W-:Y:S05]  /*d2e0*/  @!P0 NANOSLEEP.SYNCS 0x989680 ;  /* 0x009896800000895d */ /* 0x004fea0003900000 */
[----:B------:R-:W2:Y:S02]  /*d2f0*/  @!P0 SYNCS.PHASECHK.TRANS64 P0, [R7+URZ+0x38440], R0 ;  /* 0x03844000070085a7 */ /* 0x000ea4000800007f */
[----:B--2---:R-:W-:Y:S05]  /*d300*/  @!P0 BRA `(.L_x_219) ;  /* 0xfffffffc00f08947 */ /* 0x004fea000383ffff */
[----:B------:R-:W-:Y:S05]  /*d310*/  BRA `(.L_x_268) ;  /* 0xfffffff0002c7947 */ /* 0x000fea000383ffff */
.L_x_221:
[----:B-1----:R1:W2:Y:S02]  /*d320*/  SYNCS.PHASECHK.TRANS64.TRYWAIT P0, [R7+URZ+0x38440], R0 ;  /* 0x03844000070075a7 */ /* 0x0022a4000800017f */
[----:B--2---:R-:W-:Y:S05]  /*d330*/  @!P0 NANOSLEEP.SYNCS 0x989680 ;  /* 0x009896800000895d */ /* 0x004fea0003900000 */
[----:B------:R-:W2:Y:S02]  /*d340*/  @!P0 SYNCS.PHASECHK.TRANS64 P0, [R7+URZ+0x38440], R0 ;  /* 0x03844000070085a7 */ /* 0x000ea4000800007f */
[----:B--2---:R-:W-:Y:S05]  /*d350*/  @!P0 BRA `(.L_x_221) ;  /* 0xfffffffc00f08947 */ /* 0x004fea000383ffff */
[----:B------:R-:W-:Y:S05]  /*d360*/  BRA `(.L_x_269) ;  /* 0xfffffff000447947 */ /* 0x000fea000383ffff */
.L_x_223:
[----:B-1----:R1:W2:Y:S02]  /*d370*/  SYNCS.PHASECHK.TRANS64.TRYWAIT P0, [R7+URZ+0x38440], R0 ;  /* 0x03844000070075a7 */ /* 0x0022a4000800017f */
[----:B--2---:R-:W-:Y:S05]  /*d380*/  @!P0 NANOSLEEP.SYNCS 0x989680 ;  /* 0x009896800000895d */ /* 0x004fea0003900000 */
[----:B------:R-:W2:Y:S02]  /*d390*/  @!P0 SYNCS.PHASECHK.TRANS64 P0, [R7+URZ+0x38440], R0 ;  /* 0x03844000070085a7 */ /* 0x000ea4000800007f */
[----:B--2---:R-:W-:Y:S05]  /*d3a0*/  @!P0 BRA `(.L_x_223) ;  /* 0xfffffffc00f08947 */ /* 0x004fea000383ffff */
[----:B------:R-:W-:Y:S05]  /*d3b0*/  BRA `(.L_x_270) ;  /* 0xfffffff0005c7947 */ /* 0x000fea000383ffff */
.L_x_225:
[----:B-1----:R1:W2:Y:S02]  /*d3c0*/  SYNCS.PHASECHK.TRANS64.TRYWAIT P0, [R7+URZ+0x38440], R0 ;  /* 0x03844000070075a7 */ /* 0x0022a4000800017f */
[----:B--2---:R-:W-:Y:S05]  /*d3d0*/  @!P0 NANOSLEEP.SYNCS 0x989680 ;  /* 0x009896800000895d */ /* 0x004fea0003900000 */
[----:B------:R-:W2:Y:S02]  /*d3e0*/  @!P0 SYNCS.PHASECHK.TRANS64 P0, [R7+URZ+0x38440], R0 ;  /* 0x03844000070085a7 */ /* 0x000ea4000800007f */
[----:B--2---:R-:W-:Y:S05]  /*d3f0*/  @!P0 BRA `(.L_x_225) ;  /* 0xfffffffc00f08947 */ /* 0x004fea000383ffff */
[----:B------:R-:W-:Y:S05]  /*d400*/  BRA `(.L_x_271) ;  /* 0xfffffff000747947 */ /* 0x000fea000383ffff */
        .weak           $__internal_0_$__cuda_sm20_div_u64
        .type           $__internal_0_$__cuda_sm20_div_u64,@function
        .size           $__internal_0_$__cuda_sm20_div_u64,(.L_x_204 - $__internal_0_$__cuda_sm20_div_u64)
$__internal_0_$__cuda_sm20_div_u64:
[----:B------:R-:W1:Y:S08]  /*d410*/  I2F.U64.RP R0, R24 ;  /* 0x0000001800007312 */ /* 0x000e700000309000 */
[----:B-1----:R-:W1:Y:S02]  /*d420*/  MUFU.RCP R0, R0 ;  /* 0x0000000000007308 */ /* 0x002e640000001000 */
[----:B-1----:R-:W-:-:S06]  /*d430*/  VIADD R2, R0, 0x1ffffffe ;  /* 0x1ffffffe00027836 */ /* 0x002fcc0000000000 */
[----:B------:R-:W1:Y:S02]  /*d440*/  F2I.U64.TRUNC R2, R2 ;  /* 0x0000000200027311 */ /* 0x000e64000020d800 */
[----:B-1----:R-:W-:-:S04]  /*d450*/  IMAD.WIDE.U32 R16, R2, R24, RZ ;  /* 0x0000001802107225 */ /* 0x002fc800078e00ff */
[C---:B------:R-:W-:Y:S01]  /*d460*/  IMAD R15, R2.reuse, R25, R17 ;  /* 0x00000019020f7224 */ /* 0x040fe200078e0211 */
[----:B------:R-:W-:Y:S01]  /*d470*/  IADD3 R27, P1, RZ, -R16, RZ ;  /* 0x80000010ff1b7210 */ /* 0x000fe20007f3e0ff */
[----:B------:R-:W-:Y:S02]  /*d480*/  IMAD.MOV.U32 R17, RZ, RZ, R2 ;  /* 0x000000ffff117224 */ /* 0x000fe400078e0002 */
[----:B------:R-:W-:Y:S02]  /*d490*/  IMAD R15, R3, R24, R15 ;  /* 0x00000018030f7224 */ /* 0x000fe400078e020f */
[----:B------:R-:W-:-:S04]  /*d4a0*/  IMAD.HI.U32 R16, R2, R27, RZ ;  /* 0x0000001b02107227 */ /* 0x000fc800078e00ff */
[----:B------:R-:W-:-:S04]  /*d4b0*/  IMAD.X R15, RZ, RZ, ~R15, P1 ;  /* 0x000000ffff0f7224 */ /* 0x000fc800008e0e0f */
[----:B------:R-:W-:-:S04]  /*d4c0*/  IMAD.WIDE.U32 R16, P1, R2, R15, R16 ;  /* 0x0000000f02107225 */ /* 0x000fc80007820010 */
[C---:B------:R-:W-:Y:S02]  /*d4d0*/  IMAD R29, R3.reuse, R15, RZ ;  /* 0x0000000f031d7224 */ /* 0x040fe400078e02ff */
[----:B------:R-:W-:-:S04]  /*d4e0*/  IMAD.HI.U32 R16, P2, R3, R27, R16 ;  /* 0x0000001b03107227 */ /* 0x000fc80007840010 */
[----:B------:R-:W-:Y:S01]  /*d4f0*/  IMAD.HI.U32 R15, R3, R15, RZ ;  /* 0x0000000f030f7227 */ /* 0x000fe200078e00ff */
[----:B------:R-:W-:-:S03]  /*d500*/  IADD3 R17, P3, R29, R16, RZ ;  /* 0x000000101d117210 */ /* 0x000fc60007f7e0ff */
[----:B------:R-:W-:Y:S02]  /*d510*/  IMAD.X R0, R15, 0x1, R3, P1 ;  /* 0x000000010f007824 */ /* 0x000fe400008e0603 */
[----:B------:R-:W-:-:S03]  /*d520*/  IMAD.WIDE.U32 R2, R17, R24, RZ ;  /* 0x0000001811027225 */ /* 0x000fc600078e00ff */
[----:B------:R-:W-:Y:S01]  /*d530*/  IADD3.X R15, RZ, RZ, R0, P3, P2 ;  /* 0x000000ffff0f7210 */ /* 0x000fe20001fe4400 */
[----:B------:R-:W-:Y:S01]  /*d540*/  IMAD R0, R17, R25, R3 ;  /* 0x0000001911007224 */ /* 0x000fe200078e0203 */
[----:B------:R-:W-:-:S03]  /*d550*/  IADD3 R3, P1, RZ, -R2, RZ ;  /* 0x80000002ff037210 */ /* 0x000fc60007f3e0ff */
        /* <DEDUP_REMOVED lines=9> */
[----:B------:R-:W-:-:S03]  /*d5f0*/  IMAD.HI.U32 R2, R17, UR14, RZ ;  /* 0x0000000e11027c27 */ /* 0x000fc6000f8e00ff */
[----:B------:R-:W-:Y:S01]  /*d600*/  IADD3.X R15, RZ, RZ, R15, P3, P2 ;  /* 0x000000ffff0f7210 */ /* 0x000fe20001fe440f */
[----:B------:R-:W-:Y:S02]  /*d610*/  IMAD.MOV.U32 R3, RZ, RZ, RZ ;  /* 0x000000ffff037224 */ /* 0x000fe400078e00ff */
[----:B------:R-:W-:-:S04]  /*d620*/  IMAD.WIDE.U32 R2, R17, UR22, R2 ;  /* 0x0000001611027c25 */ /* 0x000fc8000f8e0002 */
[C---:B------:R-:W-:Y:S02]  /*d630*/  IMAD R17, R15.reuse, UR22, RZ ;  /* 0x000000160f117c24 */ /* 0x040fe4000f8e02ff */
[----:B------:R-:W-:-:S04]  /*d640*/  IMAD.HI.U32 R2, P1, R15, UR14, R2 ;  /* 0x0000000e0f027c27 */ /* 0x000fc8000f820002 */
[----:B------:R-:W-:Y:S01]  /*d650*/  IMAD.HI.U32 R0, R15, UR22, RZ ;  /* 0x000000160f007c27 */ /* 0x000fe2000f8e00ff */
[----:B------:R-:W-:-:S03]  /*d660*/  IADD3 R15, P2, R17, R2, RZ ;  /* 0x00000002110f7210 */ /* 0x000fc60007f5e0ff */
[----:B------:R-:W-:Y:S02]  /*d670*/  IMAD.X R0, RZ, RZ, R0, P1 ;  /* 0x000000ffff007224 */ /* 0x000fe400008e0600 */
[----:B------:R-:W-:-:S04]  /*d680*/  IMAD.WIDE.U32 R2, R15, R24, RZ ;  /* 0x000000180f027225 */ /* 0x000fc800078e00ff */
[----:B------:R-:W-:Y:S01]  /*d690*/  IMAD.X R0, RZ, RZ, R0, P2 ;  /* 0x000000ffff007224 */ /* 0x000fe200010e0600 */
[----:B------:R-:W-:Y:S01]  /*d6a0*/  IADD3 R17, P2, -R2, UR14, RZ ;  /* 0x0000000e02117c10 */ /* 0x000fe2000ff5e1ff */
[----:B------:R-:W-:-:S03]  /*d6b0*/  IMAD R3, R15, R25, R3 ;  /* 0x000000190f037224 */ /* 0x000fc600078e0203 */
[-C--:B------:R-:W-:Y:S01]  /*d6c0*/  ISETP.GE.U32.AND P1, PT, R17, R24.reuse, PT ;  /* 0x000000181100720c */ /* 0x080fe20003f26070 */
[----:B------:R-:W-:-:S05]  /*d6d0*/  IMAD R0, R0, R24, R3 ;  /* 0x0000001800007224 */ /* 0x000fca00078e0203 */
[----:B------:R-:W-:Y:S01]  /*d6e0*/  IADD3.X R16, ~R0, UR22, RZ, P2, !PT ;  /* 0x0000001600107c10 */ /* 0x000fe200097fe5ff */
[----:B------:R-:W-:Y:S01]  /*d6f0*/  VIADD R0, R15, 0x1 ;  /* 0x000000010f007836 */ /* 0x000fe20000000000 */
[----:B------:R-:W-:Y:S02]  /*d700*/  IADD3 R2, P2, -R24, R17, RZ ;  /* 0x0000001118027210 */ /* 0x000fe40007f5e1ff */
[----:B------:R-:W-:-:S03]  /*d710*/  ISETP.GE.U32.AND.EX P1, PT, R16, R25, PT, P1 ;  /* 0x000000191000720c */ /* 0x000fc60003f26110 */
[----:B------:R-:W-:Y:S01]  /*d720*/  IMAD.X R3, R16, 0x1, ~R25, P2 ;  /* 0x0000000110037824 */ /* 0x000fe200010e0e19 */
[----:B------:R-:W-:Y:S02]  /*d730*/  SEL R2, R2, R17, P1 ;  /* 0x0000001102027207 */ /* 0x000fe40000800000 */
[----:B------:R-:W-:Y:S02]  /*d740*/  SEL R15, R0, R15, P1 ;  /* 0x0000000f000f7207 */ /* 0x000fe40000800000 */
[----:B------:R-:W-:Y:S02]  /*d750*/  SEL R3, R3, R16, P1 ;  /* 0x0000001003037207 */ /* 0x000fe40000800000 */
[----:B------:R-:W-:Y:S01]  /*d760*/  ISETP.GE.U32.AND P1, PT, R2, R24, PT ;  /* 0x000000180200720c */ /* 0x000fe20003f26070 */
[----:B------:R-:W-:Y:S01]  /*d770*/  VIADD R0, R15, 0x1 ;  /* 0x000000010f007836 */ /* 0x000fe20000000000 */
[----:B------:R-:W-:Y:S01]  /*d780*/  ISETP.NE.U32.AND P2, PT, R24, RZ, PT ;  /* 0x000000ff1800720c */ /* 0x000fe20003f45070 */
[----:B------:R-:W-:Y:S01]  /*d790*/  IMAD.MOV.U32 R2, RZ, RZ, R12 ;  /* 0x000000ffff027224 */ /* 0x000fe200078e000c */
[----:B------:R-:W-:Y:S01]  /*d7a0*/  ISETP.GE.U32.AND.EX P1, PT, R3, R25, PT, P1 ;  /* 0x000000190300720c */ /* 0x000fe20003f26110 */
[----:B------:R-:W-:Y:S01]  /*d7b0*/  IMAD.MOV.U32 R3, RZ, RZ, 0x0 ;  /* 0x00000000ff037424 */ /* 0x000fe200078e00ff */
[----:B------:R-:W-:-:S02]  /*d7c0*/  ISETP.NE.AND.EX P2, PT, R25, RZ, PT, P2 ;  /* 0x000000ff1900720c */ /* 0x000fc40003f45320 */
[----:B------:R-:W-:-:S04]  /*d7d0*/  SEL R0, R0, R15, P1 ;  /* 0x0000000f00007207 */ /* 0x000fc80000800000 */
[----:B------:R-:W-:Y:S01]  /*d7e0*/  SEL R0, R0, 0xffffffff, P2 ;  /* 0xffffffff00007807 */ /* 0x000fe20001000000 */
[----:B------:R-:W-:Y:S06]  /*d7f0*/  RET.REL.NODEC R2 `(_ZN7cutlass13device_kernelINS_4gemm6kernel13GemmUniversalINS1_17GroupProblemShapeIN4cute5tupleIJiiiEEEEENS1_10collective13CollectiveMmaINS1_39MainloopSm90ArrayTmaGmmaWarpSpecializedILi6ENS6_IJNS5_1CILi2EEENSC_ILi1EEESE_EEENS1_55KernelPtrArrayTmaWarpSpecializedCooperativeFP8FastAccumEEENS6_IJNSC_ILi128EEESI_SI_EEENS_12float_e4m3_tEPNS6_IJlSE_NSC_ILi0EEEEEESK_SN_NS5_8TiledMMAINS5_8MMA_AtomIJNS5_4SM904GMMA31MMA_64x128x32_F32E4M3E4M3_SS_TNILNSR_7ScaleInE1ELST_1EEEEEENS5_6LayoutISF_NS6_IJSE_SL_SL_EEEEENS6_IJNS5_10UnderscoreESZ_SZ_EEEEENS5_13SM90_TMA_LOADENS5_14ComposedLayoutINS5_7SwizzleILi3ELi4ELi3EEENS5_18smem_ptr_flag_bitsILi8EEENSW_INS6_IJNSC_ILi8EEESI_EEENS6_IJSI_SE_EEEEEEEvNS5_8identityENS5_23SM90_TMA_LOAD_MULTICASTES1C_vS1D_EENS_8epilogue10collective18CollectiveEpilogueINS1G_30Sm90PtrArrayTmaWarpSpecializedILi4ELi2ELi16ELb1ELb0ELi2EEEJSJ_NS6_IJSI_NSC_ILi32EEEEEENS_6half_tEPNS6_IJSE_lSL_EEES1N_S1P_NS1G_6fusion15FusionCallbacksIS1K_NS1Q_17LinearCombinationIS1N_fS1N_fLNS_15FloatRoundStyleE2EEESJ_S1M_JEEES12_NS13_IS15_NS16_ILi16EEENSW_INS6_IJNSC_ILi64EEES18_EEENS6_IJSE_S1X_EEEEEEENS5_17SM75_U16x8_LDSM_TENS5_14SM90_TMA_STOREES21_NS5_17SM90_U16x8_STSM_TENS5_9Copy_AtomIJNS5_17SM90_U32x4_STSM_NES1N_EEEvEEEvvEEEEvNT_6ParamsE) ;  /* 0xffffff2802007950 */ /* 0x000fec0003c3ffff */
.L_x_204:
[----:B------:R-:W-:Y:S01]  /*d800*/  UMOV UR24, UR32 ;  /* 0x0000002000187c82 */ /* 0x000fe20008000000 */
[----:B------:R-:W-:Y:S02]  /*d810*/  UMOV UR25, UR35 ;  /* 0x0000002300197c82 */ /* 0x000fe40008000000 */
[----:B------:R-:W1:Y:S08]  /*d820*/  I2F.U64.RP R13, UR24 ;  /* 0x00000018000d7d12 */ /* 0x000e700008309000 */
[----:B-1----:R-:W1:Y:S02]  /*d830*/  MUFU.RCP R13, R13 ;  /* 0x0000000d000d7308 */ /* 0x002e640000001000 */
[----:B-1----:R-:W-:-:S06]  /*d840*/  VIADD R2, R13, 0x1ffffffe ;  /* 0x1ffffffe0d027836 */ /* 0x002fcc0000000000 */
[----:B------:R-:W1:Y:S02]  /*d850*/  F2I.U64.TRUNC R2, R2 ;  /* 0x0000000200027311 */ /* 0x000e64000020d800 */
[----:B-1----:R-:W-:Y:S01]  /*d860*/  R2UR UR24, R2 ;  /* 0x00000000021872ca */ /* 0x002fe200000e0000 */
[----:B------:R-:W-:Y:S01]  /*d870*/  IMAD.MOV.U32 R2, RZ, RZ, R12 ;  /* 0x000000ffff027224 */ /* 0x000fe200078e000c */
[----:B------:R-:W-:Y:S01]  /*d880*/  R2UR UR25, R3 ;  /* 0x00000000031972ca */ /* 0x000fe200000e0000 */
[----:B------:R-:W-:-:S10]  /*d890*/  IMAD.MOV.U32 R3, RZ, RZ, 0x0 ;  /* 0x00000000ff037424 */ /* 0x000fd400078e00ff */
[----:B------:R-:W-:-:S04]  /*d8a0*/  UIMAD.WIDE.U32 UR26, UR24, UR32, URZ ;  /* 0x00000020181a72a5 */ /* 0x000fc8000f8e003f */
[----:B------:R-:W-:Y:S02]  /*d8b0*/  UIMAD UR27, UR24, UR35, UR27 ;  /* 0x00000023181b72a4 */ /* 0x000fe4000f8e021b */
[----:B------:R-:W-:Y:S02]  /*d8c0*/  UIADD3 UR36, UP1, URZ, -UR26, URZ ;  /* 0x8000001a3f247290 */ /* 0x000fe4000ff3e03f */
[----:B------:R-:W-:Y:S02]  /*d8d0*/  UIMAD UR28, UR25, UR32, UR27 ;  /* 0x00000020191c72a4 */ /* 0x000fe4000f8e021b */
[----:B------:R-:W-:Y:S02]  /*d8e0*/  UIMAD.WIDE.U32 UR26, UR24, UR36, URZ ;  /* 0x00000024181a72a5 */ /* 0x000fe4000f8e003f */
[----:B------:R-:W-:-:S05]  /*d8f0*/  UIADD3.X UR37, URZ, ~UR28, URZ, UP1, !UPT ;  /* 0x8000001c3f257290 */ /* 0x000fca0008ffe43f */
[----:B------:R-:W-:Y:S01]  /*d900*/  UMOV UR26, UR27 ;  /* 0x0000001b001a7c82 */ /* 0x000fe20008000000 */
[----:B------:R-:W-:Y:S02]  /*d910*/  UMOV UR27, UR24 ;  /* 0x00000018001b7c82 */ /* 0x000fe40008000000 */
[----:B------:R-:W-:Y:S02]  /*d920*/  UIMAD.WIDE.U32 UR28, UP1, UR24, UR37, UR26 ;  /* 0x00000025181c72a5 */ /* 0x000fe4000f82001a */
[----:B------:R-:W-:Y:S02]  /*d930*/  UIMAD.WIDE.U32 UR26, UR25, UR37, URZ ;  /* 0x00000025191a72a5 */ /* 0x000fe4000f8e003f */
[----:B------:R-:W-:Y:S02]  /*d940*/  UIMAD.WIDE.U32 UR28, UP2, UR25, UR36, UR28 ;  /* 0x00000024191c72a5 */ /* 0x000fe4000f84001c */
[----:B------:R-:W-:Y:S02]  /*d950*/  UIMAD UR37, UR25, UR37, URZ ;  /* 0x00000025192572a4 */ /* 0x000fe4000f8e023f */
[----:B------:R-:W-:-:S02]  /*d960*/  UIADD3.X UR26, UR27, UR25, URZ, UP1, !UPT ;  /* 0x000000191b1a7290 */ /* 0x000fc40008ffe43f */
[----:B------:R-:W-:-:S04]  /*d970*/  UIADD3 UR29, UP4, UR37, UR29, URZ ;  /* 0x0000001d251d7290 */ /* 0x000fc8000ff9e03f */
[----:B------:R-:W-:Y:S02]  /*d980*/  UIMAD.WIDE.U32 UR24, UR29, UR32, URZ ;  /* 0x000000201d1872a5 */ /* 0x000fe4000f8e003f */
[----:B------:R-:W-:Y:S02]  /*d990*/  UIADD3.X UR36, URZ, URZ, UR26, UP4, UP2 ;  /* 0x0000003f3f247290 */ /* 0x000fe4000a7e441a */
[----:B------:R-:W-:Y:S02]  /*d9a0*/  UIMAD UR25, UR29, UR35, UR25 ;  /* 0x000000231d1972a4 */ /* 0x000fe4000f8e0219 */
[----:B------:R-:W-:Y:S02]  /*d9b0*/  UIADD3 UR37, UP1, URZ, -UR24, URZ ;  /* 0x800000183f257290 */ /* 0x000fe4000ff3e03f */
[----:B------:R-:W-:Y:S02]  /*d9c0*/  UIMAD UR26, UR36, UR32, UR25 ;  /* 0x00000020241a72a4 */ /* 0x000fe4000f8e0219 */
[----:B------:R-:W-:-:S02]  /*d9d0*/  UIMAD.WIDE.U32 UR24, UR29, UR37, URZ ;  /* 0x000000251d1872a5 */ /* 0x000fc4000f8e003f */
[----:B------:R-:W-:-:S05]  /*d9e0*/  UIADD3.X UR38, URZ, ~UR26, URZ, UP1, !UPT ;  /* 0x8000001a3f267290 */ /* 0x000fca0008ffe43f */
[----:B------:R-:W-:Y:S01]  /*d9f0*/  UMOV UR28, UR25 ;  /* 0x00000019001c7c82 */ /* 0x000fe20008000000 */
[----:B------:R-:W-:Y:S02]  /*da00*/  UIMAD.WIDE.U32 UR24, UR36, UR38, URZ ;  /* 0x00000026241872a5 */ /* 0x000fe4000f8e003f */
[----:B------:R-:W-:Y:S02]  /*da10*/  UIMAD.WIDE.U32 UR26, UP1, UR29, UR38, UR28 ;  /* 0x000000261d1a72a5 */ /* 0x000fe4000f82001c */
[----:B------:R-:W-:Y:S02]  /*da20*/  UIMAD UR28, UR36, UR38, URZ ;  /* 0x00000026241c72a4 */ /* 0x000fe4000f8e023f */
[----:B------:R-:W-:Y:S02]  /*da30*/  UIMAD.WIDE.U32 UR26, UP2, UR36, UR37, UR26 ;  /* 0x00000025241a72a5 */ /* 0x000fe4000f84001a */
[----:B------:R-:W-:Y:S02]  /*da40*/  UIADD3.X UR36, UR25, UR36, URZ, UP1, !UPT ;  /* 0x0000002419247290 */ /* 0x000fe40008ffe43f */
[----:B------:R-:W-:Y:S01]  /*da50*/  UIADD3 UR28, UP4, UR28, UR27, URZ ;  /* 0x0000001b1c1c7290 */ /* 0x000fe2000ff9e03f */
[----:B------:R-:W-:-:S03]  /*da60*/  UMOV UR25, URZ ;  /* 0x0000003f00197c82 */ /* 0x000fc60008000000 */
[----:B------:R-:W-:Y:S02]  /*da70*/  UIMAD.WIDE.U32 UR26, UR28, UR33, URZ ;  /* 0x000000211c1a72a5 */ /* 0x000fe4000f8e003f */
[----:B------:R-:W-:-:S05]  /*da80*/  UIADD3.X UR36, URZ, URZ, UR36, UP4, UP2 ;  /* 0x0000003f3f247290 */ /* 0x000fca000a7e4424 */
[----:B------:R-:W-:Y:S01]  /*da90*/  UMOV UR24, UR27 ;  /* 0x0000001b00187c82 */ /* 0x000fe20008000000 */
[----:B------:R-:W-:Y:S02]  /*daa0*/  UIMAD.WIDE.U32 UR26, UR36, UR34, URZ ;  /* 0x00000022241a72a5 */ /* 0x000fe4000f8e003f */
[----:B------:R-:W-:Y:S02]  /*dab0*/  UIMAD.WIDE.U32 UR24, UR28, UR34, UR24 ;  /* 0x000000221c1872a5 */ /* 0x000fe4000f8e0018 */
[----:B------:R-:W-:Y:S02]  /*dac0*/  UIMAD UR28, UR36, UR34, URZ ;  /* 0x00000022241c72a4 */ /* 0x000fe4000f8e023f */
[----:B------:R-:W-:-:S04]  /*dad0*/  UIMAD.WIDE.U32 UR24, UP1, UR36, UR33, UR24 ;  /* 0x00000021241872a5 */ /* 0x000fc8000f820018 */
[----:B------:R-:W-:Y:S02]  /*dae0*/  UIADD3 UR28, UP2, UR28, UR25, URZ ;  /* 0x000000191c1c7290 */ /* 0x000fe4000ff5e03f */
[----:B------:R-:W-:Y:S02]  /*daf0*/  UIADD3.X UR26, UR27, URZ, URZ, UP1, !UPT ;  /* 0x0000003f1b1a7290 */ /* 0x000fe40008ffe43f */
[----:B------:R-:W-:Y:S02]  /*db00*/  UIMAD.WIDE.U32 UR24, UR28, UR32, URZ ;  /* 0x000000201c1872a5 */ /* 0x000fe4000f8e003f */
[----:B------:R-:W-:Y:S02]  /*db10*/  UIADD3.X UR26, URZ, UR26, URZ, UP2, !UPT ;  /* 0x0000001a3f1a7290 */ /* 0x000fe400097fe43f */
[----:B------:R-:W-:Y:S02]  /*db20*/  UIMAD UR25, UR28, UR35, UR25 ;  /* 0x000000231c1972a4 */ /* 0x000fe4000f8e0219 */
[----:B------:R-:W-:-:S02]  /*db30*/  UIADD3 UR27, UP2, -UR24, UR33, URZ ;  /* 0x00000021181b7290 */ /* 0x000fc4000ff5e13f */
[----:B------:R-:W-:Y:S02]  /*db40*/  UIMAD UR25, UR26, UR32, UR25 ;  /* 0x000000201a1972a4 */ /* 0x000fe4000f8e0219 */
[----:B------:R-:W-:Y:S02]  /*db50*/  UISETP.GE.U32.AND UP1, UPT, UR27, UR32, UPT ;  /* 0x000000201b00728c */ /* 0x000fe4000bf26070 */
[----:B------:R-:W-:Y:S02]  /*db60*/  UIADD3.X UR34, ~UR25, UR34, URZ, UP2, !UPT ;  /* 0x0000002219227290 */ /* 0x000fe400097fe53f */
[----:B------:R-:W-:Y:S02]  /*db70*/  UIADD3 UR25, UP2, -UR32, UR27, URZ ;  /* 0x0000001b20197290 */ /* 0x000fe4000ff5e13f */
[----:B------:R-:W-:Y:S02]  /*db80*/  UISETP.GE.U32.AND.EX UP1, UPT, UR34, UR35, UPT, UP1 ;  /* 0x000000232200728c */ /* 0x000fe4000bf26110 */
[----:B------:R-:W-:-:S02]  /*db90*/  UIADD3 UR24, UR28, 0x1, URZ ;  /* 0x000000011c187890 */ /* 0x000fc4000fffe03f */
[----:B------:R-:W-:Y:S02]  /*dba0*/  UIADD3.X UR26, ~UR35, UR34, URZ, UP2, !UPT ;  /* 0x00000022231a7290 */ /* 0x000fe400097fe53f */
[----:B------:R-:W-:Y:S02]  /*dbb0*/  USEL UR25, UR25, UR27, UP1 ;  /* 0x0000001b19197287 */ /* 0x000fe40008800000 */
[----:B------:R-:W-:Y:S02]  /*dbc0*/  USEL UR26, UR26, UR34, UP1 ;  /* 0x000000221a1a7287 */ /* 0x000fe40008800000 */
[----:B------:R-:W-:Y:S02]  /*dbd0*/  USEL UR28, UR24, UR28, UP1 ;  /* 0x0000001c181c7287 */ /* 0x000fe40008800000 */
[----:B------:R-:W-:Y:S02]  /*dbe0*/  UISETP.GE.U32.AND UP1, UPT, UR25, UR32, UPT ;  /* 0x000000201900728c */ /* 0x000fe4000bf26070 */
[----:B------:R-:W-:-:S02]  /*dbf0*/  UISETP.NE.U32.AND UP2, UPT, UR32, URZ, UPT ;  /* 0x0000003f2000728c */ /* 0x000fc4000bf45070 */
[----:B------:R-:W-:Y:S02]  /*dc00*/  UIADD3 UR24, UR28, 0x1, URZ ;  /* 0x000000011c187890 */ /* 0x000fe4000fffe03f */
[----:B------:R-:W-:Y:S02]  /*dc10*/  UISETP.GE.U32.AND.EX UP1, UPT, UR26, UR35, UPT, UP1 ;  /* 0x000000231a00728c */ /* 0x000fe4000bf26110 */
[----:B------:R-:W-:Y:S02]  /*dc20*/  UISETP.NE.AND.EX UP2, UPT, UR35, URZ, UPT, UP2 ;  /* 0x0000003f2300728c */ /* 0x000fe4000bf45320 */
[----:B------:R-:W-:-:S04]  /*dc30*/  USEL UR24, UR24, UR28, UP1 ;  /* 0x0000001c18187287 */ /* 0x000fc80008800000 */
[----:B------:R-:W-:Y:S01]  /*dc40*/  USEL UR25, UR24, 0xffffffff, UP2 ;  /* 0xffffffff18197887 */ /* 0x000fe20009000000 */
[----:B------:R-:W-:Y:S11]  /*dc50*/  RET.REL.NODEC R2 `(_ZN7cutlass13device_kernelINS_4gemm6kernel13GemmUniversalINS1_17GroupProblemShapeIN4cute5tupleIJiiiEEEEENS1_10collective13CollectiveMmaINS1_39MainloopSm90ArrayTmaGmmaWarpSpecializedILi6ENS6_IJNS5_1CILi2EEENSC_ILi1EEESE_EEENS1_55KernelPtrArrayTmaWarpSpecializedCooperativeFP8FastAccumEEENS6_IJNSC_ILi128EEESI_SI_EEENS_12float_e4m3_tEPNS6_IJlSE_NSC_ILi0EEEEEESK_SN_NS5_8TiledMMAINS5_8MMA_AtomIJNS5_4SM904GMMA31MMA_64x128x32_F32E4M3E4M3_SS_TNILNSR_7ScaleInE1ELST_1EEEEEENS5_6LayoutISF_NS6_IJSE_SL_SL_EEEEENS6_IJNS5_10UnderscoreESZ_SZ_EEEEENS5_13SM90_TMA_LOADENS5_14ComposedLayoutINS5_7SwizzleILi3ELi4ELi3EEENS5_18smem_ptr_flag_bitsILi8EEENSW_INS6_IJNSC_ILi8EEESI_EEENS6_IJSI_SE_EEEEEEEvNS5_8identityENS5_23SM90_TMA_LOAD_MULTICASTES1C_vS1D_EENS_8epilogue10collective18CollectiveEpilogueINS1G_30Sm90PtrArrayTmaWarpSpecializedILi4ELi2ELi16ELb1ELb0ELi2EEEJSJ_NS6_IJSI_NSC_ILi32EEEEEENS_6half_tEPNS6_IJSE_lSL_EEES1N_S1P_NS1G_6fusion15FusionCallbacksIS1K_NS1Q_17LinearCombinationIS1N_fS1N_fLNS_15FloatRoundStyleE2EEESJ_S1M_JEEES12_NS13_IS15_NS16_ILi16EEENSW_INS6_IJNSC_ILi64EEES18_EEENS6_IJSE_S1X_EEEEEEENS5_17SM75_U16x8_LDSM_TENS5_14SM90_TMA_STOREES21_NS5_17SM90_U16x8_STSM_TENS5_9Copy_AtomIJNS5_17SM90_U32x4_STSM_NES1N_EEEvEEEvvEEEEvNT_6ParamsE) ;  /* 0xffffff2002e87950 */ /* 0x000ff60003c3ffff */
.L_x_272:
[----:B------:R-:W-:-:S00]  /*dc60*/  BRA `(.L_x_272) ;  /* 0xfffffffc00fc7947 */ /* 0x000fc0000383ffff */
[----:B------:R-:W-:-:S00]  /*dc70*/  NOP ;  /* 0x0000000000007918 */ /* 0x000fc00000000000 */
        /* <DEDUP_REMOVED lines=8> */
.L_x_273:


//--------------------- .nv.global.init           --------------------------
	.section	.nv.global.init,"aw",@progbits
.nv.global.init:
	.type		$str$24,@object
	.size		$str$24,($str$25 - $str$24)
$str$24:
        /*0000*/ 	.byte	0x28, 0x61, 0x64, 0x64, 0x72, 0x65, 0x73, 0x73, 0x20, 0x26, 0x20, 0x6d, 0x61, 0x73, 0x6b, 0x29
        /*0010*/ 	.byte	0x20, 0x3d, 0x3d, 0x20, 0x30, 0x00
	.type		$str$25,@object
	.size		$str$25,(__unnamed_1 - $str$25)
$str$25:
        /*0016*/ 	.byte	0x2f, 0x74, 0x6d, 0x70, 0x2f, 0x63, 0x75, 0x74, 0x6c, 0x61, 0x73, 0x73, 0x5f, 0x73, 0x77, 0x65
        /*0026*/ 	.byte	0x65, 0x70, 0x5f, 0x73, 0x72, 0x63, 0x2f, 0x69, 0x6e, 0x63, 0x6c, 0x75, 0x64, 0x65, 0x2f, 0x63
        /*0036*/ 	.byte	0x75, 0x74, 0x65, 0x2f, 0x70, 0x6f, 0x69, 0x6e, 0x74, 0x65, 0x72, 0x5f, 0x66, 0x6c, 0x61, 0x67
        /*0046*/ 	.byte	0x67, 0x65, 0x64, 0x2e, 0x68, 0x70, 0x70, 0x00
	.type		__unnamed_1,@object
	.size		__unnamed_1,(.L_0 - __unnamed_1)
__unnamed_1:
        /*004e*/ 	.byte	0x61, 0x75, 0x74, 0x6f, 0x20, 0x63, 0x75, 0x74, 0x65, 0x3a, 0x3a, 0x61, 0x73, 0x5f, 0x70, 0x6f
        /* <DEDUP_REMOVED lines=27> */
        /*020e*/ 	.byte	0x30, 0x39, 0x36, 0x3e, 0x3e, 0x3e, 0x3e, 0x3e, 0x5d, 0x00
.L_0:


//--------------------- .nv.shared._ZN7cutlass13device_kernelINS_4gemm6kernel13GemmUniversalINS1_17GroupProblemShapeIN4cute5tupleIJiiiEEEEENS1_10collective13CollectiveMmaINS1_39MainloopSm90ArrayTmaGmmaWarpSpecializedILi6ENS6_IJNS5_1CILi2EEENSC_ILi1EEESE_EEENS1_55KernelPtrArrayTmaWarpSpecializedCooperativeFP8FastAccumEEENS6_IJNSC_ILi128EEESI_SI_EEENS_12float_e4m3_tEPNS6_IJlSE_NSC_ILi0EEEEEESK_SN_NS5_8TiledMMAINS5_8MMA_AtomIJNS5_4SM904GMMA31MMA_64x128x32_F32E4M3E4M3_SS_TNILNSR_7ScaleInE1ELST_1EEEEEENS5_6LayoutISF_NS6_IJSE_SL_SL_EEEEENS6_IJNS5_10UnderscoreESZ_SZ_EEEEENS5_13SM90_TMA_LOADENS5_14ComposedLayoutINS5_7SwizzleILi3ELi4ELi3EEENS5_18smem_ptr_flag_bitsILi8EEENSW_INS6_IJNSC_ILi8EEESI_EEENS6_IJSI_SE_EEEEEEEvNS5_8identityENS5_23SM90_TMA_LOAD_MULTICASTES1C_vS1D_EENS_8epilogue10collective18CollectiveEpilogueINS1G_30Sm90PtrArrayTmaWarpSpecializedILi4ELi2ELi16ELb1ELb0ELi2EEEJSJ_NS6_IJSI_NSC_ILi32EEEEEENS_6half_tEPNS6_IJSE_lSL_EEES1N_S1P_NS1G_6fusion15FusionCallbacksIS1K_NS1Q_17LinearCombinationIS1N_fS1N_fLNS_15FloatRoundStyleE2EEESJ_S1M_JEEES12_NS13_IS15_NS16_ILi16EEENSW_INS6_IJNSC_ILi64EEES18_EEENS6_IJSE_S1X_EEEEEEENS5_17SM75_U16x8_LDSM_TENS5_14SM90_TMA_STOREES21_NS5_17SM90_U16x8_STSM_TENS5_9Copy_AtomIJNS5_17SM90_U32x4_STSM_NES1N_EEEvEEEvvEEEEvNT_6ParamsE --------------------------
	.section	.nv.shared._ZN7cutlass13device_kernelINS_4gemm6kernel13GemmUniversalINS1_17GroupProblemShapeIN4cute5tupleIJiiiEEEEENS1_10collective13CollectiveMmaINS1_39MainloopSm90ArrayTmaGmmaWarpSpecializedILi6ENS6_IJNS5_1CILi2EEENSC_ILi1EEESE_EEENS1_55KernelPtrArrayTmaWarpSpecializedCooperativeFP8FastAccumEEENS6_IJNSC_ILi128EEESI_SI_EEENS_12float_e4m3_tEPNS6_IJlSE_NSC_ILi0EEEEEESK_SN_NS5_8TiledMMAINS5_8MMA_AtomIJNS5_4SM904GMMA31MMA_64x128x32_F32E4M3E4M3_SS_TNILNSR_7ScaleInE1ELST_1EEEEEENS5_6LayoutISF_NS6_IJSE_SL_SL_EEEEENS6_IJNS5_10UnderscoreESZ_SZ_EEEEENS5_13SM90_TMA_LOADENS5_14ComposedLayoutINS5_7SwizzleILi3ELi4ELi3EEENS5_18smem_ptr_flag_bitsILi8EEENSW_INS6_IJNSC_ILi8EEESI_EEENS6_IJSI_SE_EEEEEEEvNS5_8identityENS5_23SM90_TMA_LOAD_MULTICASTES1C_vS1D_EENS_8epilogue10collective18CollectiveEpilogueINS1G_30Sm90PtrArrayTmaWarpSpecializedILi4ELi2ELi16ELb1ELb0ELi2EEEJSJ_NS6_IJSI_NSC_ILi32EEEEEENS_6half_tEPNS6_IJSE_lSL_EEES1N_S1P_NS1G_6fusion15FusionCallbacksIS1K_NS1Q_17LinearCombinationIS1N_fS1N_fLNS_15FloatRoundStyleE2EEESJ_S1M_JEEES12_NS13_IS15_NS16_ILi16EEENSW_INS6_IJNSC_ILi64EEES18_EEENS6_IJSE_S1X_EEEEEEENS5_17SM75_U16x8_LDSM_TENS5_14SM90_TMA_STOREES21_NS5_17SM90_U16x8_STSM_TENS5_9Copy_AtomIJNS5_17SM90_U32x4_STSM_NES1N_EEEvEEEvvEEEEvNT_6ParamsE,"aw",@nobits
	.sectionflags	@""
	.align	16
	.zero		1024


//--------------------- .nv.shared.reserved.0     --------------------------
	.section	.nv.shared.reserved.0,"aw",@nobits
	.weak		__nv_reservedSMEM_offset_0_alias
	.size		__nv_reservedSMEM_offset_0_alias, 0, 0
	.other		__nv_reservedSMEM_offset_0_alias,@"STO_CUDA_RESERVED_SHARED STV_DEFAULT"
__nv_reservedSMEM_offset_0_alias:
	.zero		0


//--------------------- .nv.global                --------------------------
	.section	.nv.global,"aw",@nobits
.nv.global:
	.type		_ZN39_INTERNAL_3ce5737b_4_k_cu_c68b8549_32734cute1_E,@object
	.size		_ZN39_INTERNAL_3ce5737b_4_k_cu_c68b8549_32734cute1_E,(_ZN39_INTERNAL_3ce5737b_4_k_cu_c68b8549_32734cuda3std3__45__cpo6cbeginE - _ZN39_INTERNAL_3ce5737b_4_k_cu_c68b8549_32734cute1_E)
_ZN39_INTERNAL_3ce5737b_4_k_cu_c68b8549_32734cute1_E:
	.zero		1
	.type		_ZN39_INTERNAL_3ce5737b_4_k_cu_c68b8549_32734cuda3std3__45__cpo6cbeginE,@object
	.size		_ZN39_INTERNAL_3ce5737b_4_k_cu_c68b8549_32734cuda3std3__45__cpo6cbeginE,(_ZN39_INTERNAL_3ce5737b_4_k_cu_c68b8549_32734cuda3std3__48in_placeE - _ZN39_INTERNAL_3ce5737b_4_k_cu_c68b8549_32734cuda3std3__45__cpo6cbeginE)
_ZN39_INTERNAL_3ce5737b_4_k_cu_c68b8549_32734cuda3std3__45__cpo6cbeginE:
	.zero		1
	.type		_ZN39_INTERNAL_3ce5737b_4_k_cu_c68b8549_32734cuda3std3__48in_placeE,@object
	.size		_ZN39_INTERNAL_3ce5737b_4_k_cu_c68b8549_32734cuda3std3__48in_placeE,(_ZN39_INTERNAL_3ce5737b_4_k_cu_c68b8549_32734cuda3std6ranges3__45__cpo9iter_moveE - _ZN39_INTERNAL_3ce5737b_4_k_cu_c68b8549_32734cuda3std3__48in_placeE)
_ZN39_INTERNAL_3ce5737b_4_k_cu_c68b8549_32734cuda3std3__48in_placeE:
	.zero		1
	.type		_ZN39_INTERNAL_3ce5737b_4_k_cu_c68b8549_32734cuda3std6ranges3__45__cpo9iter_moveE,@object
	.size		_ZN39_INTERNAL_3ce5737b_4_k_cu_c68b8549_32734cuda3std6ranges3__45__cpo9iter_moveE,(_ZN39_INTERNAL_3ce5737b_4_k_cu_c68b8549_32734cuda3std3__45__cpo5beginE - _ZN39_INTERNAL_3ce5737b_4_k_cu_c68b8549_32734cuda3std6ranges3__45__cpo9iter_moveE)
_ZN39_INTERNAL_3ce5737b_4_k_cu_c68b8549_32734cuda3std6ranges3__45__cpo9iter_moveE:
	.zero		1
	.type		_ZN39_INTERNAL_3ce5737b_4_k_cu_c68b8549_32734cuda3std3__45__cpo5beginE,@object
	.size		_ZN39_INTERNAL_3ce5737b_4_k_cu_c68b8549_32734cuda3std3__45__cpo5beginE,(_ZN39_INTERNAL_3ce5737b_4_k_cu_c68b8549_32734cuda3std3__441_GLOBAL__N__3ce5737b_4_k_cu_c68b8549_32736ignoreE - _ZN39_INTERNAL_3ce5737b_4_k_cu_c68b8549_32734cuda3std3__45__cpo5beginE)
_ZN39_INTERNAL_3ce5737b_4_k_cu_c68b8549_32734cuda3std3__45__cpo5beginE:
	.zero		1
	.type		_ZN39_INTERNAL_3ce5737b_4_k_cu_c68b8549_32734cuda3std3__441_GLOBAL__N__3ce5737b_4_k_cu_c68b8549_32736ignoreE,@object
	.size		_ZN39_INTERNAL_3ce5737b_4_k_cu_c68b8549_32734cuda3std3__441_GLOBAL__N__3ce5737b_4_k_cu_c68b8549_32736ignoreE,(_ZN39_INTERNAL_3ce5737b_4_k_cu_c68b8549_32734cute7productE - _ZN39_INTERNAL_3ce5737b_4_k_cu_c68b8549_32734cuda3std3__441_GLOBAL__N__3ce5737b_4_k_cu_c68b8549_32736ignoreE)
_ZN39_INTERNAL_3ce5737b_4_k_cu_c68b8549_32734cuda3std3__441_GLOBAL__N__3ce5737b_4_k_cu_c68b8549_32736ignoreE:
	.zero		1
	.type		_ZN39_INTERNAL_3ce5737b_4_k_cu_c68b8549_32734cute7productE,@object
	.size		_ZN39_INTERNAL_3ce5737b_4_k_cu_c68b8549_32734cute7productE,(_ZN39_INTERNAL_3ce5737b_4_k_cu_c68b8549_32734cuda3std3__45__cpo3endE - _ZN39_INTERNAL_3ce5737b_4_k_cu_c68b8549_32734cute7productE)
_ZN39_INTERNAL_3ce5737b_4_k_cu_c68b8549_32734cute7productE:
	.zero		1
	.type		_ZN39_INTERNAL_3ce5737b_4_k_cu_c68b8549_32734cuda3std3__45__cpo3endE,@object
	.size		_ZN39_INTERNAL_3ce5737b_4_k_cu_c68b8549_32734cuda3std3__45__cpo3endE,(_ZN39_INTERNAL_3ce5737b_4_k_cu_c68b8549_32734cuda3std3__419piecewise_constructE - _ZN39_INTERNAL_3ce5737b_4_k_cu_c68b8549_32734cuda3std3__45__cpo3endE)
_ZN39_INTERNAL_3ce5737b_4_k_cu_c68b8549_32734cuda3std3__45__cpo3endE:
	.zero		1
	.type		_ZN39_INTERNAL_3ce5737b_4_k_cu_c68b8549_32734cuda3std3__419piecewise_constructE,@object
	.size		_ZN39_INTERNAL_3ce5737b_4_k_cu_c68b8549_32734cuda3std3__419piecewise_constructE,(_ZN39_INTERNAL_3ce5737b_4_k_cu_c68b8549_32734cuda3std3__45__cpo4cendE - _ZN39_INTERNAL_3ce5737b_4_k_cu_c68b8549_32734cuda3std3__419piecewise_constructE)
_ZN39_INTERNAL_3ce5737b_4_k_cu_c68b8549_32734cuda3std3__419piecewise_constructE:
	.zero		1
	.type		_ZN39_INTERNAL_3ce5737b_4_k_cu_c68b8549_32734cuda3std3__45__cpo4cendE,@object
	.size		_ZN39_INTERNAL_3ce5737b_4_k_cu_c68b8549_32734cuda3std3__45__cpo4cendE,(_ZN39_INTERNAL_3ce5737b_4_k_cu_c68b8549_32734cuda3std6ranges3__45__cpo4swapE - _ZN39_INTERNAL_3ce5737b_4_k_cu_c68b8549_32734cuda3std3__45__cpo4cendE)
_ZN39_INTERNAL_3ce5737b_4_k_cu_c68b8549_32734cuda3std3__45__cpo4cendE:
	.zero		1
	.type		_ZN39_INTERNAL_3ce5737b_4_k_cu_c68b8549_32734cuda3std6ranges3__45__cpo4swapE,@object
	.size		_ZN39_INTERNAL_3ce5737b_4_k_cu_c68b8549_32734cuda3std6ranges3__45__cpo4swapE,(.L_8 - _ZN39_INTERNAL_3ce5737b_4_k_cu_c68b8549_32734cuda3std6ranges3__45__cpo4swapE)
_ZN39_INTERNAL_3ce5737b_4_k_cu_c68b8549_32734cuda3std6ranges3__45__cpo4swapE:
	.zero		1
.L_8:


//--------------------- .nv.constant0._ZN7cutlass13device_kernelINS_4gemm6kernel13GemmUniversalINS1_17GroupProblemShapeIN4cute5tupleIJiiiEEEEENS1_10collective13CollectiveMmaINS1_39MainloopSm90ArrayTmaGmmaWarpSpecializedILi6ENS6_IJNS5_1CILi2EEENSC_ILi1EEESE_EEENS1_55KernelPtrArrayTmaWarpSpecializedCooperativeFP8FastAccumEEENS6_IJNSC_ILi128EEESI_SI_EEENS_12float_e4m3_tEPNS6_IJlSE_NSC_ILi0EEEEEESK_SN_NS5_8TiledMMAINS5_8MMA_AtomIJNS5_4SM904GMMA31MMA_64x128x32_F32E4M3E4M3_SS_TNILNSR_7ScaleInE1ELST_1EEEEEENS5_6LayoutISF_NS6_IJSE_SL_SL_EEEEENS6_IJNS5_10UnderscoreESZ_SZ_EEEEENS5_13SM90_TMA_LOADENS5_14ComposedLayoutINS5_7SwizzleILi3ELi4ELi3EEENS5_18smem_ptr_flag_bitsILi8EEENSW_INS6_IJNSC_ILi8EEESI_EEENS6_IJSI_SE_EEEEEEEvNS5_8identityENS5_23SM90_TMA_LOAD_MULTICASTES1C_vS1D_EENS_8epilogue10collective18CollectiveEpilogueINS1G_30Sm90PtrArrayTmaWarpSpecializedILi4ELi2ELi16ELb1ELb0ELi2EEEJSJ_NS6_IJSI_NSC_ILi32EEEEEENS_6half_tEPNS6_IJSE_lSL_EEES1N_S1P_NS1G_6fusion15FusionCallbacksIS1K_NS1Q_17LinearCombinationIS1N_fS1N_fLNS_15FloatRoundStyleE2EEESJ_S1M_JEEES12_NS13_IS15_NS16_ILi16EEENSW_INS6_IJNSC_ILi64EEES18_EEENS6_IJSE_S1X_EEEEEEENS5_17SM75_U16x8_LDSM_TENS5_14SM90_TMA_STOREES21_NS5_17SM90_U16x8_STSM_TENS5_9Copy_AtomIJNS5_17SM90_U32x4_STSM_NES1N_EEEvEEEvvEEEEvNT_6ParamsE --------------------------
	.section	.nv.constant0._ZN7cutlass13device_kernelINS_4gemm6kernel13GemmUniversalINS1_17GroupProblemShapeIN4cute5tupleIJiiiEEEEENS1_10collective13CollectiveMmaINS1_39MainloopSm90ArrayTmaGmmaWarpSpecializedILi6ENS6_IJNS5_1CILi2EEENSC_ILi1EEESE_EEENS1_55KernelPtrArrayTmaWarpSpecializedCooperativeFP8FastAccumEEENS6_IJNSC_ILi128EEESI_SI_EEENS_12float_e4m3_tEPNS6_IJlSE_NSC_ILi0EEEEEESK_SN_NS5_8TiledMMAINS5_8MMA_AtomIJNS5_4SM904GMMA31MMA_64x128x32_F32E4M3E4M3_SS_TNILNSR_7ScaleInE1ELST_1EEEEEENS5_6LayoutISF_NS6_IJSE_SL_SL_EEEEENS6_IJNS5_10UnderscoreESZ_SZ_EEEEENS5_13SM90_TMA_LOADENS5_14ComposedLayoutINS5_7SwizzleILi3ELi4ELi3EEENS5_18smem_ptr_flag_bitsILi8EEENSW_INS6_IJNSC_ILi8EEESI_EEENS6_IJSI_SE_EEEEEEEvNS5_8identityENS5_23SM90_TMA_LOAD_MULTICASTES1C_vS1D_EENS_8epilogue10collective18CollectiveEpilogueINS1G_30Sm90PtrArrayTmaWarpSpecializedILi4ELi2ELi16ELb1ELb0ELi2EEEJSJ_NS6_IJSI_NSC_ILi32EEEEEENS_6half_tEPNS6_IJSE_lSL_EEES1N_S1P_NS1G_6fusion15FusionCallbacksIS1K_NS1Q_17LinearCombinationIS1N_fS1N_fLNS_15FloatRoundStyleE2EEESJ_S1M_JEEES12_NS13_IS15_NS16_ILi16EEENSW_INS6_IJNSC_ILi64EEES18_EEENS6_IJSE_S1X_EEEEEEENS5_17SM75_U16x8_LDSM_TENS5_14SM90_TMA_STOREES21_NS5_17SM90_U16x8_STSM_TENS5_9Copy_AtomIJNS5_17SM90_U32x4_STSM_NES1N_EEEvEEEvvEEEEvNT_6ParamsE,"a",@progbits
	.sectionflags	@""
	.align	4
.nv.constant0._ZN7cutlass13device_kernelINS_4gemm6kernel13GemmUniversalINS1_17GroupProblemShapeIN4cute5tupleIJiiiEEEEENS1_10collective13CollectiveMmaINS1_39MainloopSm90ArrayTmaGmmaWarpSpecializedILi6ENS6_IJNS5_1CILi2EEENSC_ILi1EEESE_EEENS1_55KernelPtrArrayTmaWarpSpecializedCooperativeFP8FastAccumEEENS6_IJNSC_ILi128EEESI_SI_EEENS_12float_e4m3_tEPNS6_IJlSE_NSC_ILi0EEEEEESK_SN_NS5_8TiledMMAINS5_8MMA_AtomIJNS5_4SM904GMMA31MMA_64x128x32_F32E4M3E4M3_SS_TNILNSR_7ScaleInE1ELST_1EEEEEENS5_6LayoutISF_NS6_IJSE_SL_SL_EEEEENS6_IJNS5_10UnderscoreESZ_SZ_EEEEENS5_13SM90_TMA_LOADENS5_14ComposedLayoutINS5_7SwizzleILi3ELi4ELi3EEENS5_18smem_ptr_flag_bitsILi8EEENSW_INS6_IJNSC_ILi8EEESI_EEENS6_IJSI_SE_EEEEEEEvNS5_8identityENS5_23SM90_TMA_LOAD_MULTICASTES1C_vS1D_EENS_8epilogue10collective18CollectiveEpilogueINS1G_30Sm90PtrArrayTmaWarpSpecializedILi4ELi2ELi16ELb1ELb0ELi2EEEJSJ_NS6_IJSI_NSC_ILi32EEEEEENS_6half_tEPNS6_IJSE_lSL_EEES1N_S1P_NS1G_6fusion15FusionCallbacksIS1K_NS1Q_17LinearCombinationIS1N_fS1N_fLNS_15FloatRoundStyleE2EEESJ_S1M_JEEES12_NS13_IS15_NS16_ILi16EEENSW_INS6_IJNSC_ILi64EEES18_EEENS6_IJSE_S1X_EEEEEEENS5_17SM75_U16x8_LDSM_TENS5_14SM90_TMA_STOREES21_NS5_17SM90_U16x8_STSM_TENS5_9Copy_AtomIJNS5_17SM90_U32x4_STSM_NES1N_EEEvEEEvvEEEEvNT_6ParamsE:
	.zero		2432


//--------------------- SYMBOLS --------------------------

	.type		.nv.reservedSmem.offset0,@object
	.size		.nv.reservedSmem.offset0,0x4
	.type		__assertfail,@function
